// Copyright (c) 2024, Jay Shah, Ganesh Bikshandi, Ying Zhang, Vijay Thakkar, Pradeep Ramani, Tri Dao.
// Splitting the different template instantiations to different files to speed up compilation.
// This file is auto-generated. See "generate_kernels.py"

#include "flash_bwd_hdim256_bf16_sm90.cu"
#include "flash_bwd_hdim256_bf16_softcap_sm90.cu"

// ===== COMPILED SASS (sm_90a) =====

	.target	sm_90a

	.elftype	@"ET_EXEC"


//--------------------- .note.nv.tkinfo           --------------------------
	.section	.note.nv.tkinfo,"",@"SHT_NOTE"
	.sectionflags	@"SHF_NOTE_NV_TKINFO"
	.tkinfo
        /*0018*/ 	.word	0x00000002
        /*0030*/ 	.string	""
        /*0030*/ 	.string	"ptxas"
        /*0030*/ 	.string	"Cuda compilation tools, release 13.0, V13.0.88"
        /*0030*/ 	.string	"Build cuda_13.0.r13.0/compiler.36424714_0"
        /*0030*/ 	.string	"-arch sm_90a -m 64 "



//--------------------- .note.nv.cuinfo           --------------------------
	.section	.note.nv.cuinfo,"",@"SHT_NOTE"
	.sectionflags	@"SHF_NOTE_NV_CUINFO"
        /*0018*/ 	.short	0x0002
        /*001a*/ 	.short	0x005a
        /*001c*/ 	.short	0x0082
	.zero		2


//--------------------- .nv.info                  --------------------------
	.section	.nv.info,"",@"SHT_CUDA_INFO"
	.align	4


	//----- nvinfo : EIATTR_REGCOUNT
	.align		4
        /*0000*/ 	.byte	0x04, 0x2f
        /*0002*/ 	.short	(.L_16 - .L_15)
	.align		4
.L_15:
        /*0004*/ 	.word	index@(_ZN7cutlass13device_kernelIN5flash22FlashAttnBwdPreprocessIN4cute5tupleIJNS3_1CILi64EEENS5_ILi256EEEEEENS_10bfloat16_tEfNS_4arch4Sm90ELb1ELb1EEEEEvNT_6ParamsE)
        /*0008*/ 	.word	0x0000007a


	//----- nvinfo : EIATTR_FRAME_SIZE
	.align		4
.L_16:
        /*000c*/ 	.byte	0x04, 0x11
        /*000e*/ 	.short	(.L_18 - .L_17)
	.align		4
.L_17:
        /*0010*/ 	.word	index@(_ZN7cutlass13device_kernelIN5flash22FlashAttnBwdPreprocessIN4cute5tupleIJNS3_1CILi64EEENS5_ILi256EEEEEENS_10bfloat16_tEfNS_4arch4Sm90ELb1ELb1EEEEEvNT_6ParamsE)
        /*0014*/ 	.word	0x00000000


	//----- nvinfo : EIATTR_REGCOUNT
	.align		4
.L_18:
        /*0018*/ 	.byte	0x04, 0x2f
        /*001a*/ 	.short	(.L_20 - .L_19)
	.align		4
.L_19:
        /*001c*/ 	.word	index@(_ZN7cutlass13device_kernelIN5flash11enable_sm90INS1_16FlashAttnBwdSm90INS1_25CollectiveMainloopBwdSm90ILi2ELi1ELi1EN4cute5tupleIJNS5_1CILi1EEES8_S8_EEENS6_IJNS7_ILi64EEENS7_ILi80EEENS7_ILi256EEEEEENS_10bfloat16_tEfNS_4arch4Sm90ELb1ELb0ELb0ELb1ELb0ELb0ELb1ELb1ELi2ELi1ELi1ELi1ELb0EEENS1_24CollectiveEpilogueBwdGQAISD_fSG_Li256ELb1ELb0EEENS1_25SingleTileBwdLPTSchedulerILb1ELi80ELb0EEEEEEEEEvNT_6ParamsE)
        /*0020*/ 	.word	0x000000a8


	//----- nvinfo : EIATTR_FRAME_SIZE
	.align		4
.L_20:
        /*0024*/ 	.byte	0x04, 0x11
        /*0026*/ 	.short	(.L_22 - .L_21)
	.align		4
.L_21:
        /*0028*/ 	.word	index@(_ZN7cutlass13device_kernelIN5flash11enable_sm90INS1_16FlashAttnBwdSm90INS1_25CollectiveMainloopBwdSm90ILi2ELi1ELi1EN4cute5tupleIJNS5_1CILi1EEES8_S8_EEENS6_IJNS7_ILi64EEENS7_ILi80EEENS7_ILi256EEEEEENS_10bfloat16_tEfNS_4arch4Sm90ELb1ELb0ELb0ELb1ELb0ELb0ELb1ELb1ELi2ELi1ELi1ELi1ELb0EEENS1_24CollectiveEpilogueBwdGQAISD_fSG_Li256ELb1ELb0EEENS1_25SingleTileBwdLPTSchedulerILb1ELi80ELb0EEEEEEEEEvNT_6ParamsE)
        /*002c*/ 	.word	0x00000008


	//----- nvinfo : EIATTR_REGCOUNT
	.align		4
.L_22:
        /*0030*/ 	.byte	0x04, 0x2f
        /*0032*/ 	.short	(.L_24 - .L_23)
	.align		4
.L_23:
        /*0034*/ 	.word	index@(_ZN7cutlass13device_kernelIN5flash32FlashAttnBwdPostprocessConvertdQIN4cute5tupleIJNS3_1CILi64EEENS5_ILi256EEEEEENS_10bfloat16_tEfNS_4arch4Sm90ELi256ENS3_8TiledMMAINS3_8MMA_AtomIJNS3_4SM904GMMA27MMA_64x64x16_F32BF16BF16_SSILNSF_5MajorE1ELSH_0ELNSF_7ScaleInE1ELSI_1EEEEEENS3_6LayoutINS4_IJNS5_ILi2EEENS5_ILi1EEESN_EEENS4_IJSN_NS5_ILi0EEESP_EEEEENS4_IJNS3_10UnderscoreESS_SS_EEEEELb1EEEEEvNT_6ParamsE)
        /*0038*/ 	.word	0x00000059


	//----- nvinfo : EIATTR_FRAME_SIZE
	.align		4
.L_24:
        /*003c*/ 	.byte	0x04, 0x11
        /*003e*/ 	.short	(.L_26 - .L_25)
	.align		4
.L_25:
        /*0040*/ 	.word	index@(_ZN7cutlass13device_kernelIN5flash32FlashAttnBwdPostprocessConvertdQIN4cute5tupleIJNS3_1CILi64EEENS5_ILi256EEEEEENS_10bfloat16_tEfNS_4arch4Sm90ELi256ENS3_8TiledMMAINS3_8MMA_AtomIJNS3_4SM904GMMA27MMA_64x64x16_F32BF16BF16_SSILNSF_5MajorE1ELSH_0ELNSF_7ScaleInE1ELSI_1EEEEEENS3_6LayoutINS4_IJNS5_ILi2EEENS5_ILi1EEESN_EEENS4_IJSN_NS5_ILi0EEESP_EEEEENS4_IJNS3_10UnderscoreESS_SS_EEEEELb1EEEEEvNT_6ParamsE)
        /*0044*/ 	.word	0x00000000


	//----- nvinfo : EIATTR_REGCOUNT
	.align		4
.L_26:
        /*0048*/ 	.byte	0x04, 0x2f
        /*004a*/ 	.short	(.L_28 - .L_27)
	.align		4
.L_27:
        /*004c*/ 	.word	index@(_ZN7cutlass13device_kernelIN5flash32FlashAttnBwdPostprocessConvertdQIN4cute5tupleIJNS3_1CILi80EEENS5_ILi256EEEEEENS_10bfloat16_tEfNS_4arch4Sm90ELi256ENS3_8TiledMMAINS3_8MMA_AtomIJNS3_4SM904GMMA27MMA_64x16x16_F32BF16BF16_SSILNSF_5MajorE1ELSH_1ELNSF_7ScaleInE1ELSI_1EEEEEENS3_6LayoutINS4_IJNS5_ILi2EEENS5_ILi1EEESN_EEENS4_IJSN_NS5_ILi0EEESP_EEEEENS4_IJNS3_10UnderscoreESS_SS_EEEEELb1EEEEEvNT_6ParamsE)
        /*0050*/ 	.word	0x0000006d


	//----- nvinfo : EIATTR_FRAME_SIZE
	.align		4
.L_28:
        /*0054*/ 	.byte	0x04, 0x11
        /*0056*/ 	.short	(.L_30 - .L_29)
	.align		4
.L_29:
        /*0058*/ 	.word	index@(_ZN7cutlass13device_kernelIN5flash32FlashAttnBwdPostprocessConvertdQIN4cute5tupleIJNS3_1CILi80EEENS5_ILi256EEEEEENS_10bfloat16_tEfNS_4arch4Sm90ELi256ENS3_8TiledMMAINS3_8MMA_AtomIJNS3_4SM904GMMA27MMA_64x16x16_F32BF16BF16_SSILNSF_5MajorE1ELSH_1ELNSF_7ScaleInE1ELSI_1EEEEEENS3_6LayoutINS4_IJNS5_ILi2EEENS5_ILi1EEESN_EEENS4_IJSN_NS5_ILi0EEESP_EEEEENS4_IJNS3_10UnderscoreESS_SS_EEEEELb1EEEEEvNT_6ParamsE)
        /*005c*/ 	.word	0x00000000


	//----- nvinfo : EIATTR_REGCOUNT
	.align		4
.L_30:
        /*0060*/ 	.byte	0x04, 0x2f
        /*0062*/ 	.short	(.L_32 - .L_31)
	.align		4
.L_31:
        /*0064*/ 	.word	index@(_ZN7cutlass13device_kernelIN5flash11enable_sm90INS1_16FlashAttnBwdSm90INS1_25CollectiveMainloopBwdSm90ILi2ELi1ELi1EN4cute5tupleIJNS5_1CILi1EEES8_S8_EEENS6_IJNS7_ILi64EEENS7_ILi80EEENS7_ILi256EEEEEENS_10bfloat16_tEfNS_4arch4Sm90ELb1ELb0ELb0ELb1ELb0ELb0ELb1ELb1ELi2ELi1ELi1ELi1ELb0EEENS1_21CollectiveEpilogueBwdISD_SE_SG_Li256ELb1ELb1ELi2EEENS1_25SingleTileBwdLPTSchedulerILb1ELi80ELb0EEEEEEEEEvNT_6ParamsE)
        /*0068*/ 	.word	0x000000a8


	//----- nvinfo : EIATTR_FRAME_SIZE
	.align		4
.L_32:
        /*006c*/ 	.byte	0x04, 0x11
        /*006e*/ 	.short	(.L_34 - .L_33)
	.align		4
.L_33:
        /*0070*/ 	.word	index@(_ZN7cutlass13device_kernelIN5flash11enable_sm90INS1_16FlashAttnBwdSm90INS1_25CollectiveMainloopBwdSm90ILi2ELi1ELi1EN4cute5tupleIJNS5_1CILi1EEES8_S8_EEENS6_IJNS7_ILi64EEENS7_ILi80EEENS7_ILi256EEEEEENS_10bfloat16_tEfNS_4arch4Sm90ELb1ELb0ELb0ELb1ELb0ELb0ELb1ELb1ELi2ELi1ELi1ELi1ELb0EEENS1_21CollectiveEpilogueBwdISD_SE_SG_Li256ELb1ELb1ELi2EEENS1_25SingleTileBwdLPTSchedulerILb1ELi80ELb0EEEEEEEEEvNT_6ParamsE)
        /*0074*/ 	.word	0x00000010


	//----- nvinfo : EIATTR_REGCOUNT
	.align		4
.L_34:
        /*0078*/ 	.byte	0x04, 0x2f
        /*007a*/ 	.short	(.L_36 - .L_35)
	.align		4
.L_35:
        /*007c*/ 	.word	index@(_ZN7cutlass13device_kernelIN5flash22FlashAttnBwdPreprocessIN4cute5tupleIJNS3_1CILi64EEENS5_ILi256EEEEEENS_10bfloat16_tEfNS_4arch4Sm90ELb1ELb0EEEEEvNT_6ParamsE)
        /*0080*/ 	.word	0x0000007c


	//----- nvinfo : EIATTR_FRAME_SIZE
	.align		4
.L_36:
        /*0084*/ 	.byte	0x04, 0x11
        /*0086*/ 	.short	(.L_38 - .L_37)
	.align		4
.L_37:
        /*0088*/ 	.word	index@(_ZN7cutlass13device_kernelIN5flash22FlashAttnBwdPreprocessIN4cute5tupleIJNS3_1CILi64EEENS5_ILi256EEEEEENS_10bfloat16_tEfNS_4arch4Sm90ELb1ELb0EEEEEvNT_6ParamsE)
        /*008c*/ 	.word	0x00000000


	//----- nvinfo : EIATTR_REGCOUNT
	.align		4
.L_38:
        /*0090*/ 	.byte	0x04, 0x2f
        /*0092*/ 	.short	(.L_40 - .L_39)
	.align		4
.L_39:
        /*0094*/ 	.word	index@(_ZN7cutlass13device_kernelIN5flash11enable_sm90INS1_16FlashAttnBwdSm90INS1_25CollectiveMainloopBwdSm90ILi2ELi1ELi1EN4cute5tupleIJNS5_1CILi1EEES8_S8_EEENS6_IJNS7_ILi64EEENS7_ILi80EEENS7_ILi256EEEEEENS_10bfloat16_tEfNS_4arch4Sm90ELb1ELb0ELb0ELb0ELb0ELb0ELb1ELb1ELi2ELi1ELi1ELi1ELb0EEENS1_24CollectiveEpilogueBwdGQAISD_fSG_Li256ELb0ELb0EEENS1_25SingleTileBwdLPTSchedulerILb0ELi80ELb0EEEEEEEEEvNT_6ParamsE)
        /*0098*/ 	.word	0x000000a8


	//----- nvinfo : EIATTR_FRAME_SIZE
	.align		4
.L_40:
        /*009c*/ 	.byte	0x04, 0x11
        /*009e*/ 	.short	(.L_42 - .L_41)
	.align		4
.L_41:
        /*00a0*/ 	.word	index@(_ZN7cutlass13device_kernelIN5flash11enable_sm90INS1_16FlashAttnBwdSm90INS1_25CollectiveMainloopBwdSm90ILi2ELi1ELi1EN4cute5tupleIJNS5_1CILi1EEES8_S8_EEENS6_IJNS7_ILi64EEENS7_ILi80EEENS7_ILi256EEEEEENS_10bfloat16_tEfNS_4arch4Sm90ELb1ELb0ELb0ELb0ELb0ELb0ELb1ELb1ELi2ELi1ELi1ELi1ELb0EEENS1_24CollectiveEpilogueBwdGQAISD_fSG_Li256ELb0ELb0EEENS1_25SingleTileBwdLPTSchedulerILb0ELi80ELb0EEEEEEEEEvNT_6ParamsE)
        /*00a4*/ 	.word	0x00000010


	//----- nvinfo : EIATTR_REGCOUNT
	.align		4
.L_42:
        /*00a8*/ 	.byte	0x04, 0x2f
        /*00aa*/ 	.short	(.L_44 - .L_43)
	.align		4
.L_43:
        /*00ac*/ 	.word	index@(_ZN7cutlass13device_kernelIN5flash11enable_sm90INS1_16FlashAttnBwdSm90INS1_25CollectiveMainloopBwdSm90ILi2ELi1ELi1EN4cute5tupleIJNS5_1CILi1EEES8_S8_EEENS6_IJNS7_ILi64EEENS7_ILi80EEENS7_ILi256EEEEEENS_10bfloat16_tEfNS_4arch4Sm90ELb1ELb0ELb0ELb0ELb0ELb0ELb1ELb1ELi2ELi1ELi1ELi1ELb0EEENS1_21CollectiveEpilogueBwdISD_SE_SG_Li256ELb0ELb1ELi2EEENS1_25SingleTileBwdLPTSchedulerILb0ELi80ELb0EEEEEEEEEvNT_6ParamsE)
        /*00b0*/ 	.word	0x000000a8


	//----- nvinfo : EIATTR_FRAME_SIZE
	.align		4
.L_44:
        /*00b4*/ 	.byte	0x04, 0x11
        /*00b6*/ 	.short	(.L_46 - .L_45)
	.align		4
.L_45:
        /*00b8*/ 	.word	index@(_ZN7cutlass13device_kernelIN5flash11enable_sm90INS1_16FlashAttnBwdSm90INS1_25CollectiveMainloopBwdSm90ILi2ELi1ELi1EN4cute5tupleIJNS5_1CILi1EEES8_S8_EEENS6_IJNS7_ILi64EEENS7_ILi80EEENS7_ILi256EEEEEENS_10bfloat16_tEfNS_4arch4Sm90ELb1ELb0ELb0ELb0ELb0ELb0ELb1ELb1ELi2ELi1ELi1ELi1ELb0EEENS1_21CollectiveEpilogueBwdISD_SE_SG_Li256ELb0ELb1ELi2EEENS1_25SingleTileBwdLPTSchedulerILb0ELi80ELb0EEEEEEEEEvNT_6ParamsE)
        /*00bc*/ 	.word	0x00000010


	//----- nvinfo : EIATTR_REGCOUNT
	.align		4
.L_46:
        /*00c0*/ 	.byte	0x04, 0x2f
        /*00c2*/ 	.short	(.L_48 - .L_47)
	.align		4
.L_47:
        /*00c4*/ 	.word	index@(_ZN7cutlass13device_kernelIN5flash11enable_sm90INS1_16FlashAttnBwdSm90INS1_25CollectiveMainloopBwdSm90ILi2ELi1ELi1EN4cute5tupleIJNS5_1CILi1EEES8_S8_EEENS6_IJNS7_ILi64EEENS7_ILi80EEENS7_ILi256EEEEEENS_10bfloat16_tEfNS_4arch4Sm90ELb0ELb1ELb0ELb1ELb0ELb0ELb1ELb1ELi2ELi1ELi1ELi1ELb0EEENS1_24CollectiveEpilogueBwdGQAISD_fSG_Li256ELb1ELb0EEENS1_19SingleTileSchedulerILb1ELb0ELb0ELi80EEEEEEEEEvNT_6ParamsE)
        /*00c8*/ 	.word	0x000000a8


	//----- nvinfo : EIATTR_FRAME_SIZE
	.align		4
.L_48:
        /*00cc*/ 	.byte	0x04, 0x11
        /*00ce*/ 	.short	(.L_50 - .L_49)
	.align		4
.L_49:
        /*00d0*/ 	.word	index@(_ZN7cutlass13device_kernelIN5flash11enable_sm90INS1_16FlashAttnBwdSm90INS1_25CollectiveMainloopBwdSm90ILi2ELi1ELi1EN4cute5tupleIJNS5_1CILi1EEES8_S8_EEENS6_IJNS7_ILi64EEENS7_ILi80EEENS7_ILi256EEEEEENS_10bfloat16_tEfNS_4arch4Sm90ELb0ELb1ELb0ELb1ELb0ELb0ELb1ELb1ELi2ELi1ELi1ELi1ELb0EEENS1_24CollectiveEpilogueBwdGQAISD_fSG_Li256ELb1ELb0EEENS1_19SingleTileSchedulerILb1ELb0ELb0ELi80EEEEEEEEEvNT_6ParamsE)
        /*00d4*/ 	.word	0x00000008


	//----- nvinfo : EIATTR_REGCOUNT
	.align		4
.L_50:
        /*00d8*/ 	.byte	0x04, 0x2f
        /*00da*/ 	.short	(.L_52 - .L_51)
	.align		4
.L_51:
        /*00dc*/ 	.word	index@(_ZN7cutlass13device_kernelIN5flash11enable_sm90INS1_16FlashAttnBwdSm90INS1_25CollectiveMainloopBwdSm90ILi2ELi1ELi1EN4cute5tupleIJNS5_1CILi1EEES8_S8_EEENS6_IJNS7_ILi64EEENS7_ILi80EEENS7_ILi256EEEEEENS_10bfloat16_tEfNS_4arch4Sm90ELb0ELb1ELb0ELb1ELb0ELb0ELb1ELb1ELi2ELi1ELi1ELi1ELb0EEENS1_21CollectiveEpilogueBwdISD_SE_SG_Li256ELb1ELb1ELi2EEENS1_19SingleTileSchedulerILb1ELb0ELb0ELi80EEEEEEEEEvNT_6ParamsE)
        /*00e0*/ 	.word	0x000000a8


	//----- nvinfo : EIATTR_FRAME_SIZE
	.align		4
.L_52:
        /*00e4*/ 	.byte	0x04, 0x11
        /*00e6*/ 	.short	(.L_54 - .L_53)
	.align		4
.L_53:
        /*00e8*/ 	.word	index@(_ZN7cutlass13device_kernelIN5flash11enable_sm90INS1_16FlashAttnBwdSm90INS1_25CollectiveMainloopBwdSm90ILi2ELi1ELi1EN4cute5tupleIJNS5_1CILi1EEES8_S8_EEENS6_IJNS7_ILi64EEENS7_ILi80EEENS7_ILi256EEEEEENS_10bfloat16_tEfNS_4arch4Sm90ELb0ELb1ELb0ELb1ELb0ELb0ELb1ELb1ELi2ELi1ELi1ELi1ELb0EEENS1_21CollectiveEpilogueBwdISD_SE_SG_Li256ELb1ELb1ELi2EEENS1_19SingleTileSchedulerILb1ELb0ELb0ELi80EEEEEEEEEvNT_6ParamsE)
        /*00ec*/ 	.word	0x00000008


	//----- nvinfo : EIATTR_REGCOUNT
	.align		4
.L_54:
        /*00f0*/ 	.byte	0x04, 0x2f
        /*00f2*/ 	.short	(.L_56 - .L_55)
	.align		4
.L_55:
        /*00f4*/ 	.word	index@(_ZN7cutlass13device_kernelIN5flash11enable_sm90INS1_16FlashAttnBwdSm90INS1_25CollectiveMainloopBwdSm90ILi2ELi1ELi1EN4cute5tupleIJNS5_1CILi1EEES8_S8_EEENS6_IJNS7_ILi64EEENS7_ILi80EEENS7_ILi256EEEEEENS_10bfloat16_tEfNS_4arch4Sm90ELb0ELb1ELb0ELb0ELb0ELb0ELb1ELb1ELi2ELi1ELi1ELi1ELb0EEENS1_24CollectiveEpilogueBwdGQAISD_fSG_Li256ELb0ELb0EEENS1_19SingleTileSchedulerILb0ELb0ELb0ELi80EEEEEEEEEvNT_6ParamsE)
        /*00f8*/ 	.word	0x000000a8


	//----- nvinfo : EIATTR_FRAME_SIZE
	.align		4
.L_56:
        /*00fc*/ 	.byte	0x04, 0x11
        /*00fe*/ 	.short	(.L_58 - .L_57)
	.align		4
.L_57:
        /*0100*/ 	.word	index@(_ZN7cutlass13device_kernelIN5flash11enable_sm90INS1_16FlashAttnBwdSm90INS1_25CollectiveMainloopBwdSm90ILi2ELi1ELi1EN4cute5tupleIJNS5_1CILi1EEES8_S8_EEENS6_IJNS7_ILi64EEENS7_ILi80EEENS7_ILi256EEEEEENS_10bfloat16_tEfNS_4arch4Sm90ELb0ELb1ELb0ELb0ELb0ELb0ELb1ELb1ELi2ELi1ELi1ELi1ELb0EEENS1_24CollectiveEpilogueBwdGQAISD_fSG_Li256ELb0ELb0EEENS1_19SingleTileSchedulerILb0ELb0ELb0ELi80EEEEEEEEEvNT_6ParamsE)
        /*0104*/ 	.word	0x00000008


	//----- nvinfo : EIATTR_REGCOUNT
	.align		4
.L_58:
        /*0108*/ 	.byte	0x04, 0x2f
        /*010a*/ 	.short	(.L_60 - .L_59)
	.align		4
.L_59:
        /*010c*/ 	.word	index@(_ZN7cutlass13device_kernelIN5flash11enable_sm90INS1_16FlashAttnBwdSm90INS1_25CollectiveMainloopBwdSm90ILi2ELi1ELi1EN4cute5tupleIJNS5_1CILi1EEES8_S8_EEENS6_IJNS7_ILi64EEENS7_ILi80EEENS7_ILi256EEEEEENS_10bfloat16_tEfNS_4arch4Sm90ELb0ELb1ELb0ELb0ELb0ELb0ELb1ELb1ELi2ELi1ELi1ELi1ELb0EEENS1_21CollectiveEpilogueBwdISD_SE_SG_Li256ELb0ELb1ELi2EEENS1_19SingleTileSchedulerILb0ELb0ELb0ELi80EEEEEEEEEvNT_6ParamsE)
        /*0110*/ 	.word	0x000000a8


	//----- nvinfo : EIATTR_FRAME_SIZE
	.align		4
.L_60:
        /*0114*/ 	.byte	0x04, 0x11
        /*0116*/ 	.short	(.L_62 - .L_61)
	.align		4
.L_61:
        /*0118*/ 	.word	index@(_ZN7cutlass13device_kernelIN5flash11enable_sm90INS1_16FlashAttnBwdSm90INS1_25CollectiveMainloopBwdSm90ILi2ELi1ELi1EN4cute5tupleIJNS5_1CILi1EEES8_S8_EEENS6_IJNS7_ILi64EEENS7_ILi80EEENS7_ILi256EEEEEENS_10bfloat16_tEfNS_4arch4Sm90ELb0ELb1ELb0ELb0ELb0ELb0ELb1ELb1ELi2ELi1ELi1ELi1ELb0EEENS1_21CollectiveEpilogueBwdISD_SE_SG_Li256ELb0ELb1ELi2EEENS1_19SingleTileSchedulerILb0ELb0ELb0ELi80EEEEEEEEEvNT_6ParamsE)
        /*011c*/ 	.word	0x00000008


	//----- nvinfo : EIATTR_REGCOUNT
	.align		4
.L_62:
        /*0120*/ 	.byte	0x04, 0x2f
        /*0122*/ 	.short	(.L_64 - .L_63)
	.align		4
.L_63:
        /*0124*/ 	.word	index@(_ZN7cutlass13device_kernelIN5flash11enable_sm90INS1_16FlashAttnBwdSm90INS1_25CollectiveMainloopBwdSm90ILi2ELi1ELi1EN4cute5tupleIJNS5_1CILi1EEES8_S8_EEENS6_IJNS7_ILi64EEENS7_ILi80EEENS7_ILi256EEEEEENS_10bfloat16_tEfNS_4arch4Sm90ELb0ELb0ELb0ELb1ELb0ELb0ELb1ELb1ELi2ELi1ELi1ELi1ELb0EEENS1_24CollectiveEpilogueBwdGQAISD_fSG_Li256ELb1ELb0EEENS1_19SingleTileSchedulerILb1ELb0ELb0ELi80EEEEEEEEEvNT_6ParamsE)
        /*0128*/ 	.word	0x000000a8


	//----- nvinfo : EIATTR_FRAME_SIZE
	.align		4
.L_64:
        /*012c*/ 	.byte	0x04, 0x11
        /*012e*/ 	.short	(.L_66 - .L_65)
	.align		4
.L_65:
        /*0130*/ 	.word	index@(_ZN7cutlass13device_kernelIN5flash11enable_sm90INS1_16FlashAttnBwdSm90INS1_25CollectiveMainloopBwdSm90ILi2ELi1ELi1EN4cute5tupleIJNS5_1CILi1EEES8_S8_EEENS6_IJNS7_ILi64EEENS7_ILi80EEENS7_ILi256EEEEEENS_10bfloat16_tEfNS_4arch4Sm90ELb0ELb0ELb0ELb1ELb0ELb0ELb1ELb1ELi2ELi1ELi1ELi1ELb0EEENS1_24CollectiveEpilogueBwdGQAISD_fSG_Li256ELb1ELb0EEENS1_19SingleTileSchedulerILb1ELb0ELb0ELi80EEEEEEEEEvNT_6ParamsE)
        /*0134*/ 	.word	0x00000010


	//----- nvinfo : EIATTR_REGCOUNT
	.align		4
.L_66:
        /*0138*/ 	.byte	0x04, 0x2f
        /*013a*/ 	.short	(.L_68 - .L_67)
	.align		4
.L_67:
        /*013c*/ 	.word	index@(_ZN7cutlass13device_kernelIN5flash11enable_sm90INS1_16FlashAttnBwdSm90INS1_25CollectiveMainloopBwdSm90ILi2ELi1ELi1EN4cute5tupleIJNS5_1CILi1EEES8_S8_EEENS6_IJNS7_ILi64EEENS7_ILi80EEENS7_ILi256EEEEEENS_10bfloat16_tEfNS_4arch4Sm90ELb0ELb0ELb0ELb1ELb0ELb0ELb1ELb1ELi2ELi1ELi1ELi1ELb0EEENS1_21CollectiveEpilogueBwdISD_SE_SG_Li256ELb1ELb1ELi2EEENS1_19SingleTileSchedulerILb1ELb0ELb0ELi80EEEEEEEEEvNT_6ParamsE)
        /*0140*/ 	.word	0x000000a8


	//----- nvinfo : EIATTR_FRAME_SIZE
	.align		4
.L_68:
        /*0144*/ 	.byte	0x04, 0x11
        /*0146*/ 	.short	(.L_70 - .L_69)
	.align		4
.L_69:
        /*0148*/ 	.word	index@(_ZN7cutlass13device_kernelIN5flash11enable_sm90INS1_16FlashAttnBwdSm90INS1_25CollectiveMainloopBwdSm90ILi2ELi1ELi1EN4cute5tupleIJNS5_1CILi1EEES8_S8_EEENS6_IJNS7_ILi64EEENS7_ILi80EEENS7_ILi256EEEEEENS_10bfloat16_tEfNS_4arch4Sm90ELb0ELb0ELb0ELb1ELb0ELb0ELb1ELb1ELi2ELi1ELi1ELi1ELb0EEENS1_21CollectiveEpilogueBwdISD_SE_SG_Li256ELb1ELb1ELi2EEENS1_19SingleTileSchedulerILb1ELb0ELb0ELi80EEEEEEEEEvNT_6ParamsE)
        /*014c*/ 	.word	0x00000010


	//----- nvinfo : EIATTR_REGCOUNT
	.align		4
.L_70:
        /*0150*/ 	.byte	0x04, 0x2f
        /*0152*/ 	.short	(.L_72 - .L_71)
	.align		4
.L_71:
        /*0154*/ 	.word	index@(_ZN7cutlass13device_kernelIN5flash11enable_sm90INS1_16FlashAttnBwdSm90INS1_25CollectiveMainloopBwdSm90ILi2ELi1ELi1EN4cute5tupleIJNS5_1CILi1EEES8_S8_EEENS6_IJNS7_ILi64EEENS7_ILi80EEENS7_ILi256EEEEEENS_10bfloat16_tEfNS_4arch4Sm90ELb0ELb0ELb0ELb0ELb0ELb0ELb1ELb1ELi2ELi1ELi1ELi1ELb0EEENS1_24CollectiveEpilogueBwdGQAISD_fSG_Li256ELb0ELb0EEENS1_19SingleTileSchedulerILb0ELb0ELb0ELi80EEEEEEEEEvNT_6ParamsE)
        /*0158*/ 	.word	0x000000a8


	//----- nvinfo : EIATTR_FRAME_SIZE
	.align		4
.L_72:
        /*015c*/ 	.byte	0x04, 0x11
        /*015e*/ 	.short	(.L_74 - .L_73)
	.align		4
.L_73:
        /*0160*/ 	.word	index@(_ZN7cutlass13device_kernelIN5flash11enable_sm90INS1_16FlashAttnBwdSm90INS1_25CollectiveMainloopBwdSm90ILi2ELi1ELi1EN4cute5tupleIJNS5_1CILi1EEES8_S8_EEENS6_IJNS7_ILi64EEENS7_ILi80EEENS7_ILi256EEEEEENS_10bfloat16_tEfNS_4arch4Sm90ELb0ELb0ELb0ELb0ELb0ELb0ELb1ELb1ELi2ELi1ELi1ELi1ELb0EEENS1_24CollectiveEpilogueBwdGQAISD_fSG_Li256ELb0ELb0EEENS1_19SingleTileSchedulerILb0ELb0ELb0ELi80EEEEEEEEEvNT_6ParamsE)
        /*0164*/ 	.word	0x00000008


	//----- nvinfo : EIATTR_REGCOUNT
	.align		4
.L_74:
        /*0168*/ 	.byte	0x04, 0x2f
        /*016a*/ 	.short	(.L_76 - .L_75)
	.align		4
.L_75:
        /*016c*/ 	.word	index@(_ZN7cutlass13device_kernelIN5flash11enable_sm90INS1_16FlashAttnBwdSm90INS1_25CollectiveMainloopBwdSm90ILi2ELi1ELi1EN4cute5tupleIJNS5_1CILi1EEES8_S8_EEENS6_IJNS7_ILi64EEENS7_ILi80EEENS7_ILi256EEEEEENS_10bfloat16_tEfNS_4arch4Sm90ELb0ELb0ELb0ELb0ELb0ELb0ELb1ELb1ELi2ELi1ELi1ELi1ELb0EEENS1_21CollectiveEpilogueBwdISD_SE_SG_Li256ELb0ELb1ELi2EEENS1_19SingleTileSchedulerILb0ELb0ELb0ELi80EEEEEEEEEvNT_6ParamsE)
        /*0170*/ 	.word	0x000000a8


	//----- nvinfo : EIATTR_FRAME_SIZE
	.align		4
.L_76:
        /*0174*/ 	.byte	0x04, 0x11
        /*0176*/ 	.short	(.L_78 - .L_77)
	.align		4
.L_77:
        /*0178*/ 	.word	index@(_ZN7cutlass13device_kernelIN5flash11enable_sm90INS1_16FlashAttnBwdSm90INS1_25CollectiveMainloopBwdSm90ILi2ELi1ELi1EN4cute5tupleIJNS5_1CILi1EEES8_S8_EEENS6_IJNS7_ILi64EEENS7_ILi80EEENS7_ILi256EEEEEENS_10bfloat16_tEfNS_4arch4Sm90ELb0ELb0ELb0ELb0ELb0ELb0ELb1ELb1ELi2ELi1ELi1ELi1ELb0EEENS1_21CollectiveEpilogueBwdISD_SE_SG_Li256ELb0ELb1ELi2EEENS1_19SingleTileSchedulerILb0ELb0ELb0ELi80EEEEEEEEEvNT_6ParamsE)
        /*017c*/ 	.word	0x00000008


	//----- nvinfo : EIATTR_REGCOUNT
	.align		4
.L_78:
        /*0180*/ 	.byte	0x04, 0x2f
        /*0182*/ 	.short	(.L_80 - .L_79)
	.align		4
.L_79:
        /*0184*/ 	.word	index@(_ZN7cutlass13device_kernelIN5flash11enable_sm90INS1_16FlashAttnBwdSm90INS1_25CollectiveMainloopBwdSm90ILi2ELi1ELi1EN4cute5tupleIJNS5_1CILi1EEES8_S8_EEENS6_IJNS7_ILi64EEENS7_ILi80EEENS7_ILi256EEEEEENS_10bfloat16_tEfNS_4arch4Sm90ELb1ELb0ELb1ELb1ELb0ELb0ELb1ELb1ELi2ELi1ELi1ELi1ELb0EEENS1_24CollectiveEpilogueBwdGQAISD_fSG_Li256ELb1ELb0EEENS1_25SingleTileBwdLPTSchedulerILb1ELi80ELb0EEEEEEEEEvNT_6ParamsE)
        /*0188*/ 	.word	0x000000a8


	//----- nvinfo : EIATTR_FRAME_SIZE
	.align		4
.L_80:
        /*018c*/ 	.byte	0x04, 0x11
        /*018e*/ 	.short	(.L_82 - .L_81)
	.align		4
.L_81:
        /*0190*/ 	.word	index@(_ZN7cutlass13device_kernelIN5flash11enable_sm90INS1_16FlashAttnBwdSm90INS1_25CollectiveMainloopBwdSm90ILi2ELi1ELi1EN4cute5tupleIJNS5_1CILi1EEES8_S8_EEENS6_IJNS7_ILi64EEENS7_ILi80EEENS7_ILi256EEEEEENS_10bfloat16_tEfNS_4arch4Sm90ELb1ELb0ELb1ELb1ELb0ELb0ELb1ELb1ELi2ELi1ELi1ELi1ELb0EEENS1_24CollectiveEpilogueBwdGQAISD_fSG_Li256ELb1ELb0EEENS1_25SingleTileBwdLPTSchedulerILb1ELi80ELb0EEEEEEEEEvNT_6ParamsE)
        /*0194*/ 	.word	0x00000018


	//----- nvinfo : EIATTR_REGCOUNT
	.align		4
.L_82:
        /*0198*/ 	.byte	0x04, 0x2f
        /*019a*/ 	.short	(.L_84 - .L_83)
	.align		4
.L_83:
        /*019c*/ 	.word	index@(_ZN7cutlass13device_kernelIN5flash11enable_sm90INS1_16FlashAttnBwdSm90INS1_25CollectiveMainloopBwdSm90ILi2ELi1ELi1EN4cute5tupleIJNS5_1CILi1EEES8_S8_EEENS6_IJNS7_ILi64EEENS7_ILi80EEENS7_ILi256EEEEEENS_10bfloat16_tEfNS_4arch4Sm90ELb1ELb0ELb1ELb1ELb0ELb0ELb1ELb1ELi2ELi1ELi1ELi1ELb0EEENS1_21CollectiveEpilogueBwdISD_SE_SG_Li256ELb1ELb1ELi2EEENS1_25SingleTileBwdLPTSchedulerILb1ELi80ELb0EEEEEEEEEvNT_6ParamsE)
        /*01a0*/ 	.word	0x000000a8


	//----- nvinfo : EIATTR_FRAME_SIZE
	.align		4
.L_84:
        /*01a4*/ 	.byte	0x04, 0x11
        /*01a6*/ 	.short	(.L_86 - .L_85)
	.align		4
.L_85:
        /*01a8*/ 	.word	index@(_ZN7cutlass13device_kernelIN5flash11enable_sm90INS1_16FlashAttnBwdSm90INS1_25CollectiveMainloopBwdSm90ILi2ELi1ELi1EN4cute5tupleIJNS5_1CILi1EEES8_S8_EEENS6_IJNS7_ILi64EEENS7_ILi80EEENS7_ILi256EEEEEENS_10bfloat16_tEfNS_4arch4Sm90ELb1ELb0ELb1ELb1ELb0ELb0ELb1ELb1ELi2ELi1ELi1ELi1ELb0EEENS1_21CollectiveEpilogueBwdISD_SE_SG_Li256ELb1ELb1ELi2EEENS1_25SingleTileBwdLPTSchedulerILb1ELi80ELb0EEEEEEEEEvNT_6ParamsE)
        /*01ac*/ 	.word	0x00000018


	//----- nvinfo : EIATTR_REGCOUNT
	.align		4
.L_86:
        /*01b0*/ 	.byte	0x04, 0x2f
        /*01b2*/ 	.short	(.L_88 - .L_87)
	.align		4
.L_87:
        /*01b4*/ 	.word	index@(_ZN7cutlass13device_kernelIN5flash11enable_sm90INS1_16FlashAttnBwdSm90INS1_25CollectiveMainloopBwdSm90ILi2ELi1ELi1EN4cute5tupleIJNS5_1CILi1EEES8_S8_EEENS6_IJNS7_ILi64EEENS7_ILi80EEENS7_ILi256EEEEEENS_10bfloat16_tEfNS_4arch4Sm90ELb1ELb0ELb1ELb0ELb0ELb0ELb1ELb1ELi2ELi1ELi1ELi1ELb0EEENS1_24CollectiveEpilogueBwdGQAISD_fSG_Li256ELb0ELb0EEENS1_25SingleTileBwdLPTSchedulerILb0ELi80ELb0EEEEEEEEEvNT_6ParamsE)
        /*01b8*/ 	.word	0x000000a8


	//----- nvinfo : EIATTR_FRAME_SIZE
	.align		4
.L_88:
        /*01bc*/ 	.byte	0x04, 0x11
        /*01be*/ 	.short	(.L_90 - .L_89)
	.align		4
.L_89:
        /*01c0*/ 	.word	index@(_ZN7cutlass13device_kernelIN5flash11enable_sm90INS1_16FlashAttnBwdSm90INS1_25CollectiveMainloopBwdSm90ILi2ELi1ELi1EN4cute5tupleIJNS5_1CILi1EEES8_S8_EEENS6_IJNS7_ILi64EEENS7_ILi80EEENS7_ILi256EEEEEENS_10bfloat16_tEfNS_4arch4Sm90ELb1ELb0ELb1ELb0ELb0ELb0ELb1ELb1ELi2ELi1ELi1ELi1ELb0EEENS1_24CollectiveEpilogueBwdGQAISD_fSG_Li256ELb0ELb0EEENS1_25SingleTileBwdLPTSchedulerILb0ELi80ELb0EEEEEEEEEvNT_6ParamsE)
        /*01c4*/ 	.word	0x00000020


	//----- nvinfo : EIATTR_REGCOUNT
	.align		4
.L_90:
        /*01c8*/ 	.byte	0x04, 0x2f
        /*01ca*/ 	.short	(.L_92 - .L_91)
	.align		4
.L_91:
        /*01cc*/ 	.word	index@(_ZN7cutlass13device_kernelIN5flash11enable_sm90INS1_16FlashAttnBwdSm90INS1_25CollectiveMainloopBwdSm90ILi2ELi1ELi1EN4cute5tupleIJNS5_1CILi1EEES8_S8_EEENS6_IJNS7_ILi64EEENS7_ILi80EEENS7_ILi256EEEEEENS_10bfloat16_tEfNS_4arch4Sm90ELb1ELb0ELb1ELb0ELb0ELb0ELb1ELb1ELi2ELi1ELi1ELi1ELb0EEENS1_21CollectiveEpilogueBwdISD_SE_SG_Li256ELb0ELb1ELi2EEENS1_25SingleTileBwdLPTSchedulerILb0ELi80ELb0EEEEEEEEEvNT_6ParamsE)
        /*01d0*/ 	.word	0x000000a8


	//----- nvinfo : EIATTR_FRAME_SIZE
	.align		4
.L_92:
        /*01d4*/ 	.byte	0x04, 0x11
        /*01d6*/ 	.short	(.L_94 - .L_93)
	.align		4
.L_93:
        /*01d8*/ 	.word	index@(_ZN7cutlass13device_kernelIN5flash11enable_sm90INS1_16FlashAttnBwdSm90INS1_25CollectiveMainloopBwdSm90ILi2ELi1ELi1EN4cute5tupleIJNS5_1CILi1EEES8_S8_EEENS6_IJNS7_ILi64EEENS7_ILi80EEENS7_ILi256EEEEEENS_10bfloat16_tEfNS_4arch4Sm90ELb1ELb0ELb1ELb0ELb0ELb0ELb1ELb1ELi2ELi1ELi1ELi1ELb0EEENS1_21CollectiveEpilogueBwdISD_SE_SG_Li256ELb0ELb1ELi2EEENS1_25SingleTileBwdLPTSchedulerILb0ELi80ELb0EEEEEEEEEvNT_6ParamsE)
        /*01dc*/ 	.word	0x00000018


	//----- nvinfo : EIATTR_REGCOUNT
	.align		4
.L_94:
        /*01e0*/ 	.byte	0x04, 0x2f
        /*01e2*/ 	.short	(.L_96 - .L_95)
	.align		4
.L_95:
        /*01e4*/ 	.word	index@(_ZN7cutlass13device_kernelIN5flash11enable_sm90INS1_16FlashAttnBwdSm90INS1_25CollectiveMainloopBwdSm90ILi2ELi1ELi1EN4cute5tupleIJNS5_1CILi1EEES8_S8_EEENS6_IJNS7_ILi64EEENS7_ILi80EEENS7_ILi256EEEEEENS_10bfloat16_tEfNS_4arch4Sm90ELb0ELb1ELb1ELb1ELb0ELb0ELb1ELb1ELi2ELi1ELi1ELi1ELb0EEENS1_24CollectiveEpilogueBwdGQAISD_fSG_Li256ELb1ELb0EEENS1_19SingleTileSchedulerILb1ELb0ELb0ELi80EEEEEEEEEvNT_6ParamsE)
        /*01e8*/ 	.word	0x000000a8


	//----- nvinfo : EIATTR_FRAME_SIZE
	.align		4
.L_96:
        /*01ec*/ 	.byte	0x04, 0x11
        /*01ee*/ 	.short	(.L_98 - .L_97)
	.align		4
.L_97:
        /*01f0*/ 	.word	index@(_ZN7cutlass13device_kernelIN5flash11enable_sm90INS1_16FlashAttnBwdSm90INS1_25CollectiveMainloopBwdSm90ILi2ELi1ELi1EN4cute5tupleIJNS5_1CILi1EEES8_S8_EEENS6_IJNS7_ILi64EEENS7_ILi80EEENS7_ILi256EEEEEENS_10bfloat16_tEfNS_4arch4Sm90ELb0ELb1ELb1ELb1ELb0ELb0ELb1ELb1ELi2ELi1ELi1ELi1ELb0EEENS1_24CollectiveEpilogueBwdGQAISD_fSG_Li256ELb1ELb0EEENS1_19SingleTileSchedulerILb1ELb0ELb0ELi80EEEEEEEEEvNT_6ParamsE)
        /*01f4*/ 	.word	0x00000008


	//----- nvinfo : EIATTR_REGCOUNT
	.align		4
.L_98:
        /*01f8*/ 	.byte	0x04, 0x2f
        /*01fa*/ 	.short	(.L_100 - .L_99)
	.align		4
.L_99:
        /*01fc*/ 	.word	index@(_ZN7cutlass13device_kernelIN5flash11enable_sm90INS1_16FlashAttnBwdSm90INS1_25CollectiveMainloopBwdSm90ILi2ELi1ELi1EN4cute5tupleIJNS5_1CILi1EEES8_S8_EEENS6_IJNS7_ILi64EEENS7_ILi80EEENS7_ILi256EEEEEENS_10bfloat16_tEfNS_4arch4Sm90ELb0ELb1ELb1ELb1ELb0ELb0ELb1ELb1ELi2ELi1ELi1ELi1ELb0EEENS1_21CollectiveEpilogueBwdISD_SE_SG_Li256ELb1ELb1ELi2EEENS1_19SingleTileSchedulerILb1ELb0ELb0ELi80EEEEEEEEEvNT_6ParamsE)
        /*0200*/ 	.word	0x000000a8


	//----- nvinfo : EIATTR_FRAME_SIZE
	.align		4
.L_100:
        /*0204*/ 	.byte	0x04, 0x11
        /*0206*/ 	.short	(.L_102 - .L_101)
	.align		4
.L_101:
        /*0208*/ 	.word	index@(_ZN7cutlass13device_kernelIN5flash11enable_sm90INS1_16FlashAttnBwdSm90INS1_25CollectiveMainloopBwdSm90ILi2ELi1ELi1EN4cute5tupleIJNS5_1CILi1EEES8_S8_EEENS6_IJNS7_ILi64EEENS7_ILi80EEENS7_ILi256EEEEEENS_10bfloat16_tEfNS_4arch4Sm90ELb0ELb1ELb1ELb1ELb0ELb0ELb1ELb1ELi2ELi1ELi1ELi1ELb0EEENS1_21CollectiveEpilogueBwdISD_SE_SG_Li256ELb1ELb1ELi2EEENS1_19SingleTileSchedulerILb1ELb0ELb0ELi80EEEEEEEEEvNT_6ParamsE)
        /*020c*/ 	.word	0x00000008


	//----- nvinfo : EIATTR_REGCOUNT
	.align		4
.L_102:
        /*0210*/ 	.byte	0x04, 0x2f
        /*0212*/ 	.short	(.L_104 - .L_103)
	.align		4
.L_103:
        /*0214*/ 	.word	index@(_ZN7cutlass13device_kernelIN5flash11enable_sm90INS1_16FlashAttnBwdSm90INS1_25CollectiveMainloopBwdSm90ILi2ELi1ELi1EN4cute5tupleIJNS5_1CILi1EEES8_S8_EEENS6_IJNS7_ILi64EEENS7_ILi80EEENS7_ILi256EEEEEENS_10bfloat16_tEfNS_4arch4Sm90ELb0ELb1ELb1ELb0ELb0ELb0ELb1ELb1ELi2ELi1ELi1ELi1ELb0EEENS1_24CollectiveEpilogueBwdGQAISD_fSG_Li256ELb0ELb0EEENS1_19SingleTileSchedulerILb0ELb0ELb0ELi80EEEEEEEEEvNT_6ParamsE)
        /*0218*/ 	.word	0x000000a8


	//----- nvinfo : EIATTR_FRAME_SIZE
	.align		4
.L_104:
        /*021c*/ 	.byte	0x04, 0x11
        /*021e*/ 	.short	(.L_106 - .L_105)
	.align		4
.L_105:
        /*0220*/ 	.word	index@(_ZN7cutlass13device_kernelIN5flash11enable_sm90INS1_16FlashAttnBwdSm90INS1_25CollectiveMainloopBwdSm90ILi2ELi1ELi1EN4cute5tupleIJNS5_1CILi1EEES8_S8_EEENS6_IJNS7_ILi64EEENS7_ILi80EEENS7_ILi256EEEEEENS_10bfloat16_tEfNS_4arch4Sm90ELb0ELb1ELb1ELb0ELb0ELb0ELb1ELb1ELi2ELi1ELi1ELi1ELb0EEENS1_24CollectiveEpilogueBwdGQAISD_fSG_Li256ELb0ELb0EEENS1_19SingleTileSchedulerILb0ELb0ELb0ELi80EEEEEEEEEvNT_6ParamsE)
        /*0224*/ 	.word	0x00000008


	//----- nvinfo : EIATTR_REGCOUNT
	.align		4
.L_106:
        /*0228*/ 	.byte	0x04, 0x2f
        /*022a*/ 	.short	(.L_108 - .L_107)
	.align		4
.L_107:
        /*022c*/ 	.word	index@(_ZN7cutlass13device_kernelIN5flash11enable_sm90INS1_16FlashAttnBwdSm90INS1_25CollectiveMainloopBwdSm90ILi2ELi1ELi1EN4cute5tupleIJNS5_1CILi1EEES8_S8_EEENS6_IJNS7_ILi64EEENS7_ILi80EEENS7_ILi256EEEEEENS_10bfloat16_tEfNS_4arch4Sm90ELb0ELb1ELb1ELb0ELb0ELb0ELb1ELb1ELi2ELi1ELi1ELi1ELb0EEENS1_21CollectiveEpilogueBwdISD_SE_SG_Li256ELb0ELb1ELi2EEENS1_19SingleTileSchedulerILb0ELb0ELb0ELi80EEEEEEEEEvNT_6ParamsE)
        /*0230*/ 	.word	0x000000a8


	//----- nvinfo : EIATTR_FRAME_SIZE
	.align		4
.L_108:
        /*0234*/ 	.byte	0x04, 0x11
        /*0236*/ 	.short	(.L_110 - .L_109)
	.align		4
.L_109:
        /*0238*/ 	.word	index@(_ZN7cutlass13device_kernelIN5flash11enable_sm90INS1_16FlashAttnBwdSm90INS1_25CollectiveMainloopBwdSm90ILi2ELi1ELi1EN4cute5tupleIJNS5_1CILi1EEES8_S8_EEENS6_IJNS7_ILi64EEENS7_ILi80EEENS7_ILi256EEEEEENS_10bfloat16_tEfNS_4arch4Sm90ELb0ELb1ELb1ELb0ELb0ELb0ELb1ELb1ELi2ELi1ELi1ELi1ELb0EEENS1_21CollectiveEpilogueBwdISD_SE_SG_Li256ELb0ELb1ELi2EEENS1_19SingleTileSchedulerILb0ELb0ELb0ELi80EEEEEEEEEvNT_6ParamsE)
        /*023c*/ 	.word	0x00000008


	//----- nvinfo : EIATTR_REGCOUNT
	.align		4
.L_110:
        /*0240*/ 	.byte	0x04, 0x2f
        /*0242*/ 	.short	(.L_112 - .L_111)
	.align		4
.L_111:
        /*0244*/ 	.word	index@(_ZN7cutlass13device_kernelIN5flash11enable_sm90INS1_16FlashAttnBwdSm90INS1_25CollectiveMainloopBwdSm90ILi2ELi1ELi1EN4cute5tupleIJNS5_1CILi1EEES8_S8_EEENS6_IJNS7_ILi64EEENS7_ILi80EEENS7_ILi256EEEEEENS_10bfloat16_tEfNS_4arch4Sm90ELb0ELb0ELb1ELb1ELb0ELb0ELb1ELb1ELi2ELi1ELi1ELi1ELb0EEENS1_24CollectiveEpilogueBwdGQAISD_fSG_Li256ELb1ELb0EEENS1_19SingleTileSchedulerILb1ELb0ELb0ELi80EEEEEEEEEvNT_6ParamsE)
        /*0248*/ 	.word	0x000000a8


	//----- nvinfo : EIATTR_FRAME_SIZE
	.align		4
.L_112:
        /*024c*/ 	.byte	0x04, 0x11
        /*024e*/ 	.short	(.L_114 - .L_113)
	.align		4
.L_113:
        /*0250*/ 	.word	index@(_ZN7cutlass13device_kernelIN5flash11enable_sm90INS1_16FlashAttnBwdSm90INS1_25CollectiveMainloopBwdSm90ILi2ELi1ELi1EN4cute5tupleIJNS5_1CILi1EEES8_S8_EEENS6_IJNS7_ILi64EEENS7_ILi80EEENS7_ILi256EEEEEENS_10bfloat16_tEfNS_4arch4Sm90ELb0ELb0ELb1ELb1ELb0ELb0ELb1ELb1ELi2ELi1ELi1ELi1ELb0EEENS1_24CollectiveEpilogueBwdGQAISD_fSG_Li256ELb1ELb0EEENS1_19SingleTileSchedulerILb1ELb0ELb0ELi80EEEEEEEEEvNT_6ParamsE)
        /*0254*/ 	.word	0x00000008


	//----- nvinfo : EIATTR_REGCOUNT
	.align		4
.L_114:
        /*0258*/ 	.byte	0x04, 0x2f
        /*025a*/ 	.short	(.L_116 - .L_115)
	.align		4
.L_115:
        /*025c*/ 	.word	index@(_ZN7cutlass13device_kernelIN5flash11enable_sm90INS1_16FlashAttnBwdSm90INS1_25CollectiveMainloopBwdSm90ILi2ELi1ELi1EN4cute5tupleIJNS5_1CILi1EEES8_S8_EEENS6_IJNS7_ILi64EEENS7_ILi80EEENS7_ILi256EEEEEENS_10bfloat16_tEfNS_4arch4Sm90ELb0ELb0ELb1ELb1ELb0ELb0ELb1ELb1ELi2ELi1ELi1ELi1ELb0EEENS1_21CollectiveEpilogueBwdISD_SE_SG_Li256ELb1ELb1ELi2EEENS1_19SingleTileSchedulerILb1ELb0ELb0ELi80EEEEEEEEEvNT_6ParamsE)
        /*0260*/ 	.word	0x000000a8


	//----- nvinfo : EIATTR_FRAME_SIZE
	.align		4
.L_116:
        /*0264*/ 	.byte	0x04, 0x11
        /*0266*/ 	.short	(.L_118 - .L_117)
	.align		4
.L_117:
        /*0268*/ 	.word	index@(_ZN7cutlass13device_kernelIN5flash11enable_sm90INS1_16FlashAttnBwdSm90INS1_25CollectiveMainloopBwdSm90ILi2ELi1ELi1EN4cute5tupleIJNS5_1CILi1EEES8_S8_EEENS6_IJNS7_ILi64EEENS7_ILi80EEENS7_ILi256EEEEEENS_10bfloat16_tEfNS_4arch4Sm90ELb0ELb0ELb1ELb1ELb0ELb0ELb1ELb1ELi2ELi1ELi1ELi1ELb0EEENS1_21CollectiveEpilogueBwdISD_SE_SG_Li256ELb1ELb1ELi2EEENS1_19SingleTileSchedulerILb1ELb0ELb0ELi80EEEEEEEEEvNT_6ParamsE)
        /*026c*/ 	.word	0x00000008


	//----- nvinfo : EIATTR_REGCOUNT
	.align		4
.L_118:
        /*0270*/ 	.byte	0x04, 0x2f
        /*0272*/ 	.short	(.L_120 - .L_119)
	.align		4
.L_119:
        /*0274*/ 	.word	index@(_ZN7cutlass13device_kernelIN5flash11enable_sm90INS1_16FlashAttnBwdSm90INS1_25CollectiveMainloopBwdSm90ILi2ELi1ELi1EN4cute5tupleIJNS5_1CILi1EEES8_S8_EEENS6_IJNS7_ILi64EEENS7_ILi80EEENS7_ILi256EEEEEENS_10bfloat16_tEfNS_4arch4Sm90ELb0ELb0ELb1ELb0ELb0ELb0ELb1ELb1ELi2ELi1ELi1ELi1ELb0EEENS1_24CollectiveEpilogueBwdGQAISD_fSG_Li256ELb0ELb0EEENS1_19SingleTileSchedulerILb0ELb0ELb0ELi80EEEEEEEEEvNT_6ParamsE)
        /*0278*/ 	.word	0x000000a8


	//----- nvinfo : EIATTR_FRAME_SIZE
	.align		4
.L_120:
        /*027c*/ 	.byte	0x04, 0x11
        /*027e*/ 	.short	(.L_122 - .L_121)
	.align		4
.L_121:
        /*0280*/ 	.word	index@(_ZN7cutlass13device_kernelIN5flash11enable_sm90INS1_16FlashAttnBwdSm90INS1_25CollectiveMainloopBwdSm90ILi2ELi1ELi1EN4cute5tupleIJNS5_1CILi1EEES8_S8_EEENS6_IJNS7_ILi64EEENS7_ILi80EEENS7_ILi256EEEEEENS_10bfloat16_tEfNS_4arch4Sm90ELb0ELb0ELb1ELb0ELb0ELb0ELb1ELb1ELi2ELi1ELi1ELi1ELb0EEENS1_24CollectiveEpilogueBwdGQAISD_fSG_Li256ELb0ELb0EEENS1_19SingleTileSchedulerILb0ELb0ELb0ELi80EEEEEEEEEvNT_6ParamsE)
        /*0284*/ 	.word	0x00000008


	//----- nvinfo : EIATTR_REGCOUNT
	.align		4
.L_122:
        /*0288*/ 	.byte	0x04, 0x2f
        /*028a*/ 	.short	(.L_124 - .L_123)
	.align		4
.L_123:
        /*028c*/ 	.word	index@(_ZN7cutlass13device_kernelIN5flash11enable_sm90INS1_16FlashAttnBwdSm90INS1_25CollectiveMainloopBwdSm90ILi2ELi1ELi1EN4cute5tupleIJNS5_1CILi1EEES8_S8_EEENS6_IJNS7_ILi64EEENS7_ILi80EEENS7_ILi256EEEEEENS_10bfloat16_tEfNS_4arch4Sm90ELb0ELb0ELb1ELb0ELb0ELb0ELb1ELb1ELi2ELi1ELi1ELi1ELb0EEENS1_21CollectiveEpilogueBwdISD_SE_SG_Li256ELb0ELb1ELi2EEENS1_19SingleTileSchedulerILb0ELb0ELb0ELi80EEEEEEEEEvNT_6ParamsE)
        /*0290*/ 	.word	0x000000a8


	//----- nvinfo : EIATTR_FRAME_SIZE
	.align		4
.L_124:
        /*0294*/ 	.byte	0x04, 0x11
        /*0296*/ 	.short	(.L_126 - .L_125)
	.align		4
.L_125:
        /*0298*/ 	.word	index@(_ZN7cutlass13device_kernelIN5flash11enable_sm90INS1_16FlashAttnBwdSm90INS1_25CollectiveMainloopBwdSm90ILi2ELi1ELi1EN4cute5tupleIJNS5_1CILi1EEES8_S8_EEENS6_IJNS7_ILi64EEENS7_ILi80EEENS7_ILi256EEEEEENS_10bfloat16_tEfNS_4arch4Sm90ELb0ELb0ELb1ELb0ELb0ELb0ELb1ELb1ELi2ELi1ELi1ELi1ELb0EEENS1_21CollectiveEpilogueBwdISD_SE_SG_Li256ELb0ELb1ELi2EEENS1_19SingleTileSchedulerILb0ELb0ELb0ELi80EEEEEEEEEvNT_6ParamsE)
        /*029c*/ 	.word	0x00000010


	//----- nvinfo : EIATTR_MIN_STACK_SIZE
	.align		4
.L_126:
        /*02a0*/ 	.byte	0x04, 0x12
        /*02a2*/ 	.short	(.L_128 - .L_127)
	.align		4
.L_127:
        /*02a4*/ 	.word	index@(_ZN7cutlass13device_kernelIN5flash11enable_sm90INS1_16FlashAttnBwdSm90INS1_25CollectiveMainloopBwdSm90ILi2ELi1ELi1EN4cute5tupleIJNS5_1CILi1EEES8_S8_EEENS6_IJNS7_ILi64EEENS7_ILi80EEENS7_ILi256EEEEEENS_10bfloat16_tEfNS_4arch4Sm90ELb0ELb0ELb1ELb0ELb0ELb0ELb1ELb1ELi2ELi1ELi1ELi1ELb0EEENS1_21CollectiveEpilogueBwdISD_SE_SG_Li256ELb0ELb1ELi2EEENS1_19SingleTileSchedulerILb0ELb0ELb0ELi80EEEEEEEEEvNT_6ParamsE)
        /*02a8*/ 	.word	0x00000010


	//----- nvinfo : EIATTR_MIN_STACK_SIZE
	.align		4
.L_128:
        /*02ac*/ 	.byte	0x04, 0x12
        /*02ae*/ 	.short	(.L_130 - .L_129)
	.align		4
.L_129:
        /*02b0*/ 	.word	index@(_ZN7cutlass13device_kernelIN5flash11enable_sm90INS1_16FlashAttnBwdSm90INS1_25CollectiveMainloopBwdSm90ILi2ELi1ELi1EN4cute5tupleIJNS5_1CILi1EEES8_S8_EEENS6_IJNS7_ILi64EEENS7_ILi80EEENS7_ILi256EEEEEENS_10bfloat16_tEfNS_4arch4Sm90ELb0ELb0ELb1ELb0ELb0ELb0ELb1ELb1ELi2ELi1ELi1ELi1ELb0EEENS1_24CollectiveEpilogueBwdGQAISD_fSG_Li256ELb0ELb0EEENS1_19SingleTileSchedulerILb0ELb0ELb0ELi80EEEEEEEEEvNT_6ParamsE)
        /*02b4*/ 	.word	0x00000008


	//----- nvinfo : EIATTR_MIN_STACK_SIZE
	.align		4
.L_130:
        /*02b8*/ 	.byte	0x04, 0x12
        /*02ba*/ 	.short	(.L_132 - .L_131)
	.align		4
.L_131:
        /*02bc*/ 	.word	index@(_ZN7cutlass13device_kernelIN5flash11enable_sm90INS1_16FlashAttnBwdSm90INS1_25CollectiveMainloopBwdSm90ILi2ELi1ELi1EN4cute5tupleIJNS5_1CILi1EEES8_S8_EEENS6_IJNS7_ILi64EEENS7_ILi80EEENS7_ILi256EEEEEENS_10bfloat16_tEfNS_4arch4Sm90ELb0ELb0ELb1ELb1ELb0ELb0ELb1ELb1ELi2ELi1ELi1ELi1ELb0EEENS1_21CollectiveEpilogueBwdISD_SE_SG_Li256ELb1ELb1ELi2EEENS1_19SingleTileSchedulerILb1ELb0ELb0ELi80EEEEEEEEEvNT_6ParamsE)
        /*02c0*/ 	.word	0x00000008


	//----- nvinfo : EIATTR_MIN_STACK_SIZE
	.align		4
.L_132:
        /*02c4*/ 	.byte	0x04, 0x12
        /*02c6*/ 	.short	(.L_134 - .L_133)
	.align		4
.L_133:
        /*02c8*/ 	.word	index@(_ZN7cutlass13device_kernelIN5flash11enable_sm90INS1_16FlashAttnBwdSm90INS1_25CollectiveMainloopBwdSm90ILi2ELi1ELi1EN4cute5tupleIJNS5_1CILi1EEES8_S8_EEENS6_IJNS7_ILi64EEENS7_ILi80EEENS7_ILi256EEEEEENS_10bfloat16_tEfNS_4arch4Sm90ELb0ELb0ELb1ELb1ELb0ELb0ELb1ELb1ELi2ELi1ELi1ELi1ELb0EEENS1_24CollectiveEpilogueBwdGQAISD_fSG_Li256ELb1ELb0EEENS1_19SingleTileSchedulerILb1ELb0ELb0ELi80EEEEEEEEEvNT_6ParamsE)
        /*02cc*/ 	.word	0x00000008


	//----- nvinfo : EIATTR_MIN_STACK_SIZE
	.align		4
.L_134:
        /*02d0*/ 	.byte	0x04, 0x12
        /*02d2*/ 	.short	(.L_136 - .L_135)
	.align		4
.L_135:
        /*02d4*/ 	.word	index@(_ZN7cutlass13device_kernelIN5flash11enable_sm90INS1_16FlashAttnBwdSm90INS1_25CollectiveMainloopBwdSm90ILi2ELi1ELi1EN4cute5tupleIJNS5_1CILi1EEES8_S8_EEENS6_IJNS7_ILi64EEENS7_ILi80EEENS7_ILi256EEEEEENS_10bfloat16_tEfNS_4arch4Sm90ELb0ELb1ELb1ELb0ELb0ELb0ELb1ELb1ELi2ELi1ELi1ELi1ELb0EEENS1_21CollectiveEpilogueBwdISD_SE_SG_Li256ELb0ELb1ELi2EEENS1_19SingleTileSchedulerILb0ELb0ELb0ELi80EEEEEEEEEvNT_6ParamsE)
        /*02d8*/ 	.word	0x00000008


	//----- nvinfo : EIATTR_MIN_STACK_SIZE
	.align		4
.L_136:
        /*02dc*/ 	.byte	0x04, 0x12
        /*02de*/ 	.short	(.L_138 - .L_137)
	.align		4
.L_137:
        /*02e0*/ 	.word	index@(_ZN7cutlass13device_kernelIN5flash11enable_sm90INS1_16FlashAttnBwdSm90INS1_25CollectiveMainloopBwdSm90ILi2ELi1ELi1EN4cute5tupleIJNS5_1CILi1EEES8_S8_EEENS6_IJNS7_ILi64EEENS7_ILi80EEENS7_ILi256EEEEEENS_10bfloat16_tEfNS_4arch4Sm90ELb0ELb1ELb1ELb0ELb0ELb0ELb1ELb1ELi2ELi1ELi1ELi1ELb0EEENS1_24CollectiveEpilogueBwdGQAISD_fSG_Li256ELb0ELb0EEENS1_19SingleTileSchedulerILb0ELb0ELb0ELi80EEEEEEEEEvNT_6ParamsE)
        /*02e4*/ 	.word	0x00000008


	//----- nvinfo : EIATTR_MIN_STACK_SIZE
	.align		4
.L_138:
        /*02e8*/ 	.byte	0x04, 0x12
        /*02ea*/ 	.short	(.L_140 - .L_139)
	.align		4
.L_139:
        /*02ec*/ 	.word	index@(_ZN7cutlass13device_kernelIN5flash11enable_sm90INS1_16FlashAttnBwdSm90INS1_25CollectiveMainloopBwdSm90ILi2ELi1ELi1EN4cute5tupleIJNS5_1CILi1EEES8_S8_EEENS6_IJNS7_ILi64EEENS7_ILi80EEENS7_ILi256EEEEEENS_10bfloat16_tEfNS_4arch4Sm90ELb0ELb1ELb1ELb1ELb0ELb0ELb1ELb1ELi2ELi1ELi1ELi1ELb0EEENS1_21CollectiveEpilogueBwdISD_SE_SG_Li256ELb1ELb1ELi2EEENS1_19SingleTileSchedulerILb1ELb0ELb0ELi80EEEEEEEEEvNT_6ParamsE)
        /*02f0*/ 	.word	0x00000008


	//----- nvinfo : EIATTR_MIN_STACK_SIZE
	.align		4
.L_140:
        /*02f4*/ 	.byte	0x04, 0x12
        /*02f6*/ 	.short	(.L_142 - .L_141)
	.align		4
.L_141:
        /*02f8*/ 	.word	index@(_ZN7cutlass13device_kernelIN5flash11enable_sm90INS1_16FlashAttnBwdSm90INS1_25CollectiveMainloopBwdSm90ILi2ELi1ELi1EN4cute5tupleIJNS5_1CILi1EEES8_S8_EEENS6_IJNS7_ILi64EEENS7_ILi80EEENS7_ILi256EEEEEENS_10bfloat16_tEfNS_4arch4Sm90ELb0ELb1ELb1ELb1ELb0ELb0ELb1ELb1ELi2ELi1ELi1ELi1ELb0EEENS1_24CollectiveEpilogueBwdGQAISD_fSG_Li256ELb1ELb0EEENS1_19SingleTileSchedulerILb1ELb0ELb0ELi80EEEEEEEEEvNT_6ParamsE)
        /*02fc*/ 	.word	0x00000008


	//----- nvinfo : EIATTR_MIN_STACK_SIZE
	.align		4
.L_142:
        /*0300*/ 	.byte	0x04, 0x12
        /*0302*/ 	.short	(.L_144 - .L_143)
	.align		4
.L_143:
        /*0304*/ 	.word	index@(_ZN7cutlass13device_kernelIN5flash11enable_sm90INS1_16FlashAttnBwdSm90INS1_25CollectiveMainloopBwdSm90ILi2ELi1ELi1EN4cute5tupleIJNS5_1CILi1EEES8_S8_EEENS6_IJNS7_ILi64EEENS7_ILi80EEENS7_ILi256EEEEEENS_10bfloat16_tEfNS_4arch4Sm90ELb1ELb0ELb1ELb0ELb0ELb0ELb1ELb1ELi2ELi1ELi1ELi1ELb0EEENS1_21CollectiveEpilogueBwdISD_SE_SG_Li256ELb0ELb1ELi2EEENS1_25SingleTileBwdLPTSchedulerILb0ELi80ELb0EEEEEEEEEvNT_6ParamsE)
        /*0308*/ 	.word	0x00000018


	//----- nvinfo : EIATTR_MIN_STACK_SIZE
	.align		4
.L_144:
        /*030c*/ 	.byte	0x04, 0x12
        /*030e*/ 	.short	(.L_146 - .L_145)
	.align		4
.L_145:
        /*0310*/ 	.word	index@(_ZN7cutlass13device_kernelIN5flash11enable_sm90INS1_16FlashAttnBwdSm90INS1_25CollectiveMainloopBwdSm90ILi2ELi1ELi1EN4cute5tupleIJNS5_1CILi1EEES8_S8_EEENS6_IJNS7_ILi64EEENS7_ILi80EEENS7_ILi256EEEEEENS_10bfloat16_tEfNS_4arch4Sm90ELb1ELb0ELb1ELb0ELb0ELb0ELb1ELb1ELi2ELi1ELi1ELi1ELb0EEENS1_24CollectiveEpilogueBwdGQAISD_fSG_Li256ELb0ELb0EEENS1_25SingleTileBwdLPTSchedulerILb0ELi80ELb0EEEEEEEEEvNT_6ParamsE)
        /*0314*/ 	.word	0x00000020


	//----- nvinfo : EIATTR_MIN_STACK_SIZE
	.align		4
.L_146:
        /*0318*/ 	.byte	0x04, 0x12
        /*031a*/ 	.short	(.L_148 - .L_147)
	.align		4
.L_147:
        /*031c*/ 	.word	index@(_ZN7cutlass13device_kernelIN5flash11enable_sm90INS1_16FlashAttnBwdSm90INS1_25CollectiveMainloopBwdSm90ILi2ELi1ELi1EN4cute5tupleIJNS5_1CILi1EEES8_S8_EEENS6_IJNS7_ILi64EEENS7_ILi80EEENS7_ILi256EEEEEENS_10bfloat16_tEfNS_4arch4Sm90ELb1ELb0ELb1ELb1ELb0ELb0ELb1ELb1ELi2ELi1ELi1ELi1ELb0EEENS1_21CollectiveEpilogueBwdISD_SE_SG_Li256ELb1ELb1ELi2EEENS1_25SingleTileBwdLPTSchedulerILb1ELi80ELb0EEEEEEEEEvNT_6ParamsE)
        /*0320*/ 	.word	0x00000018


	//----- nvinfo : EIATTR_MIN_STACK_SIZE
	.align		4
.L_148:
        /*0324*/ 	.byte	0x04, 0x12
        /*0326*/ 	.short	(.L_150 - .L_149)
	.align		4
.L_149:
        /*0328*/ 	.word	index@(_ZN7cutlass13device_kernelIN5flash11enable_sm90INS1_16FlashAttnBwdSm90INS1_25CollectiveMainloopBwdSm90ILi2ELi1ELi1EN4cute5tupleIJNS5_1CILi1EEES8_S8_EEENS6_IJNS7_ILi64EEENS7_ILi80EEENS7_ILi256EEEEEENS_10bfloat16_tEfNS_4arch4Sm90ELb1ELb0ELb1ELb1ELb0ELb0ELb1ELb1ELi2ELi1ELi1ELi1ELb0EEENS1_24CollectiveEpilogueBwdGQAISD_fSG_Li256ELb1ELb0EEENS1_25SingleTileBwdLPTSchedulerILb1ELi80ELb0EEEEEEEEEvNT_6ParamsE)
        /*032c*/ 	.word	0x00000018


	//----- nvinfo : EIATTR_MIN_STACK_SIZE
	.align		4
.L_150:
        /*0330*/ 	.byte	0x04, 0x12
        /*0332*/ 	.short	(.L_152 - .L_151)
	.align		4
.L_151:
        /*0334*/ 	.word	index@(_ZN7cutlass13device_kernelIN5flash11enable_sm90INS1_16FlashAttnBwdSm90INS1_25CollectiveMainloopBwdSm90ILi2ELi1ELi1EN4cute5tupleIJNS5_1CILi1EEES8_S8_EEENS6_IJNS7_ILi64EEENS7_ILi80EEENS7_ILi256EEEEEENS_10bfloat16_tEfNS_4arch4Sm90ELb0ELb0ELb0ELb0ELb0ELb0ELb1ELb1ELi2ELi1ELi1ELi1ELb0EEENS1_21CollectiveEpilogueBwdISD_SE_SG_Li256ELb0ELb1ELi2EEENS1_19SingleTileSchedulerILb0ELb0ELb0ELi80EEEEEEEEEvNT_6ParamsE)
        /*0338*/ 	.word	0x00000008


	//----- nvinfo : EIATTR_MIN_STACK_SIZE
	.align		4
.L_152:
        /*033c*/ 	.byte	0x04, 0x12
        /*033e*/ 	.short	(.L_154 - .L_153)
	.align		4
.L_153:
        /*0340*/ 	.word	index@(_ZN7cutlass13device_kernelIN5flash11enable_sm90INS1_16FlashAttnBwdSm90INS1_25CollectiveMainloopBwdSm90ILi2ELi1ELi1EN4cute5tupleIJNS5_1CILi1EEES8_S8_EEENS6_IJNS7_ILi64EEENS7_ILi80EEENS7_ILi256EEEEEENS_10bfloat16_tEfNS_4arch4Sm90ELb0ELb0ELb0ELb0ELb0ELb0ELb1ELb1ELi2ELi1ELi1ELi1ELb0EEENS1_24CollectiveEpilogueBwdGQAISD_fSG_Li256ELb0ELb0EEENS1_19SingleTileSchedulerILb0ELb0ELb0ELi80EEEEEEEEEvNT_6ParamsE)
        /*0344*/ 	.word	0x00000008


	//----- nvinfo : EIATTR_MIN_STACK_SIZE
	.align		4
.L_154:
        /*0348*/ 	.byte	0x04, 0x12
        /*034a*/ 	.short	(.L_156 - .L_155)
	.align		4
.L_155:
        /*034c*/ 	.word	index@(_ZN7cutlass13device_kernelIN5flash11enable_sm90INS1_16FlashAttnBwdSm90INS1_25CollectiveMainloopBwdSm90ILi2ELi1ELi1EN4cute5tupleIJNS5_1CILi1EEES8_S8_EEENS6_IJNS7_ILi64EEENS7_ILi80EEENS7_ILi256EEEEEENS_10bfloat16_tEfNS_4arch4Sm90ELb0ELb0ELb0ELb1ELb0ELb0ELb1ELb1ELi2ELi1ELi1ELi1ELb0EEENS1_21CollectiveEpilogueBwdISD_SE_SG_Li256ELb1ELb1ELi2EEENS1_19SingleTileSchedulerILb1ELb0ELb0ELi80EEEEEEEEEvNT_6ParamsE)
        /*0350*/ 	.word	0x00000010


	//----- nvinfo : EIATTR_MIN_STACK_SIZE
	.align		4
.L_156:
        /*0354*/ 	.byte	0x04, 0x12
        /*0356*/ 	.short	(.L_158 - .L_157)
	.align		4
.L_157:
        /*0358*/ 	.word	index@(_ZN7cutlass13device_kernelIN5flash11enable_sm90INS1_16FlashAttnBwdSm90INS1_25CollectiveMainloopBwdSm90ILi2ELi1ELi1EN4cute5tupleIJNS5_1CILi1EEES8_S8_EEENS6_IJNS7_ILi64EEENS7_ILi80EEENS7_ILi256EEEEEENS_10bfloat16_tEfNS_4arch4Sm90ELb0ELb0ELb0ELb1ELb0ELb0ELb1ELb1ELi2ELi1ELi1ELi1ELb0EEENS1_24CollectiveEpilogueBwdGQAISD_fSG_Li256ELb1ELb0EEENS1_19SingleTileSchedulerILb1ELb0ELb0ELi80EEEEEEEEEvNT_6ParamsE)
        /*035c*/ 	.word	0x00000010


	//----- nvinfo : EIATTR_MIN_STACK_SIZE
	.align		4
.L_158:
        /*0360*/ 	.byte	0x04, 0x12
        /*0362*/ 	.short	(.L_160 - .L_159)
	.align		4
.L_159:
        /*0364*/ 	.word	index@(_ZN7cutlass13device_kernelIN5flash11enable_sm90INS1_16FlashAttnBwdSm90INS1_25CollectiveMainloopBwdSm90ILi2ELi1ELi1EN4cute5tupleIJNS5_1CILi1EEES8_S8_EEENS6_IJNS7_ILi64EEENS7_ILi80EEENS7_ILi256EEEEEENS_10bfloat16_tEfNS_4arch4Sm90ELb0ELb1ELb0ELb0ELb0ELb0ELb1ELb1ELi2ELi1ELi1ELi1ELb0EEENS1_21CollectiveEpilogueBwdISD_SE_SG_Li256ELb0ELb1ELi2EEENS1_19SingleTileSchedulerILb0ELb0ELb0ELi80EEEEEEEEEvNT_6ParamsE)
        /*0368*/ 	.word	0x00000008


	//----- nvinfo : EIATTR_MIN_STACK_SIZE
	.align		4
.L_160:
        /*036c*/ 	.byte	0x04, 0x12
        /*036e*/ 	.short	(.L_162 - .L_161)
	.align		4
.L_161:
        /*0370*/ 	.word	index@(_ZN7cutlass13device_kernelIN5flash11enable_sm90INS1_16FlashAttnBwdSm90INS1_25CollectiveMainloopBwdSm90ILi2ELi1ELi1EN4cute5tupleIJNS5_1CILi1EEES8_S8_EEENS6_IJNS7_ILi64EEENS7_ILi80EEENS7_ILi256EEEEEENS_10bfloat16_tEfNS_4arch4Sm90ELb0ELb1ELb0ELb0ELb0ELb0ELb1ELb1ELi2ELi1ELi1ELi1ELb0EEENS1_24CollectiveEpilogueBwdGQAISD_fSG_Li256ELb0ELb0EEENS1_19SingleTileSchedulerILb0ELb0ELb0ELi80EEEEEEEEEvNT_6ParamsE)
        /*0374*/ 	.word	0x00000008


	//----- nvinfo : EIATTR_MIN_STACK_SIZE
	.align		4
.L_162:
        /*0378*/ 	.byte	0x04, 0x12
        /*037a*/ 	.short	(.L_164 - .L_163)
	.align		4
.L_163:
        /*037c*/ 	.word	index@(_ZN7cutlass13device_kernelIN5flash11enable_sm90INS1_16FlashAttnBwdSm90INS1_25CollectiveMainloopBwdSm90ILi2ELi1ELi1EN4cute5tupleIJNS5_1CILi1EEES8_S8_EEENS6_IJNS7_ILi64EEENS7_ILi80EEENS7_ILi256EEEEEENS_10bfloat16_tEfNS_4arch4Sm90ELb0ELb1ELb0ELb1ELb0ELb0ELb1ELb1ELi2ELi1ELi1ELi1ELb0EEENS1_21CollectiveEpilogueBwdISD_SE_SG_Li256ELb1ELb1ELi2EEENS1_19SingleTileSchedulerILb1ELb0ELb0ELi80EEEEEEEEEvNT_6ParamsE)
        /*0380*/ 	.word	0x00000008


	//----- nvinfo : EIATTR_MIN_STACK_SIZE
	.align		4
.L_164:
        /*0384*/ 	.byte	0x04, 0x12
        /*0386*/ 	.short	(.L_166 - .L_165)
	.align		4
.L_165:
        /*0388*/ 	.word	index@(_ZN7cutlass13device_kernelIN5flash11enable_sm90INS1_16FlashAttnBwdSm90INS1_25CollectiveMainloopBwdSm90ILi2ELi1ELi1EN4cute5tupleIJNS5_1CILi1EEES8_S8_EEENS6_IJNS7_ILi64EEENS7_ILi80EEENS7_ILi256EEEEEENS_10bfloat16_tEfNS_4arch4Sm90ELb0ELb1ELb0ELb1ELb0ELb0ELb1ELb1ELi2ELi1ELi1ELi1ELb0EEENS1_24CollectiveEpilogueBwdGQAISD_fSG_Li256ELb1ELb0EEENS1_19SingleTileSchedulerILb1ELb0ELb0ELi80EEEEEEEEEvNT_6ParamsE)
        /*038c*/ 	.word	0x00000008


	//----- nvinfo : EIATTR_MIN_STACK_SIZE
	.align		4
.L_166:
        /*0390*/ 	.byte	0x04, 0x12
        /*0392*/ 	.short	(.L_168 - .L_167)
	.align		4
.L_167:
        /*0394*/ 	.word	index@(_ZN7cutlass13device_kernelIN5flash11enable_sm90INS1_16FlashAttnBwdSm90INS1_25CollectiveMainloopBwdSm90ILi2ELi1ELi1EN4cute5tupleIJNS5_1CILi1EEES8_S8_EEENS6_IJNS7_ILi64EEENS7_ILi80EEENS7_ILi256EEEEEENS_10bfloat16_tEfNS_4arch4Sm90ELb1ELb0ELb0ELb0ELb0ELb0ELb1ELb1ELi2ELi1ELi1ELi1ELb0EEENS1_21CollectiveEpilogueBwdISD_SE_SG_Li256ELb0ELb1ELi2EEENS1_25SingleTileBwdLPTSchedulerILb0ELi80ELb0EEEEEEEEEvNT_6ParamsE)
        /*0398*/ 	.word	0x00000010


	//----- nvinfo : EIATTR_MIN_STACK_SIZE
	.align		4
.L_168:
        /*039c*/ 	.byte	0x04, 0x12
        /*039e*/ 	.short	(.L_170 - .L_169)
	.align		4
.L_169:
        /*03a0*/ 	.word	index@(_ZN7cutlass13device_kernelIN5flash11enable_sm90INS1_16FlashAttnBwdSm90INS1_25CollectiveMainloopBwdSm90ILi2ELi1ELi1EN4cute5tupleIJNS5_1CILi1EEES8_S8_EEENS6_IJNS7_ILi64EEENS7_ILi80EEENS7_ILi256EEEEEENS_10bfloat16_tEfNS_4arch4Sm90ELb1ELb0ELb0ELb0ELb0ELb0ELb1ELb1ELi2ELi1ELi1ELi1ELb0EEENS1_24CollectiveEpilogueBwdGQAISD_fSG_Li256ELb0ELb0EEENS1_25SingleTileBwdLPTSchedulerILb0ELi80ELb0EEEEEEEEEvNT_6ParamsE)
        /*03a4*/ 	.word	0x00000010


	//----- nvinfo : EIATTR_MIN_STACK_SIZE
	.align		4
.L_170:
        /*03a8*/ 	.byte	0x04, 0x12
        /*03aa*/ 	.short	(.L_172 - .L_171)
	.align		4
.L_171:
        /*03ac*/ 	.word	index@(_ZN7cutlass13device_kernelIN5flash22FlashAttnBwdPreprocessIN4cute5tupleIJNS3_1CILi64EEENS5_ILi256EEEEEENS_10bfloat16_tEfNS_4arch4Sm90ELb1ELb0EEEEEvNT_6ParamsE)
        /*03b0*/ 	.word	0x00000000


	//----- nvinfo : EIATTR_MIN_STACK_SIZE
	.align		4
.L_172:
        /*03b4*/ 	.byte	0x04, 0x12
        /*03b6*/ 	.short	(.L_174 - .L_173)
	.align		4
.L_173:
        /*03b8*/ 	.word	index@(_ZN7cutlass13device_kernelIN5flash11enable_sm90INS1_16FlashAttnBwdSm90INS1_25CollectiveMainloopBwdSm90ILi2ELi1ELi1EN4cute5tupleIJNS5_1CILi1EEES8_S8_EEENS6_IJNS7_ILi64EEENS7_ILi80EEENS7_ILi256EEEEEENS_10bfloat16_tEfNS_4arch4Sm90ELb1ELb0ELb0ELb1ELb0ELb0ELb1ELb1ELi2ELi1ELi1ELi1ELb0EEENS1_21CollectiveEpilogueBwdISD_SE_SG_Li256ELb1ELb1ELi2EEENS1_25SingleTileBwdLPTSchedulerILb1ELi80ELb0EEEEEEEEEvNT_6ParamsE)
        /*03bc*/ 	.word	0x00000010


	//----- nvinfo : EIATTR_MIN_STACK_SIZE
	.align		4
.L_174:
        /*03c0*/ 	.byte	0x04, 0x12
        /*03c2*/ 	.short	(.L_176 - .L_175)
	.align		4
.L_175:
        /*03c4*/ 	.word	index@(_ZN7cutlass13device_kernelIN5flash32FlashAttnBwdPostprocessConvertdQIN4cute5tupleIJNS3_1CILi80EEENS5_ILi256EEEEEENS_10bfloat16_tEfNS_4arch4Sm90ELi256ENS3_8TiledMMAINS3_8MMA_AtomIJNS3_4SM904GMMA27MMA_64x16x16_F32BF16BF16_SSILNSF_5MajorE1ELSH_1ELNSF_7ScaleInE1ELSI_1EEEEEENS3_6LayoutINS4_IJNS5_ILi2EEENS5_ILi1EEESN_EEENS4_IJSN_NS5_ILi0EEESP_EEEEENS4_IJNS3_10UnderscoreESS_SS_EEEEELb1EEEEEvNT_6ParamsE)
        /*03c8*/ 	.word	0x00000000


	//----- nvinfo : EIATTR_MIN_STACK_SIZE
	.align		4
.L_176:
        /*03cc*/ 	.byte	0x04, 0x12
        /*03ce*/ 	.short	(.L_178 - .L_177)
	.align		4
.L_177:
        /*03d0*/ 	.word	index@(_ZN7cutlass13device_kernelIN5flash32FlashAttnBwdPostprocessConvertdQIN4cute5tupleIJNS3_1CILi64EEENS5_ILi256EEEEEENS_10bfloat16_tEfNS_4arch4Sm90ELi256ENS3_8TiledMMAINS3_8MMA_AtomIJNS3_4SM904GMMA27MMA_64x64x16_F32BF16BF16_SSILNSF_5MajorE1ELSH_0ELNSF_7ScaleInE1ELSI_1EEEEEENS3_6LayoutINS4_IJNS5_ILi2EEENS5_ILi1EEESN_EEENS4_IJSN_NS5_ILi0EEESP_EEEEENS4_IJNS3_10UnderscoreESS_SS_EEEEELb1EEEEEvNT_6ParamsE)
        /*03d4*/ 	.word	0x00000000


	//----- nvinfo : EIATTR_MIN_STACK_SIZE
	.align		4
.L_178:
        /*03d8*/ 	.byte	0x04, 0x12
        /*03da*/ 	.short	(.L_180 - .L_179)
	.align		4
.L_179:
        /*03dc*/ 	.word	index@(_ZN7cutlass13device_kernelIN5flash11enable_sm90INS1_16FlashAttnBwdSm90INS1_25CollectiveMainloopBwdSm90ILi2ELi1ELi1EN4cute5tupleIJNS5_1CILi1EEES8_S8_EEENS6_IJNS7_ILi64EEENS7_ILi80EEENS7_ILi256EEEEEENS_10bfloat16_tEfNS_4arch4Sm90ELb1ELb0ELb0ELb1ELb0ELb0ELb1ELb1ELi2ELi1ELi1ELi1ELb0EEENS1_24CollectiveEpilogueBwdGQAISD_fSG_Li256ELb1ELb0EEENS1_25SingleTileBwdLPTSchedulerILb1ELi80ELb0EEEEEEEEEvNT_6ParamsE)
        /*03e0*/ 	.word	0x00000008


	//----- nvinfo : EIATTR_MIN_STACK_SIZE
	.align		4
.L_180:
        /*03e4*/ 	.byte	0x04, 0x12
        /*03e6*/ 	.short	(.L_182 - .L_181)
	.align		4
.L_181:
        /*03e8*/ 	.word	index@(_ZN7cutlass13device_kernelIN5flash22FlashAttnBwdPreprocessIN4cute5tupleIJNS3_1CILi64EEENS5_ILi256EEEEEENS_10bfloat16_tEfNS_4arch4Sm90ELb1ELb1EEEEEvNT_6ParamsE)
        /*03ec*/ 	.word	0x00000000
.L_182:


//--------------------- .nv.compat                --------------------------
	.section	.nv.compat,"",@"SHT_CUDA_COMPAT_INFO"
	.align	4
        /*0000*/ 	.byte	0x02, 0x09, 0x01, 0x00, 0x02, 0x02, 0x04, 0x00, 0x02, 0x05, 0x05, 0x00, 0x03, 0x07, 0x01, 0x01
        /*0010*/ 	.byte	0x02, 0x03, 0x01, 0x00, 0x02, 0x06, 0x01, 0x00, 0x04, 0x0b, 0x08, 0x00, 0x00, 0x00, 0x00, 0x00
        /*0020*/ 	.byte	0x00, 0x00, 0x00, 0x00


//--------------------- .nv.info._ZN7cutlass13device_kernelIN5flash11enable_sm90INS1_16FlashAttnBwdSm90INS1_25CollectiveMainloopBwdSm90ILi2ELi1ELi1EN4cute5tupleIJNS5_1CILi1EEES8_S8_EEENS6_IJNS7_ILi64EEENS7_ILi80EEENS7_ILi256EEEEEENS_10bfloat16_tEfNS_4arch4Sm90ELb0ELb0ELb1ELb0ELb0ELb0ELb1ELb1ELi2ELi1ELi1ELi1ELb0EEENS1_21CollectiveEpilogueBwdISD_SE_SG_Li256ELb0ELb1ELi2EEENS1_19SingleTileSchedulerILb0ELb0ELb0ELi80EEEEEEEEEvNT_6ParamsE --------------------------
	.section	.nv.info._ZN7cutlass13device_kernelIN5flash11enable_sm90INS1_16FlashAttnBwdSm90INS1_25CollectiveMainloopBwdSm90ILi2ELi1ELi1EN4cute5tupleIJNS5_1CILi1EEES8_S8_EEENS6_IJNS7_ILi64EEENS7_ILi80EEENS7_ILi256EEEEEENS_10bfloat16_tEfNS_4arch4Sm90ELb0ELb0ELb1ELb0ELb0ELb0ELb1ELb1ELi2ELi1ELi1ELi1ELb0EEENS1_21CollectiveEpilogueBwdISD_SE_SG_Li256ELb0ELb1ELi2EEENS1_19SingleTileSchedulerILb0ELb0ELb0ELi80EEEEEEEEEvNT_6ParamsE,"",@"SHT_CUDA_INFO"
	.sectionflags	@""
	.align	4


	//----- nvinfo : EIATTR_CUDA_API_VERSION
	.align		4
        /*0000*/ 	.byte	0x04, 0x37
        /*0002*/ 	.short	(.L_184 - .L_183)
.L_183:
        /*0004*/ 	.word	0x00000082


	//----- nvinfo : EIATTR_KPARAM_INFO
	.align		4
.L_184:
        /*0008*/ 	.byte	0x04, 0x17
        /*000a*/ 	.short	(.L_186 - .L_185)
.L_185:
        /*000c*/ 	.word	0x00000000
        /*0010*/ 	.short	0x0000
        /*0012*/ 	.short	0x0070
        /*0014*/ 	.byte	0x00, 0xf0, 0x01, 0x24


	//----- nvinfo : EIATTR_SPARSE_MMA_MASK
	.align		4
.L_186:
        /*0018*/ 	.byte	0x03, 0x50
        /*001a*/ 	.short	0x0000


	//----- nvinfo : EIATTR_MAXREG_COUNT
	.align		4
        /*001c*/ 	.byte	0x03, 0x1b
        /*001e*/ 	.short	0x00a8


	//----- nvinfo : EIATTR_NUM_BARRIERS
	.align		4
        /*0020*/ 	.byte	0x02, 0x4c
        /*0022*/ 	.byte	0x0a
	.zero		1


	//----- nvinfo : EIATTR_EXTERNS
	.align		4
        /*0024*/ 	.byte	0x04, 0x0f
        /*0026*/ 	.short	(.L_188 - .L_187)


	//   ....[0]....
	.align		4
.L_187:
        /*0028*/ 	.word	index@(__assertfail)


	//----- nvinfo : EIATTR_ANNOTATIONS
	.align		4
.L_188:
        /*002c*/ 	.byte	0x04, 0x55
        /*002e*/ 	.short	(.L_190 - .L_189)


	//   ....[0]....
.L_189:
        /*0030*/ 	.word	0x00000001
        /*0034*/ 	.byte	0x80, 0x0a, 0x00, 0x00, 0x01, 0x00, 0x00, 0x00, 0xf0, 0x0f, 0x00, 0x00, 0x01, 0x00, 0x00, 0x00
        /*0044*/ 	.byte	0xb0, 0x98, 0x00, 0x00, 0x01, 0x00, 0x00, 0x00, 0x40, 0xa3, 0x00, 0x00, 0x01, 0x00, 0x00, 0x00
        /*0054*/ 	.byte	0xa0, 0xba, 0x00, 0x00, 0x01, 0x00, 0x00, 0x00, 0x00, 0xbb, 0x00, 0x00


	//----- nvinfo : EIATTR_MERCURY_ISA_VERSION
	.align		4
.L_190:
        /*0060*/ 	.byte	0x03, 0x5f
        /*0062*/ 	.short	0x0101


	//----- nvinfo : EIATTR_INT_WARP_WIDE_INSTR_OFFSETS
	.align		4
        /*0064*/ 	.byte	0x04, 0x31
        /*0066*/ 	.short	(.L_192 - .L_191)


	//   ....[0]....
.L_191:
        /*0068*/ 	.word	0x000001e0


	//   ....[1]....
        /*006c*/ 	.word	0x00000290


	//----- nvinfo : EIATTR_COOP_GROUP_MASK_REGIDS
	.align		4
.L_192:
        /*0070*/ 	.byte	0x04, 0x29
        /*0072*/ 	.short	(.L_194 - .L_193)


	//   ....[0]....
.L_193:
        /*0074*/ 	.word	0xffffffff


	//   ....[1]....
        /*0078*/ 	.word	0xffffffff


	//   ....[2]....
        /*007c*/ 	.word	0xffffffff


	//   ....[3]....
        /*0080*/ 	.word	0xffffffff


	//   ....[4]....
        /*0084*/ 	.word	0xffffffff


	//   ....[5]....
        /*0088*/ 	.word	0xffffffff


	//   ....[6]....
        /*008c*/ 	.word	0xffffffff


	//----- nvinfo : EIATTR_COOP_GROUP_INSTR_OFFSETS
	.align		4
.L_194:
        /*0090*/ 	.byte	0x04, 0x28
        /*0092*/ 	.short	(.L_196 - .L_195)


	//   ....[0]....
.L_195:
        /*0094*/ 	.word	0x00000060


	//   ....[1]....
        /*0098*/ 	.word	0x000001f0


	//   ....[2]....
        /*009c*/ 	.word	0x000002a0


	//   ....[3]....
        /*00a0*/ 	.word	0x00000400


	//   ....[4]....
        /*00a4*/ 	.word	0x000006d0


	//   ....[5]....
        /*00a8*/ 	.word	0x0000a9c0


	//   ....[6]....
        /*00ac*/ 	.word	0x0000af30


	//----- nvinfo : EIATTR_REG_RECONFIG
	.align		4
.L_196:
        /*00b0*/ 	.byte	0x01, 0x54
	.zero		2


	//----- nvinfo : EIATTR_SYSCALL_OFFSETS
	.align		4
        /*00b4*/ 	.byte	0x04, 0x46
        /*00b6*/ 	.short	(.L_198 - .L_197)


	//   ....[0]....
.L_197:
        /*00b8*/ 	.word	0x00009fb0


	//   ....[1]....
        /*00bc*/ 	.word	0x0000a0f0


	//   ....[2]....
        /*00c0*/ 	.word	0x0000a210


	//   ....[3]....
        /*00c4*/ 	.word	0x0000a330


	//----- nvinfo : EIATTR_MBARRIER_INSTR_OFFSETS
	.align		4
.L_198:
        /*00c8*/ 	.byte	0x04, 0x39
        /*00ca*/ 	.short	(.L_200 - .L_199)


	//   ....[0]....
.L_199:
        /*00cc*/ 	.word	0x000002c0
        /*00d0*/ 	.word	0x000000ff
        /*00d4*/ 	.word	0x00031800
        /*00d8*/ 	.short	0x0100
        /*00da*/ 	.byte	0x06
	.zero		1


	//   ....[1]....
        /*00dc*/ 	.word	0x000003b0
        /*00e0*/ 	.word	0x000000ff
        /*00e4*/ 	.word	0x00031810
        /*00e8*/ 	.short	0x0100
        /*00ea*/ 	.byte	0x08
	.zero		1


	//   ....[2]....
        /*00ec*/ 	.word	0x000003c0
        /*00f0*/ 	.word	0x000000ff
        /*00f4*/ 	.word	0x00031820
        /*00f8*/ 	.short	0x0100
        /*00fa*/ 	.byte	0x08
	.zero		1


	//   ....[3]....
        /*00fc*/ 	.word	0x000003d0
        /*0100*/ 	.word	0x000000ff
        /*0104*/ 	.word	0x00031818
        /*0108*/ 	.short	0x0100
        /*010a*/ 	.byte	0x08
	.zero		1


	//   ....[4]....
        /*010c*/ 	.word	0x000003e0
        /*0110*/ 	.word	0x000000ff
        /*0114*/ 	.word	0x00031828
        /*0118*/ 	.short	0x0100
        /*011a*/ 	.byte	0x08
	.zero		1


	//   ....[5]....
        /*011c*/ 	.word	0x00000510
        /*0120*/ 	.word	0x000000ff
        /*0124*/ 	.word	0x00031830
        /*0128*/ 	.short	0x0100
        /*012a*/ 	.byte	0x08
	.zero		1


	//   ....[6]....
        /*012c*/ 	.word	0x00000520
        /*0130*/ 	.word	0x000000ff
        /*0134*/ 	.word	0x00031838
        /*0138*/ 	.short	0x0100
        /*013a*/ 	.byte	0x08
	.zero		1


	//   ....[7]....
        /*013c*/ 	.word	0x00000670
        /*0140*/ 	.word	0x000000ff
        /*0144*/ 	.word	0x00031800
        /*0148*/ 	.short	0x010a
        /*014a*/ 	.byte	0x3c
	.zero		1


	//   ....[8]....
        /*014c*/ 	.word	0x000006f0
        /*0150*/ 	.word	0x000000ff
        /*0154*/ 	.word	0x00031800
        /*0158*/ 	.short	0x010a
        /*015a*/ 	.byte	0x3c
	.zero		1


	//   ....[9]....
        /*015c*/ 	.word	0x000010a0
        /*0160*/ 	.word	0x00000011
        /*0164*/ 	.word	0x00031810
        /*0168*/ 	.short	0x010a
        /*016a*/ 	.byte	0x3f
	.zero		1


	//   ....[10]....
        /*016c*/ 	.word	0x00001180
        /*0170*/ 	.word	0x00000011
        /*0174*/ 	.word	0x00031810
        /*0178*/ 	.short	0x010a
        /*017a*/ 	.byte	0x3f
	.zero		1


	//   ....[11]....
        /*017c*/ 	.word	0x000036f0
        /*0180*/ 	.word	0x000000ff
        /*0184*/ 	.word	0x00031830
        /*0188*/ 	.short	0x010a
        /*018a*/ 	.byte	0x3c
	.zero		1


	//   ....[12]....
        /*018c*/ 	.word	0x000037b0
        /*0190*/ 	.word	0x000000ff
        /*0194*/ 	.word	0x00031830
        /*0198*/ 	.short	0x010a
        /*019a*/ 	.byte	0x3c
	.zero		1


	//   ....[13]....
        /*019c*/ 	.word	0x00008f60
        /*01a0*/ 	.word	0x000000ff
        /*01a4*/ 	.word	0x00000000
        /*01a8*/ 	.short	0x0101
        /*01aa*/ 	.byte	0x04
	.zero		1


	//   ....[14]....
        /*01ac*/ 	.word	0x00009930
        /*01b0*/ 	.word	0x00000011
        /*01b4*/ 	.word	0x00000000
        /*01b8*/ 	.short	0x0101
        /*01ba*/ 	.byte	0x3f
	.zero		1


	//   ....[15]....
        /*01bc*/ 	.word	0x0000b250
        /*01c0*/ 	.word	0x00000008
        /*01c4*/ 	.word	0x00031820
        /*01c8*/ 	.short	0x010a
        /*01ca*/ 	.byte	0x3f
	.zero		1


	//   ....[16]....
        /*01cc*/ 	.word	0x0000ba20
        /*01d0*/ 	.word	0x00000008
        /*01d4*/ 	.word	0x00031838
        /*01d8*/ 	.short	0x010a
        /*01da*/ 	.byte	0x3f
	.zero		1


	//   ....[17]....
        /*01dc*/ 	.word	0x0000bda0
        /*01e0*/ 	.word	0x00000013
        /*01e4*/ 	.word	0x00031820
        /*01e8*/ 	.short	0x010a
        /*01ea*/ 	.byte	0x3f
	.zero		1


	//   ....[18]....
        /*01ec*/ 	.word	0x0000c190
        /*01f0*/ 	.word	0x00000008
        /*01f4*/ 	.word	0x00031838
        /*01f8*/ 	.short	0x010a
        /*01fa*/ 	.byte	0x3f
	.zero		1


	//   ....[19]....
        /*01fc*/ 	.word	0x0000c640
        /*0200*/ 	.word	0x00000005
        /*0204*/ 	.word	0x00000000
        /*0208*/ 	.short	0x010a
        /*020a*/ 	.byte	0x3f
	.zero		1


	//   ....[20]....
        /*020c*/ 	.word	0x0000c6d0
        /*0210*/ 	.word	0x00000003
        /*0214*/ 	.word	0x00000000
        /*0218*/ 	.short	0x010a
        /*021a*/ 	.byte	0x3f
	.zero		1


	//   ....[21]....
        /*021c*/ 	.word	0x0000c720
        /*0220*/ 	.word	0x00000007
        /*0224*/ 	.word	0x00031838
        /*0228*/ 	.short	0x010a
        /*022a*/ 	.byte	0x3f
	.zero		1


	//   ....[22]....
        /*022c*/ 	.word	0x0000c790
        /*0230*/ 	.word	0x00000008
        /*0234*/ 	.word	0x00031800
        /*0238*/ 	.short	0x010a
        /*023a*/ 	.byte	0x3f
	.zero		1


	//   ....[23]....
        /*023c*/ 	.word	0x0000c7e0
        /*0240*/ 	.word	0x00000011
        /*0244*/ 	.word	0x00031810
        /*0248*/ 	.short	0x010a
        /*024a*/ 	.byte	0x3f
	.zero		1


	//   ....[24]....
        /*024c*/ 	.word	0x0000c830
        /*0250*/ 	.word	0x00000005
        /*0254*/ 	.word	0x00031830
        /*0258*/ 	.short	0x010a
        /*025a*/ 	.byte	0x3f
	.zero		1


	//   ....[25]....
        /*025c*/ 	.word	0x0000c880
        /*0260*/ 	.word	0x00000008
        /*0264*/ 	.word	0x00031820
        /*0268*/ 	.short	0x010a
        /*026a*/ 	.byte	0x3f
	.zero		1


	//   ....[26]....
        /*026c*/ 	.word	0x0000c8d0
        /*0270*/ 	.word	0x00000008
        /*0274*/ 	.word	0x00031838
        /*0278*/ 	.short	0x010a
        /*027a*/ 	.byte	0x3f
	.zero		1


	//   ....[27]....
        /*027c*/ 	.word	0x0000c930
        /*0280*/ 	.word	0x00000013
        /*0284*/ 	.word	0x00031820
        /*0288*/ 	.short	0x010a
        /*028a*/ 	.byte	0x3f
	.zero		1


	//   ....[28]....
        /*028c*/ 	.word	0x0000c980
        /*0290*/ 	.word	0x00000008
        /*0294*/ 	.word	0x00031838
        /*0298*/ 	.short	0x010a
        /*029a*/ 	.byte	0x3f
	.zero		1


	//   ....[29]....
        /*029c*/ 	.word	0x0000ca50
        /*02a0*/ 	.word	0x00000005
        /*02a4*/ 	.word	0x00000000
        /*02a8*/ 	.short	0x010a
        /*02aa*/ 	.byte	0x3f
	.zero		1


	//   ....[30]....
        /*02ac*/ 	.word	0x0000caa0
        /*02b0*/ 	.word	0x00000003
        /*02b4*/ 	.word	0x00000000
        /*02b8*/ 	.short	0x010a
        /*02ba*/ 	.byte	0x3f
	.zero		1


	//----- nvinfo : EIATTR_NUM_MBARRIERS
	.align		4
.L_200:
        /*02bc*/ 	.byte	0x03, 0x38
        /*02be*/ 	.short	0x0007


	//----- nvinfo : EIATTR_EXIT_INSTR_OFFSETS
	.align		4
        /*02c0*/ 	.byte	0x04, 0x1c
        /*02c2*/ 	.short	(.L_202 - .L_201)


	//   ....[0]....
.L_201:
        /*02c4*/ 	.word	0x00000610


	//   ....[1]....
        /*02c8*/ 	.word	0x0000aef0


	//   ....[2]....
        /*02cc*/ 	.word	0x0000af50


	//   ....[3]....
        /*02d0*/ 	.word	0x0000c770


	//----- nvinfo : EIATTR_MAX_THREADS
	.align		4
.L_202:
        /*02d4*/ 	.byte	0x04, 0x05
        /*02d6*/ 	.short	(.L_204 - .L_203)
.L_203:
        /*02d8*/ 	.word	0x00000180
        /*02dc*/ 	.word	0x00000001
        /*02e0*/ 	.word	0x00000001


	//----- nvinfo : EIATTR_CRS_STACK_SIZE
	.align		4
.L_204:
        /*02e4*/ 	.byte	0x04, 0x1e
        /*02e6*/ 	.short	(.L_206 - .L_205)
.L_205:
        /*02e8*/ 	.word	0x00000000


	//----- nvinfo : EIATTR_CBANK_PARAM_SIZE
	.align		4
.L_206:
        /*02ec*/ 	.byte	0x03, 0x19
        /*02ee*/ 	.short	0x0970


	//----- nvinfo : EIATTR_PARAM_CBANK
	.align		4
        /*02f0*/ 	.byte	0x04, 0x0a
        /*02f2*/ 	.short	(.L_208 - .L_207)
	.align		4
.L_207:
        /*02f4*/ 	.word	index@(.nv.constant0._ZN7cutlass13device_kernelIN5flash11enable_sm90INS1_16FlashAttnBwdSm90INS1_25CollectiveMainloopBwdSm90ILi2ELi1ELi1EN4cute5tupleIJNS5_1CILi1EEES8_S8_EEENS6_IJNS7_ILi64EEENS7_ILi80EEENS7_ILi256EEEEEENS_10bfloat16_tEfNS_4arch4Sm90ELb0ELb0ELb1ELb0ELb0ELb0ELb1ELb1ELi2ELi1ELi1ELi1ELb0EEENS1_21CollectiveEpilogueBwdISD_SE_SG_Li256ELb0ELb1ELi2EEENS1_19SingleTileSchedulerILb0ELb0ELb0ELi80EEEEEEEEEvNT_6ParamsE)
        /*02f8*/ 	.short	0x0210
        /*02fa*/ 	.short	0x0970


	//----- nvinfo : EIATTR_SW_WAR
	.align		4
.L_208:
        /*02fc*/ 	.byte	0x04, 0x36
        /*02fe*/ 	.short	(.L_210 - .L_209)
.L_209:
        /*0300*/ 	.word	0x00000008
.L_210:


//--------------------- .nv.info._ZN7cutlass13device_kernelIN5flash11enable_sm90INS1_16FlashAttnBwdSm90INS1_25CollectiveMainloopBwdSm90ILi2ELi1ELi1EN4cute5tupleIJNS5_1CILi1EEES8_S8_EEENS6_IJNS7_ILi64EEENS7_ILi80EEENS7_ILi256EEEEEENS_10bfloat16_tEfNS_4arch4Sm90ELb0ELb0ELb1ELb0ELb0ELb0ELb1ELb1ELi2ELi1ELi1ELi1ELb0EEENS1_24CollectiveEpilogueBwdGQAISD_fSG_Li256ELb0ELb0EEENS1_19SingleTileSchedulerILb0ELb0ELb0ELi80EEEEEEEEEvNT_6ParamsE --------------------------
	.section	.nv.info._ZN7cutlass13device_kernelIN5flash11enable_sm90INS1_16FlashAttnBwdSm90INS1_25CollectiveMainloopBwdSm90ILi2ELi1ELi1EN4cute5tupleIJNS5_1CILi1EEES8_S8_EEENS6_IJNS7_ILi64EEENS7_ILi80EEENS7_ILi256EEEEEENS_10bfloat16_tEfNS_4arch4Sm90ELb0ELb0ELb1ELb0ELb0ELb0ELb1ELb1ELi2ELi1ELi1ELi1ELb0EEENS1_24CollectiveEpilogueBwdGQAISD_fSG_Li256ELb0ELb0EEENS1_19SingleTileSchedulerILb0ELb0ELb0ELi80EEEEEEEEEvNT_6ParamsE,"",@"SHT_CUDA_INFO"
	.sectionflags	@""
	.align	4


	//----- nvinfo : EIATTR_CUDA_API_VERSION
	.align		4
        /*0000*/ 	.byte	0x04, 0x37
        /*0002*/ 	.short	(.L_212 - .L_211)
.L_211:
        /*0004*/ 	.word	0x00000082


	//----- nvinfo : EIATTR_KPARAM_INFO
	.align		4
.L_212:
        /*0008*/ 	.byte	0x04, 0x17
        /*000a*/ 	.short	(.L_214 - .L_213)
.L_213:
        /*000c*/ 	.word	0x00000000
        /*0010*/ 	.short	0x0000
        /*0012*/ 	.short	0x0070
        /*0014*/ 	.byte	0x00, 0xf0, 0x01, 0x1a


	//----- nvinfo : EIATTR_SPARSE_MMA_MASK
	.align		4
.L_214:
        /*0018*/ 	.byte	0x03, 0x50
        /*001a*/ 	.short	0x0000


	//----- nvinfo : EIATTR_MAXREG_COUNT
	.align		4
        /*001c*/ 	.byte	0x03, 0x1b
        /*001e*/ 	.short	0x00a8


	//----- nvinfo : EIATTR_NUM_BARRIERS
	.align		4
        /*0020*/ 	.byte	0x02, 0x4c
        /*0022*/ 	.byte	0x0a
	.zero		1


	//----- nvinfo : EIATTR_ANNOTATIONS
	.align		4
        /*0024*/ 	.byte	0x04, 0x55
        /*0026*/ 	.short	(.L_216 - .L_215)


	//   ....[0]....
.L_215:
        /*0028*/ 	.word	0x00000001
        /*002c*/ 	.byte	0xf0, 0x97, 0x00, 0x00, 0x01, 0x00, 0x00, 0x00, 0x50, 0x98, 0x00, 0x00


	//----- nvinfo : EIATTR_MERCURY_ISA_VERSION
	.align		4
.L_216:
        /*0038*/ 	.byte	0x03, 0x5f
        /*003a*/ 	.short	0x0101


	//----- nvinfo : EIATTR_INT_WARP_WIDE_INSTR_OFFSETS
	.align		4
        /*003c*/ 	.byte	0x04, 0x31
        /*003e*/ 	.short	(.L_218 - .L_217)


	//   ....[0]....
.L_217:
        /*0040*/ 	.word	0x00000180


	//   ....[1]....
        /*0044*/ 	.word	0x00000230


	//----- nvinfo : EIATTR_COOP_GROUP_MASK_REGIDS
	.align		4
.L_218:
        /*0048*/ 	.byte	0x04, 0x29
        /*004a*/ 	.short	(.L_220 - .L_219)


	//   ....[0]....
.L_219:
        /*004c*/ 	.word	0xffffffff


	//   ....[1]....
        /*0050*/ 	.word	0xffffffff


	//   ....[2]....
        /*0054*/ 	.word	0xffffffff


	//   ....[3]....
        /*0058*/ 	.word	0xffffffff


	//   ....[4]....
        /*005c*/ 	.word	0xffffffff


	//   ....[5]....
        /*0060*/ 	.word	0xffffffff


	//----- nvinfo : EIATTR_COOP_GROUP_INSTR_OFFSETS
	.align		4
.L_220:
        /*0064*/ 	.byte	0x04, 0x28
        /*0066*/ 	.short	(.L_222 - .L_221)


	//   ....[0]....
.L_221:
        /*0068*/ 	.word	0x00000060


	//   ....[1]....
        /*006c*/ 	.word	0x00000190


	//   ....[2]....
        /*0070*/ 	.word	0x00000240


	//   ....[3]....
        /*0074*/ 	.word	0x000003a0


	//   ....[4]....
        /*0078*/ 	.word	0x00000680


	//   ....[5]....
        /*007c*/ 	.word	0x00008ca0


	//----- nvinfo : EIATTR_REG_RECONFIG
	.align		4
.L_222:
        /*0080*/ 	.byte	0x01, 0x54
	.zero		2


	//----- nvinfo : EIATTR_MBARRIER_INSTR_OFFSETS
	.align		4
        /*0084*/ 	.byte	0x04, 0x39
        /*0086*/ 	.short	(.L_224 - .L_223)


	//   ....[0]....
.L_223:
        /*0088*/ 	.word	0x00000260
        /*008c*/ 	.word	0x000000ff
        /*0090*/ 	.word	0x00031800
        /*0094*/ 	.short	0x0100
        /*0096*/ 	.byte	0x06
	.zero		1


	//   ....[1]....
        /*0098*/ 	.word	0x00000350
        /*009c*/ 	.word	0x000000ff
        /*00a0*/ 	.word	0x00031810
        /*00a4*/ 	.short	0x0100
        /*00a6*/ 	.byte	0x08
	.zero		1


	//   ....[2]....
        /*00a8*/ 	.word	0x00000360
        /*00ac*/ 	.word	0x000000ff
        /*00b0*/ 	.word	0x00031820
        /*00b4*/ 	.short	0x0100
        /*00b6*/ 	.byte	0x08
	.zero		1


	//   ....[3]....
        /*00b8*/ 	.word	0x00000370
        /*00bc*/ 	.word	0x000000ff
        /*00c0*/ 	.word	0x00031818
        /*00c4*/ 	.short	0x0100
        /*00c6*/ 	.byte	0x08
	.zero		1


	//   ....[4]....
        /*00c8*/ 	.word	0x00000380
        /*00cc*/ 	.word	0x000000ff
        /*00d0*/ 	.word	0x00031828
        /*00d4*/ 	.short	0x0100
        /*00d6*/ 	.byte	0x08
	.zero		1


	//   ....[5]....
        /*00d8*/ 	.word	0x000004b0
        /*00dc*/ 	.word	0x000000ff
        /*00e0*/ 	.word	0x00031830
        /*00e4*/ 	.short	0x0100
        /*00e6*/ 	.byte	0x08
	.zero		1


	//   ....[6]....
        /*00e8*/ 	.word	0x000004c0
        /*00ec*/ 	.word	0x000000ff
        /*00f0*/ 	.word	0x00031838
        /*00f4*/ 	.short	0x0100
        /*00f6*/ 	.byte	0x08
	.zero		1


	//   ....[7]....
        /*00f8*/ 	.word	0x00000630
        /*00fc*/ 	.word	0x000000ff
        /*0100*/ 	.word	0x00031800
        /*0104*/ 	.short	0x010a
        /*0106*/ 	.byte	0x3c
	.zero		1


	//   ....[8]....
        /*0108*/ 	.word	0x00000770
        /*010c*/ 	.word	0x000000ff
        /*0110*/ 	.word	0x00031800
        /*0114*/ 	.short	0x010a
        /*0116*/ 	.byte	0x3c
	.zero		1


	//   ....[9]....
        /*0118*/ 	.word	0x00001430
        /*011c*/ 	.word	0x00000010
        /*0120*/ 	.word	0x00031810
        /*0124*/ 	.short	0x010a
        /*0126*/ 	.byte	0x3f
	.zero		1


	//   ....[10]....
        /*0128*/ 	.word	0x00001500
        /*012c*/ 	.word	0x00000010
        /*0130*/ 	.word	0x00031810
        /*0134*/ 	.short	0x010a
        /*0136*/ 	.byte	0x3f
	.zero		1


	//   ....[11]....
        /*0138*/ 	.word	0x00003090
        /*013c*/ 	.word	0x000000ff
        /*0140*/ 	.word	0x00031830
        /*0144*/ 	.short	0x010a
        /*0146*/ 	.byte	0x3c
	.zero		1


	//   ....[12]....
        /*0148*/ 	.word	0x00003150
        /*014c*/ 	.word	0x000000ff
        /*0150*/ 	.word	0x00031830
        /*0154*/ 	.short	0x010a
        /*0156*/ 	.byte	0x3c
	.zero		1


	//   ....[13]....
        /*0158*/ 	.word	0x00007840
        /*015c*/ 	.word	0x000000ff
        /*0160*/ 	.word	0x00000000
        /*0164*/ 	.short	0x0101
        /*0166*/ 	.byte	0x04
	.zero		1


	//   ....[14]....
        /*0168*/ 	.word	0x00007f30
        /*016c*/ 	.word	0x00000010
        /*0170*/ 	.word	0x00000000
        /*0174*/ 	.short	0x0101
        /*0176*/ 	.byte	0x3f
	.zero		1


	//   ....[15]....
        /*0178*/ 	.word	0x00008fb0
        /*017c*/ 	.word	0x00000007
        /*0180*/ 	.word	0x00031820
        /*0184*/ 	.short	0x010a
        /*0186*/ 	.byte	0x3f
	.zero		1


	//   ....[16]....
        /*0188*/ 	.word	0x00009770
        /*018c*/ 	.word	0x00000007
        /*0190*/ 	.word	0x00031838
        /*0194*/ 	.short	0x010a
        /*0196*/ 	.byte	0x3f
	.zero		1


	//   ....[17]....
        /*0198*/ 	.word	0x00009af0
        /*019c*/ 	.word	0x00000012
        /*01a0*/ 	.word	0x00031820
        /*01a4*/ 	.short	0x010a
        /*01a6*/ 	.byte	0x3f
	.zero		1


	//   ....[18]....
        /*01a8*/ 	.word	0x00009ee0
        /*01ac*/ 	.word	0x00000007
        /*01b0*/ 	.word	0x00031838
        /*01b4*/ 	.short	0x010a
        /*01b6*/ 	.byte	0x3f
	.zero		1


	//   ....[19]....
        /*01b8*/ 	.word	0x0000a360
        /*01bc*/ 	.word	0x00000004
        /*01c0*/ 	.word	0x00000000
        /*01c4*/ 	.short	0x010a
        /*01c6*/ 	.byte	0x3f
	.zero		1


	//   ....[20]....
        /*01c8*/ 	.word	0x0000a3f0
        /*01cc*/ 	.word	0x00000011
        /*01d0*/ 	.word	0x00000000
        /*01d4*/ 	.short	0x010a
        /*01d6*/ 	.byte	0x3f
	.zero		1


	//   ....[21]....
        /*01d8*/ 	.word	0x0000a440
        /*01dc*/ 	.word	0x00000005
        /*01e0*/ 	.word	0x00031838
        /*01e4*/ 	.short	0x010a
        /*01e6*/ 	.byte	0x3f
	.zero		1


	//   ....[22]....
        /*01e8*/ 	.word	0x0000a4b0
        /*01ec*/ 	.word	0x00000002
        /*01f0*/ 	.word	0x00031800
        /*01f4*/ 	.short	0x010a
        /*01f6*/ 	.byte	0x3f
	.zero		1


	//   ....[23]....
        /*01f8*/ 	.word	0x0000a500
        /*01fc*/ 	.word	0x00000010
        /*0200*/ 	.word	0x00031810
        /*0204*/ 	.short	0x010a
        /*0206*/ 	.byte	0x3f
	.zero		1


	//   ....[24]....
        /*0208*/ 	.word	0x0000a550
        /*020c*/ 	.word	0x00000005
        /*0210*/ 	.word	0x00031830
        /*0214*/ 	.short	0x010a
        /*0216*/ 	.byte	0x3f
	.zero		1


	//   ....[25]....
        /*0218*/ 	.word	0x0000a5a0
        /*021c*/ 	.word	0x00000007
        /*0220*/ 	.word	0x00031820
        /*0224*/ 	.short	0x010a
        /*0226*/ 	.byte	0x3f
	.zero		1


	//   ....[26]....
        /*0228*/ 	.word	0x0000a5f0
        /*022c*/ 	.word	0x00000007
        /*0230*/ 	.word	0x00031838
        /*0234*/ 	.short	0x010a
        /*0236*/ 	.byte	0x3f
	.zero		1


	//   ....[27]....
        /*0238*/ 	.word	0x0000a650
        /*023c*/ 	.word	0x00000012
        /*0240*/ 	.word	0x00031820
        /*0244*/ 	.short	0x010a
        /*0246*/ 	.byte	0x3f
	.zero		1


	//   ....[28]....
        /*0248*/ 	.word	0x0000a6a0
        /*024c*/ 	.word	0x00000007
        /*0250*/ 	.word	0x00031838
        /*0254*/ 	.short	0x010a
        /*0256*/ 	.byte	0x3f
	.zero		1


	//   ....[29]....
        /*0258*/ 	.word	0x0000a6f0
        /*025c*/ 	.word	0x00000004
        /*0260*/ 	.word	0x00000000
        /*0264*/ 	.short	0x010a
        /*0266*/ 	.byte	0x3f
	.zero		1


	//   ....[30]....
        /*0268*/ 	.word	0x0000a740
        /*026c*/ 	.word	0x00000011
        /*0270*/ 	.word	0x00000000
        /*0274*/ 	.short	0x010a
        /*0276*/ 	.byte	0x3f
	.zero		1


	//----- nvinfo : EIATTR_NUM_MBARRIERS
	.align		4
.L_224:
        /*0278*/ 	.byte	0x03, 0x38
        /*027a*/ 	.short	0x0007


	//----- nvinfo : EIATTR_EXIT_INSTR_OFFSETS
	.align		4
        /*027c*/ 	.byte	0x04, 0x1c
        /*027e*/ 	.short	(.L_226 - .L_225)


	//   ....[0]....
.L_225:
        /*0280*/ 	.word	0x0000a490


	//----- nvinfo : EIATTR_MAX_THREADS
	.align		4
.L_226:
        /*0284*/ 	.byte	0x04, 0x05
        /*0286*/ 	.short	(.L_228 - .L_227)
.L_227:
        /*0288*/ 	.word	0x00000180
        /*028c*/ 	.word	0x00000001
        /*0290*/ 	.word	0x00000001


	//----- nvinfo : EIATTR_CRS_STACK_SIZE
	.align		4
.L_228:
        /*0294*/ 	.byte	0x04, 0x1e
        /*0296*/ 	.short	(.L_230 - .L_229)
.L_229:
        /*0298*/ 	.word	0x00000000


	//----- nvinfo : EIATTR_CBANK_PARAM_SIZE
	.align		4
.L_230:
        /*029c*/ 	.byte	0x03, 0x19
        /*029e*/ 	.short	0x06f0


	//----- nvinfo : EIATTR_PARAM_CBANK
	.align		4
        /*02a0*/ 	.byte	0x04, 0x0a
        /*02a2*/ 	.short	(.L_232 - .L_231)
	.align		4
.L_231:
        /*02a4*/ 	.word	index@(.nv.constant0._ZN7cutlass13device_kernelIN5flash11enable_sm90INS1_16FlashAttnBwdSm90INS1_25CollectiveMainloopBwdSm90ILi2ELi1ELi1EN4cute5tupleIJNS5_1CILi1EEES8_S8_EEENS6_IJNS7_ILi64EEENS7_ILi80EEENS7_ILi256EEEEEENS_10bfloat16_tEfNS_4arch4Sm90ELb0ELb0ELb1ELb0ELb0ELb0ELb1ELb1ELi2ELi1ELi1ELi1ELb0EEENS1_24CollectiveEpilogueBwdGQAISD_fSG_Li256ELb0ELb0EEENS1_19SingleTileSchedulerILb0ELb0ELb0ELi80EEEEEEEEEvNT_6ParamsE)
        /*02a8*/ 	.short	0x0210
        /*02aa*/ 	.short	0x06f0


	//----- nvinfo : EIATTR_SW_WAR
	.align		4
.L_232:
        /*02ac*/ 	.byte	0x04, 0x36
        /*02ae*/ 	.short	(.L_234 - .L_233)
.L_233:
        /*02b0*/ 	.word	0x00000008
.L_234:


//--------------------- .nv.info._ZN7cutlass13device_kernelIN5flash11enable_sm90INS1_16FlashAttnBwdSm90INS1_25CollectiveMainloopBwdSm90ILi2ELi1ELi1EN4cute5tupleIJNS5_1CILi1EEES8_S8_EEENS6_IJNS7_ILi64EEENS7_ILi80EEENS7_ILi256EEEEEENS_10bfloat16_tEfNS_4arch4Sm90ELb0ELb0ELb1ELb1ELb0ELb0ELb1ELb1ELi2ELi1ELi1ELi1ELb0EEENS1_21CollectiveEpilogueBwdISD_SE_SG_Li256ELb1ELb1ELi2EEENS1_19SingleTileSchedulerILb1ELb0ELb0ELi80EEEEEEEEEvNT_6ParamsE --------------------------
	.section	.nv.info._ZN7cutlass13device_kernelIN5flash11enable_sm90INS1_16FlashAttnBwdSm90INS1_25CollectiveMainloopBwdSm90ILi2ELi1ELi1EN4cute5tupleIJNS5_1CILi1EEES8_S8_EEENS6_IJNS7_ILi64EEENS7_ILi80EEENS7_ILi256EEEEEENS_10bfloat16_tEfNS_4arch4Sm90ELb0ELb0ELb1ELb1ELb0ELb0ELb1ELb1ELi2ELi1ELi1ELi1ELb0EEENS1_21CollectiveEpilogueBwdISD_SE_SG_Li256ELb1ELb1ELi2EEENS1_19SingleTileSchedulerILb1ELb0ELb0ELi80EEEEEEEEEvNT_6ParamsE,"",@"SHT_CUDA_INFO"
	.sectionflags	@""
	.align	4


	//----- nvinfo : EIATTR_CUDA_API_VERSION
	.align		4
        /*0000*/ 	.byte	0x04, 0x37
        /*0002*/ 	.short	(.L_236 - .L_235)
.L_235:
        /*0004*/ 	.word	0x00000082


	//----- nvinfo : EIATTR_KPARAM_INFO
	.align		4
.L_236:
        /*0008*/ 	.byte	0x04, 0x17
        /*000a*/ 	.short	(.L_238 - .L_237)
.L_237:
        /*000c*/ 	.word	0x00000000
        /*0010*/ 	.short	0x0000
        /*0012*/ 	.short	0x0070
        /*0014*/ 	.byte	0x00, 0xf0, 0x01, 0x1a


	//----- nvinfo : EIATTR_SPARSE_MMA_MASK
	.align		4
.L_238:
        /*0018*/ 	.byte	0x03, 0x50
        /*001a*/ 	.short	0x0000


	//----- nvinfo : EIATTR_MAXREG_COUNT
	.align		4
        /*001c*/ 	.byte	0x03, 0x1b
        /*001e*/ 	.short	0x00a8


	//----- nvinfo : EIATTR_NUM_BARRIERS
	.align		4
        /*0020*/ 	.byte	0x02, 0x4c
        /*0022*/ 	.byte	0x0a
	.zero		1


	//----- nvinfo : EIATTR_ANNOTATIONS
	.align		4
        /*0024*/ 	.byte	0x04, 0x55
        /*0026*/ 	.short	(.L_240 - .L_239)


	//   ....[0]....
.L_239:
        /*0028*/ 	.word	0x00000001
        /*002c*/ 	.byte	0xc0, 0xde, 0x00, 0x00, 0x01, 0x00, 0x00, 0x00, 0x20, 0xdf, 0x00, 0x00


	//----- nvinfo : EIATTR_MERCURY_ISA_VERSION
	.align		4
.L_240:
        /*0038*/ 	.byte	0x03, 0x5f
        /*003a*/ 	.short	0x0101


	//----- nvinfo : EIATTR_INT_WARP_WIDE_INSTR_OFFSETS
	.align		4
        /*003c*/ 	.byte	0x04, 0x31
        /*003e*/ 	.short	(.L_242 - .L_241)


	//   ....[0]....
.L_241:
        /*0040*/ 	.word	0x00000180


	//   ....[1]....
        /*0044*/ 	.word	0x00000230


	//   ....[2]....
        /*0048*/ 	.word	0x0000d090


	//----- nvinfo : EIATTR_COOP_GROUP_MASK_REGIDS
	.align		4
.L_242:
        /*004c*/ 	.byte	0x04, 0x29
        /*004e*/ 	.short	(.L_244 - .L_243)


	//   ....[0]....
.L_243:
        /*0050*/ 	.word	0xffffffff


	//   ....[1]....
        /*0054*/ 	.word	0xffffffff


	//   ....[2]....
        /*0058*/ 	.word	0xffffffff


	//   ....[3]....
        /*005c*/ 	.word	0xffffffff


	//   ....[4]....
        /*0060*/ 	.word	0xffffffff


	//   ....[5]....
        /*0064*/ 	.word	0xffffffff


	//----- nvinfo : EIATTR_COOP_GROUP_INSTR_OFFSETS
	.align		4
.L_244:
        /*0068*/ 	.byte	0x04, 0x28
        /*006a*/ 	.short	(.L_246 - .L_245)


	//   ....[0]....
.L_245:
        /*006c*/ 	.word	0x00000060


	//   ....[1]....
        /*0070*/ 	.word	0x00000190


	//   ....[2]....
        /*0074*/ 	.word	0x00000240


	//   ....[3]....
        /*0078*/ 	.word	0x000003a0


	//   ....[4]....
        /*007c*/ 	.word	0x00001070


	//   ....[5]....
        /*0080*/ 	.word	0x0000cd00


	//----- nvinfo : EIATTR_REG_RECONFIG
	.align		4
.L_246:
        /*0084*/ 	.byte	0x01, 0x54
	.zero		2


	//----- nvinfo : EIATTR_MBARRIER_INSTR_OFFSETS
	.align		4
        /*0088*/ 	.byte	0x04, 0x39
        /*008a*/ 	.short	(.L_248 - .L_247)


	//   ....[0]....
.L_247:
        /*008c*/ 	.word	0x00000260
        /*0090*/ 	.word	0x000000ff
        /*0094*/ 	.word	0x00031600
        /*0098*/ 	.short	0x0100
        /*009a*/ 	.byte	0x06
	.zero		1


	//   ....[1]....
        /*009c*/ 	.word	0x00000350
        /*00a0*/ 	.word	0x000000ff
        /*00a4*/ 	.word	0x00031610
        /*00a8*/ 	.short	0x0100
        /*00aa*/ 	.byte	0x08
	.zero		1


	//   ....[2]....
        /*00ac*/ 	.word	0x00000360
        /*00b0*/ 	.word	0x000000ff
        /*00b4*/ 	.word	0x00031620
        /*00b8*/ 	.short	0x0100
        /*00ba*/ 	.byte	0x08
	.zero		1


	//   ....[3]....
        /*00bc*/ 	.word	0x00000370
        /*00c0*/ 	.word	0x000000ff
        /*00c4*/ 	.word	0x00031618
        /*00c8*/ 	.short	0x0100
        /*00ca*/ 	.byte	0x08
	.zero		1


	//   ....[4]....
        /*00cc*/ 	.word	0x00000380
        /*00d0*/ 	.word	0x000000ff
        /*00d4*/ 	.word	0x00031628
        /*00d8*/ 	.short	0x0100
        /*00da*/ 	.byte	0x08
	.zero		1


	//   ....[5]....
        /*00dc*/ 	.word	0x000004b0
        /*00e0*/ 	.word	0x000000ff
        /*00e4*/ 	.word	0x00031630
        /*00e8*/ 	.short	0x0100
        /*00ea*/ 	.byte	0x08
	.zero		1


	//   ....[6]....
        /*00ec*/ 	.word	0x000004c0
        /*00f0*/ 	.word	0x000000ff
        /*00f4*/ 	.word	0x00031638
        /*00f8*/ 	.short	0x0100
        /*00fa*/ 	.byte	0x08
	.zero		1


	//   ....[7]....
        /*00fc*/ 	.word	0x00001000
        /*0100*/ 	.word	0x00000012
        /*0104*/ 	.word	0x00031600
        /*0108*/ 	.short	0x010a
        /*010a*/ 	.byte	0x3f
	.zero		1


	//   ....[8]....
        /*010c*/ 	.word	0x00001090
        /*0110*/ 	.word	0x00000012
        /*0114*/ 	.word	0x00031600
        /*0118*/ 	.short	0x010a
        /*011a*/ 	.byte	0x3f
	.zero		1


	//   ....[9]....
        /*011c*/ 	.word	0x000019d0
        /*0120*/ 	.word	0x00000011
        /*0124*/ 	.word	0x00031610
        /*0128*/ 	.short	0x010a
        /*012a*/ 	.byte	0x3f
	.zero		1


	//   ....[10]....
        /*012c*/ 	.word	0x00001a90
        /*0130*/ 	.word	0x00000011
        /*0134*/ 	.word	0x00031610
        /*0138*/ 	.short	0x010a
        /*013a*/ 	.byte	0x3f
	.zero		1


	//   ....[11]....
        /*013c*/ 	.word	0x00003620
        /*0140*/ 	.word	0x00000012
        /*0144*/ 	.word	0x00031630
        /*0148*/ 	.short	0x010a
        /*014a*/ 	.byte	0x3f
	.zero		1


	//   ....[12]....
        /*014c*/ 	.word	0x000036e0
        /*0150*/ 	.word	0x00000012
        /*0154*/ 	.word	0x00031630
        /*0158*/ 	.short	0x010a
        /*015a*/ 	.byte	0x3f
	.zero		1


	//   ....[13]....
        /*015c*/ 	.word	0x00007da0
        /*0160*/ 	.word	0x00000018
        /*0164*/ 	.word	0x00000000
        /*0168*/ 	.short	0x0101
        /*016a*/ 	.byte	0x3f
	.zero		1


	//   ....[14]....
        /*016c*/ 	.word	0x00008490
        /*0170*/ 	.word	0x00000011
        /*0174*/ 	.word	0x00000000
        /*0178*/ 	.short	0x0101
        /*017a*/ 	.byte	0x3f
	.zero		1


	//   ....[15]....
        /*017c*/ 	.word	0x0000d400
        /*0180*/ 	.word	0x00000000
        /*0184*/ 	.word	0x00031620
        /*0188*/ 	.short	0x010a
        /*018a*/ 	.byte	0x3f
	.zero		1


	//   ....[16]....
        /*018c*/ 	.word	0x0000de40
        /*0190*/ 	.word	0x00000000
        /*0194*/ 	.word	0x00031638
        /*0198*/ 	.short	0x010a
        /*019a*/ 	.byte	0x3f
	.zero		1


	//   ....[17]....
        /*019c*/ 	.word	0x0000e1f0
        /*01a0*/ 	.word	0x00000013
        /*01a4*/ 	.word	0x00031620
        /*01a8*/ 	.short	0x010a
        /*01aa*/ 	.byte	0x3f
	.zero		1


	//   ....[18]....
        /*01ac*/ 	.word	0x0000e620
        /*01b0*/ 	.word	0x00000000
        /*01b4*/ 	.word	0x00031638
        /*01b8*/ 	.short	0x010a
        /*01ba*/ 	.byte	0x3f
	.zero		1


	//   ....[19]....
        /*01bc*/ 	.word	0x0000eb50
        /*01c0*/ 	.word	0x00000006
        /*01c4*/ 	.word	0x00000000
        /*01c8*/ 	.short	0x010a
        /*01ca*/ 	.byte	0x3f
	.zero		1


	//   ....[20]....
        /*01cc*/ 	.word	0x0000ebe0
        /*01d0*/ 	.word	0x00000005
        /*01d4*/ 	.word	0x00000000
        /*01d8*/ 	.short	0x010a
        /*01da*/ 	.byte	0x3f
	.zero		1


	//   ....[21]....
        /*01dc*/ 	.word	0x0000ec30
        /*01e0*/ 	.word	0x00000007
        /*01e4*/ 	.word	0x00031638
        /*01e8*/ 	.short	0x010a
        /*01ea*/ 	.byte	0x3f
	.zero		1


	//   ....[22]....
        /*01ec*/ 	.word	0x0000ec90
        /*01f0*/ 	.word	0x00000012
        /*01f4*/ 	.word	0x00031600
        /*01f8*/ 	.short	0x010a
        /*01fa*/ 	.byte	0x3f
	.zero		1


	//   ....[23]....
        /*01fc*/ 	.word	0x0000ece0
        /*0200*/ 	.word	0x00000011
        /*0204*/ 	.word	0x00031610
        /*0208*/ 	.short	0x010a
        /*020a*/ 	.byte	0x3f
	.zero		1


	//   ....[24]....
        /*020c*/ 	.word	0x0000ed30
        /*0210*/ 	.word	0x00000012
        /*0214*/ 	.word	0x00031630
        /*0218*/ 	.short	0x010a
        /*021a*/ 	.byte	0x3f
	.zero		1


	//   ....[25]....
        /*021c*/ 	.word	0x0000ed80
        /*0220*/ 	.word	0x00000000
        /*0224*/ 	.word	0x00031620
        /*0228*/ 	.short	0x010a
        /*022a*/ 	.byte	0x3f
	.zero		1


	//   ....[26]....
        /*022c*/ 	.word	0x0000edd0
        /*0230*/ 	.word	0x00000000
        /*0234*/ 	.word	0x00031638
        /*0238*/ 	.short	0x010a
        /*023a*/ 	.byte	0x3f
	.zero		1


	//   ....[27]....
        /*023c*/ 	.word	0x0000ee30
        /*0240*/ 	.word	0x00000013
        /*0244*/ 	.word	0x00031620
        /*0248*/ 	.short	0x010a
        /*024a*/ 	.byte	0x3f
	.zero		1


	//   ....[28]....
        /*024c*/ 	.word	0x0000ee80
        /*0250*/ 	.word	0x00000000
        /*0254*/ 	.word	0x00031638
        /*0258*/ 	.short	0x010a
        /*025a*/ 	.byte	0x3f
	.zero		1


	//   ....[29]....
        /*025c*/ 	.word	0x0000eed0
        /*0260*/ 	.word	0x00000006
        /*0264*/ 	.word	0x00000000
        /*0268*/ 	.short	0x010a
        /*026a*/ 	.byte	0x3f
	.zero		1


	//   ....[30]....
        /*026c*/ 	.word	0x0000ef20
        /*0270*/ 	.word	0x00000005
        /*0274*/ 	.word	0x00000000
        /*0278*/ 	.short	0x010a
        /*027a*/ 	.byte	0x3f
	.zero		1


	//----- nvinfo : EIATTR_NUM_MBARRIERS
	.align		4
.L_248:
        /*027c*/ 	.byte	0x03, 0x38
        /*027e*/ 	.short	0x0007


	//----- nvinfo : EIATTR_EXIT_INSTR_OFFSETS
	.align		4
        /*0280*/ 	.byte	0x04, 0x1c
        /*0282*/ 	.short	(.L_250 - .L_249)


	//   ....[0]....
.L_249:
        /*0284*/ 	.word	0x0000ec80


	//----- nvinfo : EIATTR_MAX_THREADS
	.align		4
.L_250:
        /*0288*/ 	.byte	0x04, 0x05
        /*028a*/ 	.short	(.L_252 - .L_251)
.L_251:
        /*028c*/ 	.word	0x00000180
        /*0290*/ 	.word	0x00000001
        /*0294*/ 	.word	0x00000001


	//----- nvinfo : EIATTR_CRS_STACK_SIZE
	.align		4
.L_252:
        /*0298*/ 	.byte	0x04, 0x1e
        /*029a*/ 	.short	(.L_254 - .L_253)
.L_253:
        /*029c*/ 	.word	0x00000000


	//----- nvinfo : EIATTR_CBANK_PARAM_SIZE
	.align		4
.L_254:
        /*02a0*/ 	.byte	0x03, 0x19
        /*02a2*/ 	.short	0x06f0


	//----- nvinfo : EIATTR_PARAM_CBANK
	.align		4
        /*02a4*/ 	.byte	0x04, 0x0a
        /*02a6*/ 	.short	(.L_256 - .L_255)
	.align		4
.L_255:
        /*02a8*/ 	.word	index@(.nv.constant0._ZN7cutlass13device_kernelIN5flash11enable_sm90INS1_16FlashAttnBwdSm90INS1_25CollectiveMainloopBwdSm90ILi2ELi1ELi1EN4cute5tupleIJNS5_1CILi1EEES8_S8_EEENS6_IJNS7_ILi64EEENS7_ILi80EEENS7_ILi256EEEEEENS_10bfloat16_tEfNS_4arch4Sm90ELb0ELb0ELb1ELb1ELb0ELb0ELb1ELb1ELi2ELi1ELi1ELi1ELb0EEENS1_21CollectiveEpilogueBwdISD_SE_SG_Li256ELb1ELb1ELi2EEENS1_19SingleTileSchedulerILb1ELb0ELb0ELi80EEEEEEEEEvNT_6ParamsE)
        /*02ac*/ 	.short	0x0210
        /*02ae*/ 	.short	0x06f0


	//----- nvinfo : EIATTR_SW_WAR
	.align		4
.L_256:
        /*02b0*/ 	.byte	0x04, 0x36
        /*02b2*/ 	.short	(.L_258 - .L_257)
.L_257:
        /*02b4*/ 	.word	0x00000008
.L_258:


//--------------------- .nv.info._ZN7cutlass13device_kernelIN5flash11enable_sm90INS1_16FlashAttnBwdSm90INS1_25CollectiveMainloopBwdSm90ILi2ELi1ELi1EN4cute5tupleIJNS5_1CILi1EEES8_S8_EEENS6_IJNS7_ILi64EEENS7_ILi80EEENS7_ILi256EEEEEENS_10bfloat16_tEfNS_4arch4Sm90ELb0ELb0ELb1ELb1ELb0ELb0ELb1ELb1ELi2ELi1ELi1ELi1ELb0EEENS1_24CollectiveEpilogueBwdGQAISD_fSG_Li256ELb1ELb0EEENS1_19SingleTileSchedulerILb1ELb0ELb0ELi80EEEEEEEEEvNT_6ParamsE --------------------------
	.section	.nv.info._ZN7cutlass13device_kernelIN5flash11enable_sm90INS1_16FlashAttnBwdSm90INS1_25CollectiveMainloopBwdSm90ILi2ELi1ELi1EN4cute5tupleIJNS5_1CILi1EEES8_S8_EEENS6_IJNS7_ILi64EEENS7_ILi80EEENS7_ILi256EEEEEENS_10bfloat16_tEfNS_4arch4Sm90ELb0ELb0ELb1ELb1ELb0ELb0ELb1ELb1ELi2ELi1ELi1ELi1ELb0EEENS1_24CollectiveEpilogueBwdGQAISD_fSG_Li256ELb1ELb0EEENS1_19SingleTileSchedulerILb1ELb0ELb0ELi80EEEEEEEEEvNT_6ParamsE,"",@"SHT_CUDA_INFO"
	.sectionflags	@""
	.align	4


	//----- nvinfo : EIATTR_CUDA_API_VERSION
	.align		4
        /*0000*/ 	.byte	0x04, 0x37
        /*0002*/ 	.short	(.L_260 - .L_259)
.L_259:
        /*0004*/ 	.word	0x00000082


	//----- nvinfo : EIATTR_KPARAM_INFO
	.align		4
.L_260:
        /*0008*/ 	.byte	0x04, 0x17
        /*000a*/ 	.short	(.L_262 - .L_261)
.L_261:
        /*000c*/ 	.word	0x00000000
        /*0010*/ 	.short	0x0000
        /*0012*/ 	.short	0x0070
        /*0014*/ 	.byte	0x00, 0xf0, 0x01, 0x1a


	//----- nvinfo : EIATTR_SPARSE_MMA_MASK
	.align		4
.L_262:
        /*0018*/ 	.byte	0x03, 0x50
        /*001a*/ 	.short	0x0000


	//----- nvinfo : EIATTR_MAXREG_COUNT
	.align		4
        /*001c*/ 	.byte	0x03, 0x1b
        /*001e*/ 	.short	0x00a8


	//----- nvinfo : EIATTR_NUM_BARRIERS
	.align		4
        /*0020*/ 	.byte	0x02, 0x4c
        /*0022*/ 	.byte	0x0a
	.zero		1


	//----- nvinfo : EIATTR_ANNOTATIONS
	.align		4
        /*0024*/ 	.byte	0x04, 0x55
        /*0026*/ 	.short	(.L_264 - .L_263)


	//   ....[0]....
.L_263:
        /*0028*/ 	.word	0x00000001
        /*002c*/ 	.byte	0x60, 0xa5, 0x00, 0x00, 0x01, 0x00, 0x00, 0x00, 0xc0, 0xa5, 0x00, 0x00


	//----- nvinfo : EIATTR_MERCURY_ISA_VERSION
	.align		4
.L_264:
        /*0038*/ 	.byte	0x03, 0x5f
        /*003a*/ 	.short	0x0101


	//----- nvinfo : EIATTR_INT_WARP_WIDE_INSTR_OFFSETS
	.align		4
        /*003c*/ 	.byte	0x04, 0x31
        /*003e*/ 	.short	(.L_266 - .L_265)


	//   ....[0]....
.L_265:
        /*0040*/ 	.word	0x00000180


	//   ....[1]....
        /*0044*/ 	.word	0x00000230


	//   ....[2]....
        /*0048*/ 	.word	0x00009730


	//----- nvinfo : EIATTR_COOP_GROUP_MASK_REGIDS
	.align		4
.L_266:
        /*004c*/ 	.byte	0x04, 0x29
        /*004e*/ 	.short	(.L_268 - .L_267)


	//   ....[0]....
.L_267:
        /*0050*/ 	.word	0xffffffff


	//   ....[1]....
        /*0054*/ 	.word	0xffffffff


	//   ....[2]....
        /*0058*/ 	.word	0xffffffff


	//   ....[3]....
        /*005c*/ 	.word	0xffffffff


	//   ....[4]....
        /*0060*/ 	.word	0xffffffff


	//   ....[5]....
        /*0064*/ 	.word	0xffffffff


	//----- nvinfo : EIATTR_COOP_GROUP_INSTR_OFFSETS
	.align		4
.L_268:
        /*0068*/ 	.byte	0x04, 0x28
        /*006a*/ 	.short	(.L_270 - .L_269)


	//   ....[0]....
.L_269:
        /*006c*/ 	.word	0x00000060


	//   ....[1]....
        /*0070*/ 	.word	0x00000190


	//   ....[2]....
        /*0074*/ 	.word	0x00000240


	//   ....[3]....
        /*0078*/ 	.word	0x000003a0


	//   ....[4]....
        /*007c*/ 	.word	0x000010a0


	//   ....[5]....
        /*0080*/ 	.word	0x000093a0


	//----- nvinfo : EIATTR_REG_RECONFIG
	.align		4
.L_270:
        /*0084*/ 	.byte	0x01, 0x54
	.zero		2


	//----- nvinfo : EIATTR_MBARRIER_INSTR_OFFSETS
	.align		4
        /*0088*/ 	.byte	0x04, 0x39
        /*008a*/ 	.short	(.L_272 - .L_271)


	//   ....[0]....
.L_271:
        /*008c*/ 	.word	0x00000260
        /*0090*/ 	.word	0x000000ff
        /*0094*/ 	.word	0x00031800
        /*0098*/ 	.short	0x0100
        /*009a*/ 	.byte	0x06
	.zero		1


	//   ....[1]....
        /*009c*/ 	.word	0x00000350
        /*00a0*/ 	.word	0x000000ff
        /*00a4*/ 	.word	0x00031810
        /*00a8*/ 	.short	0x0100
        /*00aa*/ 	.byte	0x08
	.zero		1


	//   ....[2]....
        /*00ac*/ 	.word	0x00000360
        /*00b0*/ 	.word	0x000000ff
        /*00b4*/ 	.word	0x00031820
        /*00b8*/ 	.short	0x0100
        /*00ba*/ 	.byte	0x08
	.zero		1


	//   ....[3]....
        /*00bc*/ 	.word	0x00000370
        /*00c0*/ 	.word	0x000000ff
        /*00c4*/ 	.word	0x00031818
        /*00c8*/ 	.short	0x0100
        /*00ca*/ 	.byte	0x08
	.zero		1


	//   ....[4]....
        /*00cc*/ 	.word	0x00000380
        /*00d0*/ 	.word	0x000000ff
        /*00d4*/ 	.word	0x00031828
        /*00d8*/ 	.short	0x0100
        /*00da*/ 	.byte	0x08
	.zero		1


	//   ....[5]....
        /*00dc*/ 	.word	0x000004b0
        /*00e0*/ 	.word	0x000000ff
        /*00e4*/ 	.word	0x00031830
        /*00e8*/ 	.short	0x0100
        /*00ea*/ 	.byte	0x08
	.zero		1


	//   ....[6]....
        /*00ec*/ 	.word	0x000004c0
        /*00f0*/ 	.word	0x000000ff
        /*00f4*/ 	.word	0x00031838
        /*00f8*/ 	.short	0x0100
        /*00fa*/ 	.byte	0x08
	.zero		1


	//   ....[7]....
        /*00fc*/ 	.word	0x00001030
        /*0100*/ 	.word	0x00000012
        /*0104*/ 	.word	0x00031800
        /*0108*/ 	.short	0x010a
        /*010a*/ 	.byte	0x3f
	.zero		1


	//   ....[8]....
        /*010c*/ 	.word	0x000010c0
        /*0110*/ 	.word	0x00000012
        /*0114*/ 	.word	0x00031800
        /*0118*/ 	.short	0x010a
        /*011a*/ 	.byte	0x3f
	.zero		1


	//   ....[9]....
        /*011c*/ 	.word	0x000019f0
        /*0120*/ 	.word	0x00000011
        /*0124*/ 	.word	0x00031810
        /*0128*/ 	.short	0x010a
        /*012a*/ 	.byte	0x3f
	.zero		1


	//   ....[10]....
        /*012c*/ 	.word	0x00001ab0
        /*0130*/ 	.word	0x00000011
        /*0134*/ 	.word	0x00031810
        /*0138*/ 	.short	0x010a
        /*013a*/ 	.byte	0x3f
	.zero		1


	//   ....[11]....
        /*013c*/ 	.word	0x00003640
        /*0140*/ 	.word	0x00000012
        /*0144*/ 	.word	0x00031830
        /*0148*/ 	.short	0x010a
        /*014a*/ 	.byte	0x3f
	.zero		1


	//   ....[12]....
        /*014c*/ 	.word	0x00003700
        /*0150*/ 	.word	0x00000012
        /*0154*/ 	.word	0x00031830
        /*0158*/ 	.short	0x010a
        /*015a*/ 	.byte	0x3f
	.zero		1


	//   ....[13]....
        /*015c*/ 	.word	0x00007dc0
        /*0160*/ 	.word	0x00000018
        /*0164*/ 	.word	0x00000000
        /*0168*/ 	.short	0x0101
        /*016a*/ 	.byte	0x3f
	.zero		1


	//   ....[14]....
        /*016c*/ 	.word	0x000084b0
        /*0170*/ 	.word	0x00000011
        /*0174*/ 	.word	0x00000000
        /*0178*/ 	.short	0x0101
        /*017a*/ 	.byte	0x3f
	.zero		1


	//   ....[15]....
        /*017c*/ 	.word	0x00009aa0
        /*0180*/ 	.word	0x00000000
        /*0184*/ 	.word	0x00031820
        /*0188*/ 	.short	0x010a
        /*018a*/ 	.byte	0x3f
	.zero		1


	//   ....[16]....
        /*018c*/ 	.word	0x0000a4e0
        /*0190*/ 	.word	0x00000000
        /*0194*/ 	.word	0x00031838
        /*0198*/ 	.short	0x010a
        /*019a*/ 	.byte	0x3f
	.zero		1


	//   ....[17]....
        /*019c*/ 	.word	0x0000a890
        /*01a0*/ 	.word	0x00000013
        /*01a4*/ 	.word	0x00031820
        /*01a8*/ 	.short	0x010a
        /*01aa*/ 	.byte	0x3f
	.zero		1


	//   ....[18]....
        /*01ac*/ 	.word	0x0000acc0
        /*01b0*/ 	.word	0x00000000
        /*01b4*/ 	.word	0x00031838
        /*01b8*/ 	.short	0x010a
        /*01ba*/ 	.byte	0x3f
	.zero		1


	//   ....[19]....
        /*01bc*/ 	.word	0x0000b1f0
        /*01c0*/ 	.word	0x00000006
        /*01c4*/ 	.word	0x00000000
        /*01c8*/ 	.short	0x010a
        /*01ca*/ 	.byte	0x3f
	.zero		1


	//   ....[20]....
        /*01cc*/ 	.word	0x0000b280
        /*01d0*/ 	.word	0x00000005
        /*01d4*/ 	.word	0x00000000
        /*01d8*/ 	.short	0x010a
        /*01da*/ 	.byte	0x3f
	.zero		1


	//   ....[21]....
        /*01dc*/ 	.word	0x0000b2d0
        /*01e0*/ 	.word	0x00000007
        /*01e4*/ 	.word	0x00031838
        /*01e8*/ 	.short	0x010a
        /*01ea*/ 	.byte	0x3f
	.zero		1


	//   ....[22]....
        /*01ec*/ 	.word	0x0000b330
        /*01f0*/ 	.word	0x00000012
        /*01f4*/ 	.word	0x00031800
        /*01f8*/ 	.short	0x010a
        /*01fa*/ 	.byte	0x3f
	.zero		1


	//   ....[23]....
        /*01fc*/ 	.word	0x0000b380
        /*0200*/ 	.word	0x00000011
        /*0204*/ 	.word	0x00031810
        /*0208*/ 	.short	0x010a
        /*020a*/ 	.byte	0x3f
	.zero		1


	//   ....[24]....
        /*020c*/ 	.word	0x0000b3d0
        /*0210*/ 	.word	0x00000012
        /*0214*/ 	.word	0x00031830
        /*0218*/ 	.short	0x010a
        /*021a*/ 	.byte	0x3f
	.zero		1


	//   ....[25]....
        /*021c*/ 	.word	0x0000b420
        /*0220*/ 	.word	0x00000000
        /*0224*/ 	.word	0x00031820
        /*0228*/ 	.short	0x010a
        /*022a*/ 	.byte	0x3f
	.zero		1


	//   ....[26]....
        /*022c*/ 	.word	0x0000b470
        /*0230*/ 	.word	0x00000000
        /*0234*/ 	.word	0x00031838
        /*0238*/ 	.short	0x010a
        /*023a*/ 	.byte	0x3f
	.zero		1


	//   ....[27]....
        /*023c*/ 	.word	0x0000b4d0
        /*0240*/ 	.word	0x00000013
        /*0244*/ 	.word	0x00031820
        /*0248*/ 	.short	0x010a
        /*024a*/ 	.byte	0x3f
	.zero		1


	//   ....[28]....
        /*024c*/ 	.word	0x0000b520
        /*0250*/ 	.word	0x00000000
        /*0254*/ 	.word	0x00031838
        /*0258*/ 	.short	0x010a
        /*025a*/ 	.byte	0x3f
	.zero		1


	//   ....[29]....
        /*025c*/ 	.word	0x0000b570
        /*0260*/ 	.word	0x00000006
        /*0264*/ 	.word	0x00000000
        /*0268*/ 	.short	0x010a
        /*026a*/ 	.byte	0x3f
	.zero		1


	//   ....[30]....
        /*026c*/ 	.word	0x0000b5c0
        /*0270*/ 	.word	0x00000005
        /*0274*/ 	.word	0x00000000
        /*0278*/ 	.short	0x010a
        /*027a*/ 	.byte	0x3f
	.zero		1


	//----- nvinfo : EIATTR_NUM_MBARRIERS
	.align		4
.L_272:
        /*027c*/ 	.byte	0x03, 0x38
        /*027e*/ 	.short	0x0007


	//----- nvinfo : EIATTR_EXIT_INSTR_OFFSETS
	.align		4
        /*0280*/ 	.byte	0x04, 0x1c
        /*0282*/ 	.short	(.L_274 - .L_273)


	//   ....[0]....
.L_273:
        /*0284*/ 	.word	0x0000b320


	//----- nvinfo : EIATTR_MAX_THREADS
	.align		4
.L_274:
        /*0288*/ 	.byte	0x04, 0x05
        /*028a*/ 	.short	(.L_276 - .L_275)
.L_275:
        /*028c*/ 	.word	0x00000180
        /*0290*/ 	.word	0x00000001
        /*0294*/ 	.word	0x00000001


	//----- nvinfo : EIATTR_CRS_STACK_SIZE
	.align		4
.L_276:
        /*0298*/ 	.byte	0x04, 0x1e
        /*029a*/ 	.short	(.L_278 - .L_277)
.L_277:
        /*029c*/ 	.word	0x00000000


	//----- nvinfo : EIATTR_CBANK_PARAM_SIZE
	.align		4
.L_278:
        /*02a0*/ 	.byte	0x03, 0x19
        /*02a2*/ 	.short	0x06f0


	//----- nvinfo : EIATTR_PARAM_CBANK
	.align		4
        /*02a4*/ 	.byte	0x04, 0x0a
        /*02a6*/ 	.short	(.L_280 - .L_279)
	.align		4
.L_279:
        /*02a8*/ 	.word	index@(.nv.constant0._ZN7cutlass13device_kernelIN5flash11enable_sm90INS1_16FlashAttnBwdSm90INS1_25CollectiveMainloopBwdSm90ILi2ELi1ELi1EN4cute5tupleIJNS5_1CILi1EEES8_S8_EEENS6_IJNS7_ILi64EEENS7_ILi80EEENS7_ILi256EEEEEENS_10bfloat16_tEfNS_4arch4Sm90ELb0ELb0ELb1ELb1ELb0ELb0ELb1ELb1ELi2ELi1ELi1ELi1ELb0EEENS1_24CollectiveEpilogueBwdGQAISD_fSG_Li256ELb1ELb0EEENS1_19SingleTileSchedulerILb1ELb0ELb0ELi80EEEEEEEEEvNT_6ParamsE)
        /*02ac*/ 	.short	0x0210
        /*02ae*/ 	.short	0x06f0


	//----- nvinfo : EIATTR_SW_WAR
	.align		4
.L_280:
        /*02b0*/ 	.byte	0x04, 0x36
        /*02b2*/ 	.short	(.L_282 - .L_281)
.L_281:
        /*02b4*/ 	.word	0x00000008
.L_282:


//--------------------- .nv.info._ZN7cutlass13device_kernelIN5flash11enable_sm90INS1_16FlashAttnBwdSm90INS1_25CollectiveMainloopBwdSm90ILi2ELi1ELi1EN4cute5tupleIJNS5_1CILi1EEES8_S8_EEENS6_IJNS7_ILi64EEENS7_ILi80EEENS7_ILi256EEEEEENS_10bfloat16_tEfNS_4arch4Sm90ELb0ELb1ELb1ELb0ELb0ELb0ELb1ELb1ELi2ELi1ELi1ELi1ELb0EEENS1_21CollectiveEpilogueBwdISD_SE_SG_Li256ELb0ELb1ELi2EEENS1_19SingleTileSchedulerILb0ELb0ELb0ELi80EEEEEEEEEvNT_6ParamsE --------------------------
	.section	.nv.info._ZN7cutlass13device_kernelIN5flash11enable_sm90INS1_16FlashAttnBwdSm90INS1_25CollectiveMainloopBwdSm90ILi2ELi1ELi1EN4cute5tupleIJNS5_1CILi1EEES8_S8_EEENS6_IJNS7_ILi64EEENS7_ILi80EEENS7_ILi256EEEEEENS_10bfloat16_tEfNS_4arch4Sm90ELb0ELb1ELb1ELb0ELb0ELb0ELb1ELb1ELi2ELi1ELi1ELi1ELb0EEENS1_21CollectiveEpilogueBwdISD_SE_SG_Li256ELb0ELb1ELi2EEENS1_19SingleTileSchedulerILb0ELb0ELb0ELi80EEEEEEEEEvNT_6ParamsE,"",@"SHT_CUDA_INFO"
	.sectionflags	@""
	.align	4


	//----- nvinfo : EIATTR_CUDA_API_VERSION
	.align		4
        /*0000*/ 	.byte	0x04, 0x37
        /*0002*/ 	.short	(.L_284 - .L_283)
.L_283:
        /*0004*/ 	.word	0x00000082


	//----- nvinfo : EIATTR_KPARAM_INFO
	.align		4
.L_284:
        /*0008*/ 	.byte	0x04, 0x17
        /*000a*/ 	.short	(.L_286 - .L_285)
.L_285:
        /*000c*/ 	.word	0x00000000
        /*0010*/ 	.short	0x0000
        /*0012*/ 	.short	0x0070
        /*0014*/ 	.byte	0x00, 0xf0, 0x01, 0x24


	//----- nvinfo : EIATTR_SPARSE_MMA_MASK
	.align		4
.L_286:
        /*0018*/ 	.byte	0x03, 0x50
        /*001a*/ 	.short	0x0000


	//----- nvinfo : EIATTR_MAXREG_COUNT
	.align		4
        /*001c*/ 	.byte	0x03, 0x1b
        /*001e*/ 	.short	0x00a8


	//----- nvinfo : EIATTR_NUM_BARRIERS
	.align		4
        /*0020*/ 	.byte	0x02, 0x4c
        /*0022*/ 	.byte	0x0a
	.zero		1


	//----- nvinfo : EIATTR_EXTERNS
	.align		4
        /*0024*/ 	.byte	0x04, 0x0f
        /*0026*/ 	.short	(.L_288 - .L_287)


	//   ....[0]....
	.align		4
.L_287:
        /*0028*/ 	.word	index@(__assertfail)


	//----- nvinfo : EIATTR_ANNOTATIONS
	.align		4
.L_288:
        /*002c*/ 	.byte	0x04, 0x55
        /*002e*/ 	.short	(.L_290 - .L_289)


	//   ....[0]....
.L_289:
        /*0030*/ 	.word	0x00000001
        /*0034*/ 	.byte	0x20, 0x03, 0x00, 0x00, 0x01, 0x00, 0x00, 0x00, 0x40, 0x0e, 0x00, 0x00, 0x01, 0x00, 0x00, 0x00
        /*0044*/ 	.byte	0x50, 0xf4, 0x00, 0x00


	//----- nvinfo : EIATTR_MERCURY_ISA_VERSION
	.align		4
.L_290:
        /*0048*/ 	.byte	0x03, 0x5f
        /*004a*/ 	.short	0x0101


	//----- nvinfo : EIATTR_INT_WARP_WIDE_INSTR_OFFSETS
	.align		4
        /*004c*/ 	.byte	0x04, 0x31
        /*004e*/ 	.short	(.L_292 - .L_291)


	//   ....[0]....
.L_291:
        /*0050*/ 	.word	0x000001f0


	//   ....[1]....
        /*0054*/ 	.word	0x00000220


	//----- nvinfo : EIATTR_COOP_GROUP_MASK_REGIDS
	.align		4
.L_292:
        /*0058*/ 	.byte	0x04, 0x29
        /*005a*/ 	.short	(.L_294 - .L_293)


	//   ....[0]....
.L_293:
        /*005c*/ 	.word	0xffffffff


	//   ....[1]....
        /*0060*/ 	.word	0xffffffff


	//   ....[2]....
        /*0064*/ 	.word	0xffffffff


	//   ....[3]....
        /*0068*/ 	.word	0xffffffff


	//   ....[4]....
        /*006c*/ 	.word	0xffffffff


	//   ....[5]....
        /*0070*/ 	.word	0xffffffff


	//   ....[6]....
        /*0074*/ 	.word	0xffffffff


	//----- nvinfo : EIATTR_COOP_GROUP_INSTR_OFFSETS
	.align		4
.L_294:
        /*0078*/ 	.byte	0x04, 0x28
        /*007a*/ 	.short	(.L_296 - .L_295)


	//   ....[0]....
.L_295:
        /*007c*/ 	.word	0x00000060


	//   ....[1]....
        /*0080*/ 	.word	0x00000200


	//   ....[2]....
        /*0084*/ 	.word	0x00000280


	//   ....[3]....
        /*0088*/ 	.word	0x00000460


	//   ....[4]....
        /*008c*/ 	.word	0x00000e00


	//   ....[5]....
        /*0090*/ 	.word	0x0000b8b0


	//   ....[6]....
        /*0094*/ 	.word	0x0000db60


	//----- nvinfo : EIATTR_REG_RECONFIG
	.align		4
.L_296:
        /*0098*/ 	.byte	0x01, 0x54
	.zero		2


	//----- nvinfo : EIATTR_SYSCALL_OFFSETS
	.align		4
        /*009c*/ 	.byte	0x04, 0x46
        /*009e*/ 	.short	(.L_298 - .L_297)


	//   ....[0]....
.L_297:
        /*00a0*/ 	.word	0x0000b2d0


	//   ....[1]....
        /*00a4*/ 	.word	0x0000b410


	//   ....[2]....
        /*00a8*/ 	.word	0x0000b530


	//   ....[3]....
        /*00ac*/ 	.word	0x0000b650


	//----- nvinfo : EIATTR_MBARRIER_INSTR_OFFSETS
	.align		4
.L_298:
        /*00b0*/ 	.byte	0x04, 0x39
        /*00b2*/ 	.short	(.L_300 - .L_299)


	//   ....[0]....
.L_299:
        /*00b4*/ 	.word	0x000002f0
        /*00b8*/ 	.word	0x000000ff
        /*00bc*/ 	.word	0x00031800
        /*00c0*/ 	.short	0x0100
        /*00c2*/ 	.byte	0x06
	.zero		1


	//   ....[1]....
        /*00c4*/ 	.word	0x00000410
        /*00c8*/ 	.word	0x000000ff
        /*00cc*/ 	.word	0x00031810
        /*00d0*/ 	.short	0x0100
        /*00d2*/ 	.byte	0x08
	.zero		1


	//   ....[2]....
        /*00d4*/ 	.word	0x00000420
        /*00d8*/ 	.word	0x000000ff
        /*00dc*/ 	.word	0x00031820
        /*00e0*/ 	.short	0x0100
        /*00e2*/ 	.byte	0x08
	.zero		1


	//   ....[3]....
        /*00e4*/ 	.word	0x00000430
        /*00e8*/ 	.word	0x000000ff
        /*00ec*/ 	.word	0x00031818
        /*00f0*/ 	.short	0x0100
        /*00f2*/ 	.byte	0x08
	.zero		1


	//   ....[4]....
        /*00f4*/ 	.word	0x00000440
        /*00f8*/ 	.word	0x000000ff
        /*00fc*/ 	.word	0x00031828
        /*0100*/ 	.short	0x0100
        /*0102*/ 	.byte	0x08
	.zero		1


	//   ....[5]....
        /*0104*/ 	.word	0x00000570
        /*0108*/ 	.word	0x000000ff
        /*010c*/ 	.word	0x00031830
        /*0110*/ 	.short	0x0100
        /*0112*/ 	.byte	0x08
	.zero		1


	//   ....[6]....
        /*0114*/ 	.word	0x00000580
        /*0118*/ 	.word	0x000000ff
        /*011c*/ 	.word	0x00031838
        /*0120*/ 	.short	0x0100
        /*0122*/ 	.byte	0x08
	.zero		1


	//   ....[7]....
        /*0124*/ 	.word	0x00000d90
        /*0128*/ 	.word	0x00000011
        /*012c*/ 	.word	0x00031800
        /*0130*/ 	.short	0x010a
        /*0132*/ 	.byte	0x3f
	.zero		1


	//   ....[8]....
        /*0134*/ 	.word	0x00000e20
        /*0138*/ 	.word	0x00000011
        /*013c*/ 	.word	0x00031800
        /*0140*/ 	.short	0x010a
        /*0142*/ 	.byte	0x3f
	.zero		1


	//   ....[9]....
        /*0144*/ 	.word	0x00001790
        /*0148*/ 	.word	0x00000010
        /*014c*/ 	.word	0x00031810
        /*0150*/ 	.short	0x010a
        /*0152*/ 	.byte	0x3f
	.zero		1


	//   ....[10]....
        /*0154*/ 	.word	0x00001860
        /*0158*/ 	.word	0x00000010
        /*015c*/ 	.word	0x00031810
        /*0160*/ 	.short	0x010a
        /*0162*/ 	.byte	0x3f
	.zero		1


	//   ....[11]....
        /*0164*/ 	.word	0x00003e10
        /*0168*/ 	.word	0x00000011
        /*016c*/ 	.word	0x00031830
        /*0170*/ 	.short	0x010a
        /*0172*/ 	.byte	0x3f
	.zero		1


	//   ....[12]....
        /*0174*/ 	.word	0x00003ed0
        /*0178*/ 	.word	0x00000011
        /*017c*/ 	.word	0x00031830
        /*0180*/ 	.short	0x010a
        /*0182*/ 	.byte	0x3f
	.zero		1


	//   ....[13]....
        /*0184*/ 	.word	0x0000a210
        /*0188*/ 	.word	0x00000018
        /*018c*/ 	.word	0x00000000
        /*0190*/ 	.short	0x0101
        /*0192*/ 	.byte	0x3f
	.zero		1


	//   ....[14]....
        /*0194*/ 	.word	0x0000ac00
        /*0198*/ 	.word	0x00000010
        /*019c*/ 	.word	0x00000000
        /*01a0*/ 	.short	0x0101
        /*01a2*/ 	.byte	0x3f
	.zero		1


	//   ....[15]....
        /*01a4*/ 	.word	0x0000e050
        /*01a8*/ 	.word	0x00000005
        /*01ac*/ 	.word	0x00031820
        /*01b0*/ 	.short	0x010a
        /*01b2*/ 	.byte	0x3f
	.zero		1


	//   ....[16]....
        /*01b4*/ 	.word	0x0000e920
        /*01b8*/ 	.word	0x00000005
        /*01bc*/ 	.word	0x00031838
        /*01c0*/ 	.short	0x010a
        /*01c2*/ 	.byte	0x3f
	.zero		1


	//   ....[17]....
        /*01c4*/ 	.word	0x0000ec80
        /*01c8*/ 	.word	0x00000013
        /*01cc*/ 	.word	0x00031820
        /*01d0*/ 	.short	0x010a
        /*01d2*/ 	.byte	0x3f
	.zero		1


	//   ....[18]....
        /*01d4*/ 	.word	0x0000f060
        /*01d8*/ 	.word	0x00000005
        /*01dc*/ 	.word	0x00031838
        /*01e0*/ 	.short	0x010a
        /*01e2*/ 	.byte	0x3f
	.zero		1


	//   ....[19]....
        /*01e4*/ 	.word	0x0000f520
        /*01e8*/ 	.word	0x00000005
        /*01ec*/ 	.word	0x00000000
        /*01f0*/ 	.short	0x010a
        /*01f2*/ 	.byte	0x3f
	.zero		1


	//   ....[20]....
        /*01f4*/ 	.word	0x0000f5b0
        /*01f8*/ 	.word	0x00000003
        /*01fc*/ 	.word	0x00000000
        /*0200*/ 	.short	0x010a
        /*0202*/ 	.byte	0x3f
	.zero		1


	//   ....[21]....
        /*0204*/ 	.word	0x0000f600
        /*0208*/ 	.word	0x00000004
        /*020c*/ 	.word	0x00031838
        /*0210*/ 	.short	0x010a
        /*0212*/ 	.byte	0x3f
	.zero		1


	//   ....[22]....
        /*0214*/ 	.word	0x0000f660
        /*0218*/ 	.word	0x00000011
        /*021c*/ 	.word	0x00031800
        /*0220*/ 	.short	0x010a
        /*0222*/ 	.byte	0x3f
	.zero		1


	//   ....[23]....
        /*0224*/ 	.word	0x0000f6b0
        /*0228*/ 	.word	0x00000010
        /*022c*/ 	.word	0x00031810
        /*0230*/ 	.short	0x010a
        /*0232*/ 	.byte	0x3f
	.zero		1


	//   ....[24]....
        /*0234*/ 	.word	0x0000f700
        /*0238*/ 	.word	0x00000011
        /*023c*/ 	.word	0x00031830
        /*0240*/ 	.short	0x010a
        /*0242*/ 	.byte	0x3f
	.zero		1


	//   ....[25]....
        /*0244*/ 	.word	0x0000f750
        /*0248*/ 	.word	0x00000005
        /*024c*/ 	.word	0x00031820
        /*0250*/ 	.short	0x010a
        /*0252*/ 	.byte	0x3f
	.zero		1


	//   ....[26]....
        /*0254*/ 	.word	0x0000f7a0
        /*0258*/ 	.word	0x00000005
        /*025c*/ 	.word	0x00031838
        /*0260*/ 	.short	0x010a
        /*0262*/ 	.byte	0x3f
	.zero		1


	//   ....[27]....
        /*0264*/ 	.word	0x0000f800
        /*0268*/ 	.word	0x00000013
        /*026c*/ 	.word	0x00031820
        /*0270*/ 	.short	0x010a
        /*0272*/ 	.byte	0x3f
	.zero		1


	//   ....[28]....
        /*0274*/ 	.word	0x0000f850
        /*0278*/ 	.word	0x00000005
        /*027c*/ 	.word	0x00031838
        /*0280*/ 	.short	0x010a
        /*0282*/ 	.byte	0x3f
	.zero		1


	//   ....[29]....
        /*0284*/ 	.word	0x0000f920
        /*0288*/ 	.word	0x00000005
        /*028c*/ 	.word	0x00000000
        /*0290*/ 	.short	0x010a
        /*0292*/ 	.byte	0x3f
	.zero		1


	//   ....[30]....
        /*0294*/ 	.word	0x0000f970
        /*0298*/ 	.word	0x00000003
        /*029c*/ 	.word	0x00000000
        /*02a0*/ 	.short	0x010a
        /*02a2*/ 	.byte	0x3f
	.zero		1


	//----- nvinfo : EIATTR_NUM_MBARRIERS
	.align		4
.L_300:
        /*02a4*/ 	.byte	0x03, 0x38
        /*02a6*/ 	.short	0x0007


	//----- nvinfo : EIATTR_EXIT_INSTR_OFFSETS
	.align		4
        /*02a8*/ 	.byte	0x04, 0x1c
        /*02aa*/ 	.short	(.L_302 - .L_301)


	//   ....[0]....
.L_301:
        /*02ac*/ 	.word	0x00000650


	//   ....[1]....
        /*02b0*/ 	.word	0x0000c1f0


	//   ....[2]....
        /*02b4*/ 	.word	0x0000db10


	//   ....[3]....
        /*02b8*/ 	.word	0x0000f650


	//----- nvinfo : EIATTR_MAX_THREADS
	.align		4
.L_302:
        /*02bc*/ 	.byte	0x04, 0x05
        /*02be*/ 	.short	(.L_304 - .L_303)
.L_303:
        /*02c0*/ 	.word	0x00000180
        /*02c4*/ 	.word	0x00000001
        /*02c8*/ 	.word	0x00000001


	//----- nvinfo : EIATTR_CRS_STACK_SIZE
	.align		4
.L_304:
        /*02cc*/ 	.byte	0x04, 0x1e
        /*02ce*/ 	.short	(.L_306 - .L_305)
.L_305:
        /*02d0*/ 	.word	0x00000000


	//----- nvinfo : EIATTR_CBANK_PARAM_SIZE
	.align		4
.L_306:
        /*02d4*/ 	.byte	0x03, 0x19
        /*02d6*/ 	.short	0x0970


	//----- nvinfo : EIATTR_PARAM_CBANK
	.align		4
        /*02d8*/ 	.byte	0x04, 0x0a
        /*02da*/ 	.short	(.L_308 - .L_307)
	.align		4
.L_307:
        /*02dc*/ 	.word	index@(.nv.constant0._ZN7cutlass13device_kernelIN5flash11enable_sm90INS1_16FlashAttnBwdSm90INS1_25CollectiveMainloopBwdSm90ILi2ELi1ELi1EN4cute5tupleIJNS5_1CILi1EEES8_S8_EEENS6_IJNS7_ILi64EEENS7_ILi80EEENS7_ILi256EEEEEENS_10bfloat16_tEfNS_4arch4Sm90ELb0ELb1ELb1ELb0ELb0ELb0ELb1ELb1ELi2ELi1ELi1ELi1ELb0EEENS1_21CollectiveEpilogueBwdISD_SE_SG_Li256ELb0ELb1ELi2EEENS1_19SingleTileSchedulerILb0ELb0ELb0ELi80EEEEEEEEEvNT_6ParamsE)
        /*02e0*/ 	.short	0x0210
        /*02e2*/ 	.short	0x0970


	//----- nvinfo : EIATTR_SW_WAR
	.align		4
.L_308:
        /*02e4*/ 	.byte	0x04, 0x36
        /*02e6*/ 	.short	(.L_310 - .L_309)
.L_309:
        /*02e8*/ 	.word	0x00000008
.L_310:


//--------------------- .nv.info._ZN7cutlass13device_kernelIN5flash11enable_sm90INS1_16FlashAttnBwdSm90INS1_25CollectiveMainloopBwdSm90ILi2ELi1ELi1EN4cute5tupleIJNS5_1CILi1EEES8_S8_EEENS6_IJNS7_ILi64EEENS7_ILi80EEENS7_ILi256EEEEEENS_10bfloat16_tEfNS_4arch4Sm90ELb0ELb1ELb1ELb0ELb0ELb0ELb1ELb1ELi2ELi1ELi1ELi1ELb0EEENS1_24CollectiveEpilogueBwdGQAISD_fSG_Li256ELb0ELb0EEENS1_19SingleTileSchedulerILb0ELb0ELb0ELi80EEEEEEEEEvNT_6ParamsE --------------------------
	.section	.nv.info._ZN7cutlass13device_kernelIN5flash11enable_sm90INS1_16FlashAttnBwdSm90INS1_25CollectiveMainloopBwdSm90ILi2ELi1ELi1EN4cute5tupleIJNS5_1CILi1EEES8_S8_EEENS6_IJNS7_ILi64EEENS7_ILi80EEENS7_ILi256EEEEEENS_10bfloat16_tEfNS_4arch4Sm90ELb0ELb1ELb1ELb0ELb0ELb0ELb1ELb1ELi2ELi1ELi1ELi1ELb0EEENS1_24CollectiveEpilogueBwdGQAISD_fSG_Li256ELb0ELb0EEENS1_19SingleTileSchedulerILb0ELb0ELb0ELi80EEEEEEEEEvNT_6ParamsE,"",@"SHT_CUDA_INFO"
	.sectionflags	@""
	.align	4


	//----- nvinfo : EIATTR_CUDA_API_VERSION
	.align		4
        /*0000*/ 	.byte	0x04, 0x37
        /*0002*/ 	.short	(.L_312 - .L_311)
.L_311:
        /*0004*/ 	.word	0x00000082


	//----- nvinfo : EIATTR_KPARAM_INFO
	.align		4
.L_312:
        /*0008*/ 	.byte	0x04, 0x17
        /*000a*/ 	.short	(.L_314 - .L_313)
.L_313:
        /*000c*/ 	.word	0x00000000
        /*0010*/ 	.short	0x0000
        /*0012*/ 	.short	0x0070
        /*0014*/ 	.byte	0x00, 0xf0, 0x01, 0x1a


	//----- nvinfo : EIATTR_SPARSE_MMA_MASK
	.align		4
.L_314:
        /*0018*/ 	.byte	0x03, 0x50
        /*001a*/ 	.short	0x0000


	//----- nvinfo : EIATTR_MAXREG_COUNT
	.align		4
        /*001c*/ 	.byte	0x03, 0x1b
        /*001e*/ 	.short	0x00a8


	//----- nvinfo : EIATTR_NUM_BARRIERS
	.align		4
        /*0020*/ 	.byte	0x02, 0x4c
        /*0022*/ 	.byte	0x0a
	.zero		1


	//----- nvinfo : EIATTR_ANNOTATIONS
	.align		4
        /*0024*/ 	.byte	0x04, 0x55
        /*0026*/ 	.short	(.L_316 - .L_315)


	//   ....[0]....
.L_315:
        /*0028*/ 	.word	0x00000001
        /*002c*/ 	.byte	0xc0, 0x02, 0x00, 0x00, 0x01, 0x00, 0x00, 0x00, 0xe0, 0x0d, 0x00, 0x00, 0x01, 0x00, 0x00, 0x00
        /*003c*/ 	.byte	0xb0, 0xb1, 0x00, 0x00


	//----- nvinfo : EIATTR_MERCURY_ISA_VERSION
	.align		4
.L_316:
        /*0040*/ 	.byte	0x03, 0x5f
        /*0042*/ 	.short	0x0101


	//----- nvinfo : EIATTR_INT_WARP_WIDE_INSTR_OFFSETS
	.align		4
        /*0044*/ 	.byte	0x04, 0x31
        /*0046*/ 	.short	(.L_318 - .L_317)


	//   ....[0]....
.L_317:
        /*0048*/ 	.word	0x00000190


	//   ....[1]....
        /*004c*/ 	.word	0x000001c0


	//----- nvinfo : EIATTR_COOP_GROUP_MASK_REGIDS
	.align		4
.L_318:
        /*0050*/ 	.byte	0x04, 0x29
        /*0052*/ 	.short	(.L_320 - .L_319)


	//   ....[0]....
.L_319:
        /*0054*/ 	.word	0xffffffff


	//   ....[1]....
        /*0058*/ 	.word	0xffffffff


	//   ....[2]....
        /*005c*/ 	.word	0xffffffff


	//   ....[3]....
        /*0060*/ 	.word	0xffffffff


	//   ....[4]....
        /*0064*/ 	.word	0xffffffff


	//   ....[5]....
        /*0068*/ 	.word	0xffffffff


	//----- nvinfo : EIATTR_COOP_GROUP_INSTR_OFFSETS
	.align		4
.L_320:
        /*006c*/ 	.byte	0x04, 0x28
        /*006e*/ 	.short	(.L_322 - .L_321)


	//   ....[0]....
.L_321:
        /*0070*/ 	.word	0x00000060


	//   ....[1]....
        /*0074*/ 	.word	0x000001a0


	//   ....[2]....
        /*0078*/ 	.word	0x00000220


	//   ....[3]....
        /*007c*/ 	.word	0x00000400


	//   ....[4]....
        /*0080*/ 	.word	0x00000da0


	//   ....[5]....
        /*0084*/ 	.word	0x000098f0


	//----- nvinfo : EIATTR_REG_RECONFIG
	.align		4
.L_322:
        /*0088*/ 	.byte	0x01, 0x54
	.zero		2


	//----- nvinfo : EIATTR_MBARRIER_INSTR_OFFSETS
	.align		4
        /*008c*/ 	.byte	0x04, 0x39
        /*008e*/ 	.short	(.L_324 - .L_323)


	//   ....[0]....
.L_323:
        /*0090*/ 	.word	0x00000290
        /*0094*/ 	.word	0x000000ff
        /*0098*/ 	.word	0x00031800
        /*009c*/ 	.short	0x0100
        /*009e*/ 	.byte	0x06
	.zero		1


	//   ....[1]....
        /*00a0*/ 	.word	0x000003b0
        /*00a4*/ 	.word	0x000000ff
        /*00a8*/ 	.word	0x00031810
        /*00ac*/ 	.short	0x0100
        /*00ae*/ 	.byte	0x08
	.zero		1


	//   ....[2]....
        /*00b0*/ 	.word	0x000003c0
        /*00b4*/ 	.word	0x000000ff
        /*00b8*/ 	.word	0x00031820
        /*00bc*/ 	.short	0x0100
        /*00be*/ 	.byte	0x08
	.zero		1


	//   ....[3]....
        /*00c0*/ 	.word	0x000003d0
        /*00c4*/ 	.word	0x000000ff
        /*00c8*/ 	.word	0x00031818
        /*00cc*/ 	.short	0x0100
        /*00ce*/ 	.byte	0x08
	.zero		1


	//   ....[4]....
        /*00d0*/ 	.word	0x000003e0
        /*00d4*/ 	.word	0x000000ff
        /*00d8*/ 	.word	0x00031828
        /*00dc*/ 	.short	0x0100
        /*00de*/ 	.byte	0x08
	.zero		1


	//   ....[5]....
        /*00e0*/ 	.word	0x00000510
        /*00e4*/ 	.word	0x000000ff
        /*00e8*/ 	.word	0x00031830
        /*00ec*/ 	.short	0x0100
        /*00ee*/ 	.byte	0x08
	.zero		1


	//   ....[6]....
        /*00f0*/ 	.word	0x00000520
        /*00f4*/ 	.word	0x000000ff
        /*00f8*/ 	.word	0x00031838
        /*00fc*/ 	.short	0x0100
        /*00fe*/ 	.byte	0x08
	.zero		1


	//   ....[7]....
        /*0100*/ 	.word	0x00000d30
        /*0104*/ 	.word	0x00000011
        /*0108*/ 	.word	0x00031800
        /*010c*/ 	.short	0x010a
        /*010e*/ 	.byte	0x3f
	.zero		1


	//   ....[8]....
        /*0110*/ 	.word	0x00000dc0
        /*0114*/ 	.word	0x00000011
        /*0118*/ 	.word	0x00031800
        /*011c*/ 	.short	0x010a
        /*011e*/ 	.byte	0x3f
	.zero		1


	//   ....[9]....
        /*0120*/ 	.word	0x00001740
        /*0124*/ 	.word	0x00000010
        /*0128*/ 	.word	0x00031810
        /*012c*/ 	.short	0x010a
        /*012e*/ 	.byte	0x3f
	.zero		1


	//   ....[10]....
        /*0130*/ 	.word	0x00001800
        /*0134*/ 	.word	0x00000010
        /*0138*/ 	.word	0x00031810
        /*013c*/ 	.short	0x010a
        /*013e*/ 	.byte	0x3f
	.zero		1


	//   ....[11]....
        /*0140*/ 	.word	0x000033d0
        /*0144*/ 	.word	0x00000011
        /*0148*/ 	.word	0x00031830
        /*014c*/ 	.short	0x010a
        /*014e*/ 	.byte	0x3f
	.zero		1


	//   ....[12]....
        /*0150*/ 	.word	0x00003490
        /*0154*/ 	.word	0x00000011
        /*0158*/ 	.word	0x00031830
        /*015c*/ 	.short	0x010a
        /*015e*/ 	.byte	0x3f
	.zero		1


	//   ....[13]....
        /*0160*/ 	.word	0x000083f0
        /*0164*/ 	.word	0x00000018
        /*0168*/ 	.word	0x00000000
        /*016c*/ 	.short	0x0101
        /*016e*/ 	.byte	0x3f
	.zero		1


	//   ....[14]....
        /*0170*/ 	.word	0x00008b00
        /*0174*/ 	.word	0x00000010
        /*0178*/ 	.word	0x00000000
        /*017c*/ 	.short	0x0101
        /*017e*/ 	.byte	0x3f
	.zero		1


	//   ....[15]....
        /*0180*/ 	.word	0x00009dd0
        /*0184*/ 	.word	0x00000006
        /*0188*/ 	.word	0x00031820
        /*018c*/ 	.short	0x010a
        /*018e*/ 	.byte	0x3f
	.zero		1


	//   ....[16]....
        /*0190*/ 	.word	0x0000a6a0
        /*0194*/ 	.word	0x00000006
        /*0198*/ 	.word	0x00031838
        /*019c*/ 	.short	0x010a
        /*019e*/ 	.byte	0x3f
	.zero		1


	//   ....[17]....
        /*01a0*/ 	.word	0x0000aa00
        /*01a4*/ 	.word	0x00000014
        /*01a8*/ 	.word	0x00031820
        /*01ac*/ 	.short	0x010a
        /*01ae*/ 	.byte	0x3f
	.zero		1


	//   ....[18]....
        /*01b0*/ 	.word	0x0000ade0
        /*01b4*/ 	.word	0x00000006
        /*01b8*/ 	.word	0x00031838
        /*01bc*/ 	.short	0x010a
        /*01be*/ 	.byte	0x3f
	.zero		1


	//   ....[19]....
        /*01c0*/ 	.word	0x0000b280
        /*01c4*/ 	.word	0x00000005
        /*01c8*/ 	.word	0x00000000
        /*01cc*/ 	.short	0x010a
        /*01ce*/ 	.byte	0x3f
	.zero		1


	//   ....[20]....
        /*01d0*/ 	.word	0x0000b310
        /*01d4*/ 	.word	0x00000003
        /*01d8*/ 	.word	0x00000000
        /*01dc*/ 	.short	0x010a
        /*01de*/ 	.byte	0x3f
	.zero		1


	//   ....[21]....
        /*01e0*/ 	.word	0x0000b360
        /*01e4*/ 	.word	0x00000007
        /*01e8*/ 	.word	0x00031838
        /*01ec*/ 	.short	0x010a
        /*01ee*/ 	.byte	0x3f
	.zero		1


	//   ....[22]....
        /*01f0*/ 	.word	0x0000b3c0
        /*01f4*/ 	.word	0x00000011
        /*01f8*/ 	.word	0x00031800
        /*01fc*/ 	.short	0x010a
        /*01fe*/ 	.byte	0x3f
	.zero		1


	//   ....[23]....
        /*0200*/ 	.word	0x0000b410
        /*0204*/ 	.word	0x00000010
        /*0208*/ 	.word	0x00031810
        /*020c*/ 	.short	0x010a
        /*020e*/ 	.byte	0x3f
	.zero		1


	//   ....[24]....
        /*0210*/ 	.word	0x0000b460
        /*0214*/ 	.word	0x00000011
        /*0218*/ 	.word	0x00031830
        /*021c*/ 	.short	0x010a
        /*021e*/ 	.byte	0x3f
	.zero		1


	//   ....[25]....
        /*0220*/ 	.word	0x0000b4b0
        /*0224*/ 	.word	0x00000006
        /*0228*/ 	.word	0x00031820
        /*022c*/ 	.short	0x010a
        /*022e*/ 	.byte	0x3f
	.zero		1


	//   ....[26]....
        /*0230*/ 	.word	0x0000b500
        /*0234*/ 	.word	0x00000006
        /*0238*/ 	.word	0x00031838
        /*023c*/ 	.short	0x010a
        /*023e*/ 	.byte	0x3f
	.zero		1


	//   ....[27]....
        /*0240*/ 	.word	0x0000b560
        /*0244*/ 	.word	0x00000014
        /*0248*/ 	.word	0x00031820
        /*024c*/ 	.short	0x010a
        /*024e*/ 	.byte	0x3f
	.zero		1


	//   ....[28]....
        /*0250*/ 	.word	0x0000b5b0
        /*0254*/ 	.word	0x00000006
        /*0258*/ 	.word	0x00031838
        /*025c*/ 	.short	0x010a
        /*025e*/ 	.byte	0x3f
	.zero		1


	//   ....[29]....
        /*0260*/ 	.word	0x0000b600
        /*0264*/ 	.word	0x00000005
        /*0268*/ 	.word	0x00000000
        /*026c*/ 	.short	0x010a
        /*026e*/ 	.byte	0x3f
	.zero		1


	//   ....[30]....
        /*0270*/ 	.word	0x0000b650
        /*0274*/ 	.word	0x00000003
        /*0278*/ 	.word	0x00000000
        /*027c*/ 	.short	0x010a
        /*027e*/ 	.byte	0x3f
	.zero		1


	//----- nvinfo : EIATTR_NUM_MBARRIERS
	.align		4
.L_324:
        /*0280*/ 	.byte	0x03, 0x38
        /*0282*/ 	.short	0x0007


	//----- nvinfo : EIATTR_EXIT_INSTR_OFFSETS
	.align		4
        /*0284*/ 	.byte	0x04, 0x1c
        /*0286*/ 	.short	(.L_326 - .L_325)


	//   ....[0]....
.L_325:
        /*0288*/ 	.word	0x0000b3b0


	//----- nvinfo : EIATTR_MAX_THREADS
	.align		4
.L_326:
        /*028c*/ 	.byte	0x04, 0x05
        /*028e*/ 	.short	(.L_328 - .L_327)
.L_327:
        /*0290*/ 	.word	0x00000180
        /*0294*/ 	.word	0x00000001
        /*0298*/ 	.word	0x00000001


	//----- nvinfo : EIATTR_CRS_STACK_SIZE
	.align		4
.L_328:
        /*029c*/ 	.byte	0x04, 0x1e
        /*029e*/ 	.short	(.L_330 - .L_329)
.L_329:
        /*02a0*/ 	.word	0x00000000


	//----- nvinfo : EIATTR_CBANK_PARAM_SIZE
	.align		4
.L_330:
        /*02a4*/ 	.byte	0x03, 0x19
        /*02a6*/ 	.short	0x06f0


	//----- nvinfo : EIATTR_PARAM_CBANK
	.align		4
        /*02a8*/ 	.byte	0x04, 0x0a
        /*02aa*/ 	.short	(.L_332 - .L_331)
	.align		4
.L_331:
        /*02ac*/ 	.word	index@(.nv.constant0._ZN7cutlass13device_kernelIN5flash11enable_sm90INS1_16FlashAttnBwdSm90INS1_25CollectiveMainloopBwdSm90ILi2ELi1ELi1EN4cute5tupleIJNS5_1CILi1EEES8_S8_EEENS6_IJNS7_ILi64EEENS7_ILi80EEENS7_ILi256EEEEEENS_10bfloat16_tEfNS_4arch4Sm90ELb0ELb1ELb1ELb0ELb0ELb0ELb1ELb1ELi2ELi1ELi1ELi1ELb0EEENS1_24CollectiveEpilogueBwdGQAISD_fSG_Li256ELb0ELb0EEENS1_19SingleTileSchedulerILb0ELb0ELb0ELi80EEEEEEEEEvNT_6ParamsE)
        /*02b0*/ 	.short	0x0210
        /*02b2*/ 	.short	0x06f0


	//----- nvinfo : EIATTR_SW_WAR
	.align		4
.L_332:
        /*02b4*/ 	.byte	0x04, 0x36
        /*02b6*/ 	.short	(.L_334 - .L_333)
.L_333:
        /*02b8*/ 	.word	0x00000008
.L_334:


//--------------------- .nv.info._ZN7cutlass13device_kernelIN5flash11enable_sm90INS1_16FlashAttnBwdSm90INS1_25CollectiveMainloopBwdSm90ILi2ELi1ELi1EN4cute5tupleIJNS5_1CILi1EEES8_S8_EEENS6_IJNS7_ILi64EEENS7_ILi80EEENS7_ILi256EEEEEENS_10bfloat16_tEfNS_4arch4Sm90ELb0ELb1ELb1ELb1ELb0ELb0ELb1ELb1ELi2ELi1ELi1ELi1ELb0EEENS1_21CollectiveEpilogueBwdISD_SE_SG_Li256ELb1ELb1ELi2EEENS1_19SingleTileSchedulerILb1ELb0ELb0ELi80EEEEEEEEEvNT_6ParamsE --------------------------
	.section	.nv.info._ZN7cutlass13device_kernelIN5flash11enable_sm90INS1_16FlashAttnBwdSm90INS1_25CollectiveMainloopBwdSm90ILi2ELi1ELi1EN4cute5tupleIJNS5_1CILi1EEES8_S8_EEENS6_IJNS7_ILi64EEENS7_ILi80EEENS7_ILi256EEEEEENS_10bfloat16_tEfNS_4arch4Sm90ELb0ELb1ELb1ELb1ELb0ELb0ELb1ELb1ELi2ELi1ELi1ELi1ELb0EEENS1_21CollectiveEpilogueBwdISD_SE_SG_Li256ELb1ELb1ELi2EEENS1_19SingleTileSchedulerILb1ELb0ELb0ELi80EEEEEEEEEvNT_6ParamsE,"",@"SHT_CUDA_INFO"
	.sectionflags	@""
	.align	4


	//----- nvinfo : EIATTR_CUDA_API_VERSION
	.align		4
        /*0000*/ 	.byte	0x04, 0x37
        /*0002*/ 	.short	(.L_336 - .L_335)
.L_335:
        /*0004*/ 	.word	0x00000082


	//----- nvinfo : EIATTR_KPARAM_INFO
	.align		4
.L_336:
        /*0008*/ 	.byte	0x04, 0x17
        /*000a*/ 	.short	(.L_338 - .L_337)
.L_337:
        /*000c*/ 	.word	0x00000000
        /*0010*/ 	.short	0x0000
        /*0012*/ 	.short	0x0070
        /*0014*/ 	.byte	0x00, 0xf0, 0x01, 0x1a


	//----- nvinfo : EIATTR_SPARSE_MMA_MASK
	.align		4
.L_338:
        /*0018*/ 	.byte	0x03, 0x50
        /*001a*/ 	.short	0x0000


	//----- nvinfo : EIATTR_MAXREG_COUNT
	.align		4
        /*001c*/ 	.byte	0x03, 0x1b
        /*001e*/ 	.short	0x00a8


	//----- nvinfo : EIATTR_NUM_BARRIERS
	.align		4
        /*0020*/ 	.byte	0x02, 0x4c
        /*0022*/ 	.byte	0x0a
	.zero		1


	//----- nvinfo : EIATTR_ANNOTATIONS
	.align		4
        /*0024*/ 	.byte	0x04, 0x55
        /*0026*/ 	.short	(.L_340 - .L_339)


	//   ....[0]....
.L_339:
        /*0028*/ 	.word	0x00000001
        /*002c*/ 	.byte	0xc0, 0x02, 0x00, 0x00, 0x01, 0x00, 0x00, 0x00, 0x20, 0x12, 0x00, 0x00, 0x01, 0x00, 0x00, 0x00
        /*003c*/ 	.byte	0x00, 0xf9, 0x00, 0x00


	//----- nvinfo : EIATTR_MERCURY_ISA_VERSION
	.align		4
.L_340:
        /*0040*/ 	.byte	0x03, 0x5f
        /*0042*/ 	.short	0x0101


	//----- nvinfo : EIATTR_INT_WARP_WIDE_INSTR_OFFSETS
	.align		4
        /*0044*/ 	.byte	0x04, 0x31
        /*0046*/ 	.short	(.L_342 - .L_341)


	//   ....[0]....
.L_341:
        /*0048*/ 	.word	0x00000190


	//   ....[1]....
        /*004c*/ 	.word	0x000001c0


	//----- nvinfo : EIATTR_COOP_GROUP_MASK_REGIDS
	.align		4
.L_342:
        /*0050*/ 	.byte	0x04, 0x29
        /*0052*/ 	.short	(.L_344 - .L_343)


	//   ....[0]....
.L_343:
        /*0054*/ 	.word	0xffffffff


	//   ....[1]....
        /*0058*/ 	.word	0xffffffff


	//   ....[2]....
        /*005c*/ 	.word	0xffffffff


	//   ....[3]....
        /*0060*/ 	.word	0xffffffff


	//   ....[4]....
        /*0064*/ 	.word	0xffffffff


	//   ....[5]....
        /*0068*/ 	.word	0xffffffff


	//----- nvinfo : EIATTR_COOP_GROUP_INSTR_OFFSETS
	.align		4
.L_344:
        /*006c*/ 	.byte	0x04, 0x28
        /*006e*/ 	.short	(.L_346 - .L_345)


	//   ....[0]....
.L_345:
        /*0070*/ 	.word	0x00000060


	//   ....[1]....
        /*0074*/ 	.word	0x000001a0


	//   ....[2]....
        /*0078*/ 	.word	0x00000220


	//   ....[3]....
        /*007c*/ 	.word	0x00000400


	//   ....[4]....
        /*0080*/ 	.word	0x000011e0


	//   ....[5]....
        /*0084*/ 	.word	0x0000d7e0


	//----- nvinfo : EIATTR_REG_RECONFIG
	.align		4
.L_346:
        /*0088*/ 	.byte	0x01, 0x54
	.zero		2


	//----- nvinfo : EIATTR_MBARRIER_INSTR_OFFSETS
	.align		4
        /*008c*/ 	.byte	0x04, 0x39
        /*008e*/ 	.short	(.L_348 - .L_347)


	//   ....[0]....
.L_347:
        /*0090*/ 	.word	0x00000290
        /*0094*/ 	.word	0x000000ff
        /*0098*/ 	.word	0x00031600
        /*009c*/ 	.short	0x0100
        /*009e*/ 	.byte	0x06
	.zero		1


	//   ....[1]....
        /*00a0*/ 	.word	0x000003b0
        /*00a4*/ 	.word	0x000000ff
        /*00a8*/ 	.word	0x00031610
        /*00ac*/ 	.short	0x0100
        /*00ae*/ 	.byte	0x08
	.zero		1


	//   ....[2]....
        /*00b0*/ 	.word	0x000003c0
        /*00b4*/ 	.word	0x000000ff
        /*00b8*/ 	.word	0x00031620
        /*00bc*/ 	.short	0x0100
        /*00be*/ 	.byte	0x08
	.zero		1


	//   ....[3]....
        /*00c0*/ 	.word	0x000003d0
        /*00c4*/ 	.word	0x000000ff
        /*00c8*/ 	.word	0x00031618
        /*00cc*/ 	.short	0x0100
        /*00ce*/ 	.byte	0x08
	.zero		1


	//   ....[4]....
        /*00d0*/ 	.word	0x000003e0
        /*00d4*/ 	.word	0x000000ff
        /*00d8*/ 	.word	0x00031628
        /*00dc*/ 	.short	0x0100
        /*00de*/ 	.byte	0x08
	.zero		1


	//   ....[5]....
        /*00e0*/ 	.word	0x00000510
        /*00e4*/ 	.word	0x000000ff
        /*00e8*/ 	.word	0x00031630
        /*00ec*/ 	.short	0x0100
        /*00ee*/ 	.byte	0x08
	.zero		1


	//   ....[6]....
        /*00f0*/ 	.word	0x00000520
        /*00f4*/ 	.word	0x000000ff
        /*00f8*/ 	.word	0x00031638
        /*00fc*/ 	.short	0x0100
        /*00fe*/ 	.byte	0x08
	.zero		1


	//   ....[7]....
        /*0100*/ 	.word	0x00001190
        /*0104*/ 	.word	0x00000011
        /*0108*/ 	.word	0x00031600
        /*010c*/ 	.short	0x010a
        /*010e*/ 	.byte	0x3f
	.zero		1


	//   ....[8]....
        /*0110*/ 	.word	0x00001200
        /*0114*/ 	.word	0x00000011
        /*0118*/ 	.word	0x00031600
        /*011c*/ 	.short	0x010a
        /*011e*/ 	.byte	0x3f
	.zero		1


	//   ....[9]....
        /*0120*/ 	.word	0x00001be0
        /*0124*/ 	.word	0x00000010
        /*0128*/ 	.word	0x00031610
        /*012c*/ 	.short	0x010a
        /*012e*/ 	.byte	0x3f
	.zero		1


	//   ....[10]....
        /*0130*/ 	.word	0x00001ca0
        /*0134*/ 	.word	0x00000010
        /*0138*/ 	.word	0x00031610
        /*013c*/ 	.short	0x010a
        /*013e*/ 	.byte	0x3f
	.zero		1


	//   ....[11]....
        /*0140*/ 	.word	0x00003860
        /*0144*/ 	.word	0x00000011
        /*0148*/ 	.word	0x00031630
        /*014c*/ 	.short	0x010a
        /*014e*/ 	.byte	0x3f
	.zero		1


	//   ....[12]....
        /*0150*/ 	.word	0x00003920
        /*0154*/ 	.word	0x00000011
        /*0158*/ 	.word	0x00031630
        /*015c*/ 	.short	0x010a
        /*015e*/ 	.byte	0x3f
	.zero		1


	//   ....[13]....
        /*0160*/ 	.word	0x00008870
        /*0164*/ 	.word	0x00000018
        /*0168*/ 	.word	0x00000000
        /*016c*/ 	.short	0x0101
        /*016e*/ 	.byte	0x3f
	.zero		1


	//   ....[14]....
        /*0170*/ 	.word	0x00008f70
        /*0174*/ 	.word	0x00000010
        /*0178*/ 	.word	0x00000000
        /*017c*/ 	.short	0x0101
        /*017e*/ 	.byte	0x3f
	.zero		1


	//   ....[15]....
        /*0180*/ 	.word	0x0000e290
        /*0184*/ 	.word	0x00000006
        /*0188*/ 	.word	0x00031620
        /*018c*/ 	.short	0x010a
        /*018e*/ 	.byte	0x3f
	.zero		1


	//   ....[16]....
        /*0190*/ 	.word	0x0000ecd0
        /*0194*/ 	.word	0x00000006
        /*0198*/ 	.word	0x00031638
        /*019c*/ 	.short	0x010a
        /*019e*/ 	.byte	0x3f
	.zero		1


	//   ....[17]....
        /*01a0*/ 	.word	0x0000f020
        /*01a4*/ 	.word	0x00000014
        /*01a8*/ 	.word	0x00031620
        /*01ac*/ 	.short	0x010a
        /*01ae*/ 	.byte	0x3f
	.zero		1


	//   ....[18]....
        /*01b0*/ 	.word	0x0000f460
        /*01b4*/ 	.word	0x00000006
        /*01b8*/ 	.word	0x00031638
        /*01bc*/ 	.short	0x010a
        /*01be*/ 	.byte	0x3f
	.zero		1


	//   ....[19]....
        /*01c0*/ 	.word	0x0000f9d0
        /*01c4*/ 	.word	0x00000005
        /*01c8*/ 	.word	0x00000000
        /*01cc*/ 	.short	0x010a
        /*01ce*/ 	.byte	0x3f
	.zero		1


	//   ....[20]....
        /*01d0*/ 	.word	0x0000fa60
        /*01d4*/ 	.word	0x00000003
        /*01d8*/ 	.word	0x00000000
        /*01dc*/ 	.short	0x010a
        /*01de*/ 	.byte	0x3f
	.zero		1


	//   ....[21]....
        /*01e0*/ 	.word	0x0000fab0
        /*01e4*/ 	.word	0x00000002
        /*01e8*/ 	.word	0x00031638
        /*01ec*/ 	.short	0x010a
        /*01ee*/ 	.byte	0x3f
	.zero		1


	//   ....[22]....
        /*01f0*/ 	.word	0x0000fb10
        /*01f4*/ 	.word	0x00000011
        /*01f8*/ 	.word	0x00031600
        /*01fc*/ 	.short	0x010a
        /*01fe*/ 	.byte	0x3f
	.zero		1


	//   ....[23]....
        /*0200*/ 	.word	0x0000fb60
        /*0204*/ 	.word	0x00000010
        /*0208*/ 	.word	0x00031610
        /*020c*/ 	.short	0x010a
        /*020e*/ 	.byte	0x3f
	.zero		1


	//   ....[24]....
        /*0210*/ 	.word	0x0000fbb0
        /*0214*/ 	.word	0x00000011
        /*0218*/ 	.word	0x00031630
        /*021c*/ 	.short	0x010a
        /*021e*/ 	.byte	0x3f
	.zero		1


	//   ....[25]....
        /*0220*/ 	.word	0x0000fc00
        /*0224*/ 	.word	0x00000006
        /*0228*/ 	.word	0x00031620
        /*022c*/ 	.short	0x010a
        /*022e*/ 	.byte	0x3f
	.zero		1


	//   ....[26]....
        /*0230*/ 	.word	0x0000fc50
        /*0234*/ 	.word	0x00000006
        /*0238*/ 	.word	0x00031638
        /*023c*/ 	.short	0x010a
        /*023e*/ 	.byte	0x3f
	.zero		1


	//   ....[27]....
        /*0240*/ 	.word	0x0000fcb0
        /*0244*/ 	.word	0x00000014
        /*0248*/ 	.word	0x00031620
        /*024c*/ 	.short	0x010a
        /*024e*/ 	.byte	0x3f
	.zero		1


	//   ....[28]....
        /*0250*/ 	.word	0x0000fd00
        /*0254*/ 	.word	0x00000006
        /*0258*/ 	.word	0x00031638
        /*025c*/ 	.short	0x010a
        /*025e*/ 	.byte	0x3f
	.zero		1


	//   ....[29]....
        /*0260*/ 	.word	0x0000fd50
        /*0264*/ 	.word	0x00000005
        /*0268*/ 	.word	0x00000000
        /*026c*/ 	.short	0x010a
        /*026e*/ 	.byte	0x3f
	.zero		1


	//   ....[30]....
        /*0270*/ 	.word	0x0000fda0
        /*0274*/ 	.word	0x00000003
        /*0278*/ 	.word	0x00000000
        /*027c*/ 	.short	0x010a
        /*027e*/ 	.byte	0x3f
	.zero		1


	//----- nvinfo : EIATTR_NUM_MBARRIERS
	.align		4
.L_348:
        /*0280*/ 	.byte	0x03, 0x38
        /*0282*/ 	.short	0x0007


	//----- nvinfo : EIATTR_EXIT_INSTR_OFFSETS
	.align		4
        /*0284*/ 	.byte	0x04, 0x1c
        /*0286*/ 	.short	(.L_350 - .L_349)


	//   ....[0]....
.L_349:
        /*0288*/ 	.word	0x0000fb00


	//----- nvinfo : EIATTR_MAX_THREADS
	.align		4
.L_350:
        /*028c*/ 	.byte	0x04, 0x05
        /*028e*/ 	.short	(.L_352 - .L_351)
.L_351:
        /*0290*/ 	.word	0x00000180
        /*0294*/ 	.word	0x00000001
        /*0298*/ 	.word	0x00000001


	//----- nvinfo : EIATTR_CRS_STACK_SIZE
	.align		4
.L_352:
        /*029c*/ 	.byte	0x04, 0x1e
        /*029e*/ 	.short	(.L_354 - .L_353)
.L_353:
        /*02a0*/ 	.word	0x00000000


	//----- nvinfo : EIATTR_CBANK_PARAM_SIZE
	.align		4
.L_354:
        /*02a4*/ 	.byte	0x03, 0x19
        /*02a6*/ 	.short	0x06f0


	//----- nvinfo : EIATTR_PARAM_CBANK
	.align		4
        /*02a8*/ 	.byte	0x04, 0x0a
        /*02aa*/ 	.short	(.L_356 - .L_355)
	.align		4
.L_355:
        /*02ac*/ 	.word	index@(.nv.constant0._ZN7cutlass13device_kernelIN5flash11enable_sm90INS1_16FlashAttnBwdSm90INS1_25CollectiveMainloopBwdSm90ILi2ELi1ELi1EN4cute5tupleIJNS5_1CILi1EEES8_S8_EEENS6_IJNS7_ILi64EEENS7_ILi80EEENS7_ILi256EEEEEENS_10bfloat16_tEfNS_4arch4Sm90ELb0ELb1ELb1ELb1ELb0ELb0ELb1ELb1ELi2ELi1ELi1ELi1ELb0EEENS1_21CollectiveEpilogueBwdISD_SE_SG_Li256ELb1ELb1ELi2EEENS1_19SingleTileSchedulerILb1ELb0ELb0ELi80EEEEEEEEEvNT_6ParamsE)
        /*02b0*/ 	.short	0x0210
        /*02b2*/ 	.short	0x06f0


	//----- nvinfo : EIATTR_SW_WAR
	.align		4
.L_356:
        /*02b4*/ 	.byte	0x04, 0x36
        /*02b6*/ 	.short	(.L_358 - .L_357)
.L_357:
        /*02b8*/ 	.word	0x00000008
.L_358:


//--------------------- .nv.info._ZN7cutlass13device_kernelIN5flash11enable_sm90INS1_16FlashAttnBwdSm90INS1_25CollectiveMainloopBwdSm90ILi2ELi1ELi1EN4cute5tupleIJNS5_1CILi1EEES8_S8_EEENS6_IJNS7_ILi64EEENS7_ILi80EEENS7_ILi256EEEEEENS_10bfloat16_tEfNS_4arch4Sm90ELb0ELb1ELb1ELb1ELb0ELb0ELb1ELb1ELi2ELi1ELi1ELi1ELb0EEENS1_24CollectiveEpilogueBwdGQAISD_fSG_Li256ELb1ELb0EEENS1_19SingleTileSchedulerILb1ELb0ELb0ELi80EEEEEEEEEvNT_6ParamsE --------------------------
	.section	.nv.info._ZN7cutlass13device_kernelIN5flash11enable_sm90INS1_16FlashAttnBwdSm90INS1_25CollectiveMainloopBwdSm90ILi2ELi1ELi1EN4cute5tupleIJNS5_1CILi1EEES8_S8_EEENS6_IJNS7_ILi64EEENS7_ILi80EEENS7_ILi256EEEEEENS_10bfloat16_tEfNS_4arch4Sm90ELb0ELb1ELb1ELb1ELb0ELb0ELb1ELb1ELi2ELi1ELi1ELi1ELb0EEENS1_24CollectiveEpilogueBwdGQAISD_fSG_Li256ELb1ELb0EEENS1_19SingleTileSchedulerILb1ELb0ELb0ELi80EEEEEEEEEvNT_6ParamsE,"",@"SHT_CUDA_INFO"
	.sectionflags	@""
	.align	4


	//----- nvinfo : EIATTR_CUDA_API_VERSION
	.align		4
        /*0000*/ 	.byte	0x04, 0x37
        /*0002*/ 	.short	(.L_360 - .L_359)
.L_359:
        /*0004*/ 	.word	0x00000082


	//----- nvinfo : EIATTR_KPARAM_INFO
	.align		4
.L_360:
        /*0008*/ 	.byte	0x04, 0x17
        /*000a*/ 	.short	(.L_362 - .L_361)
.L_361:
        /*000c*/ 	.word	0x00000000
        /*0010*/ 	.short	0x0000
        /*0012*/ 	.short	0x0070
        /*0014*/ 	.byte	0x00, 0xf0, 0x01, 0x1a


	//----- nvinfo : EIATTR_SPARSE_MMA_MASK
	.align		4
.L_362:
        /*0018*/ 	.byte	0x03, 0x50
        /*001a*/ 	.short	0x0000


	//----- nvinfo : EIATTR_MAXREG_COUNT
	.align		4
        /*001c*/ 	.byte	0x03, 0x1b
        /*001e*/ 	.short	0x00a8


	//----- nvinfo : EIATTR_NUM_BARRIERS
	.align		4
        /*0020*/ 	.byte	0x02, 0x4c
        /*0022*/ 	.byte	0x0a
	.zero		1


	//----- nvinfo : EIATTR_ANNOTATIONS
	.align		4
        /*0024*/ 	.byte	0x04, 0x55
        /*0026*/ 	.short	(.L_364 - .L_363)


	//   ....[0]....
.L_363:
        /*0028*/ 	.word	0x00000001
        /*002c*/ 	.byte	0xc0, 0x02, 0x00, 0x00, 0x01, 0x00, 0x00, 0x00, 0x50, 0x12, 0x00, 0x00, 0x01, 0x00, 0x00, 0x00
        /*003c*/ 	.byte	0x90, 0xbf, 0x00, 0x00


	//----- nvinfo : EIATTR_MERCURY_ISA_VERSION
	.align		4
.L_364:
        /*0040*/ 	.byte	0x03, 0x5f
        /*0042*/ 	.short	0x0101


	//----- nvinfo : EIATTR_INT_WARP_WIDE_INSTR_OFFSETS
	.align		4
        /*0044*/ 	.byte	0x04, 0x31
        /*0046*/ 	.short	(.L_366 - .L_365)


	//   ....[0]....
.L_365:
        /*0048*/ 	.word	0x00000190


	//   ....[1]....
        /*004c*/ 	.word	0x000001c0


	//----- nvinfo : EIATTR_COOP_GROUP_MASK_REGIDS
	.align		4
.L_366:
        /*0050*/ 	.byte	0x04, 0x29
        /*0052*/ 	.short	(.L_368 - .L_367)


	//   ....[0]....
.L_367:
        /*0054*/ 	.word	0xffffffff


	//   ....[1]....
        /*0058*/ 	.word	0xffffffff


	//   ....[2]....
        /*005c*/ 	.word	0xffffffff


	//   ....[3]....
        /*0060*/ 	.word	0xffffffff


	//   ....[4]....
        /*0064*/ 	.word	0xffffffff


	//   ....[5]....
        /*0068*/ 	.word	0xffffffff


	//----- nvinfo : EIATTR_COOP_GROUP_INSTR_OFFSETS
	.align		4
.L_368:
        /*006c*/ 	.byte	0x04, 0x28
        /*006e*/ 	.short	(.L_370 - .L_369)


	//   ....[0]....
.L_369:
        /*0070*/ 	.word	0x00000060


	//   ....[1]....
        /*0074*/ 	.word	0x000001a0


	//   ....[2]....
        /*0078*/ 	.word	0x00000220


	//   ....[3]....
        /*007c*/ 	.word	0x00000400


	//   ....[4]....
        /*0080*/ 	.word	0x00001210


	//   ....[5]....
        /*0084*/ 	.word	0x00009e70


	//----- nvinfo : EIATTR_REG_RECONFIG
	.align		4
.L_370:
        /*0088*/ 	.byte	0x01, 0x54
	.zero		2


	//----- nvinfo : EIATTR_MBARRIER_INSTR_OFFSETS
	.align		4
        /*008c*/ 	.byte	0x04, 0x39
        /*008e*/ 	.short	(.L_372 - .L_371)


	//   ....[0]....
.L_371:
        /*0090*/ 	.word	0x00000290
        /*0094*/ 	.word	0x000000ff
        /*0098*/ 	.word	0x00031800
        /*009c*/ 	.short	0x0100
        /*009e*/ 	.byte	0x06
	.zero		1


	//   ....[1]....
        /*00a0*/ 	.word	0x000003b0
        /*00a4*/ 	.word	0x000000ff
        /*00a8*/ 	.word	0x00031810
        /*00ac*/ 	.short	0x0100
        /*00ae*/ 	.byte	0x08
	.zero		1


	//   ....[2]....
        /*00b0*/ 	.word	0x000003c0
        /*00b4*/ 	.word	0x000000ff
        /*00b8*/ 	.word	0x00031820
        /*00bc*/ 	.short	0x0100
        /*00be*/ 	.byte	0x08
	.zero		1


	//   ....[3]....
        /*00c0*/ 	.word	0x000003d0
        /*00c4*/ 	.word	0x000000ff
        /*00c8*/ 	.word	0x00031818
        /*00cc*/ 	.short	0x0100
        /*00ce*/ 	.byte	0x08
	.zero		1


	//   ....[4]....
        /*00d0*/ 	.word	0x000003e0
        /*00d4*/ 	.word	0x000000ff
        /*00d8*/ 	.word	0x00031828
        /*00dc*/ 	.short	0x0100
        /*00de*/ 	.byte	0x08
	.zero		1


	//   ....[5]....
        /*00e0*/ 	.word	0x00000510
        /*00e4*/ 	.word	0x000000ff
        /*00e8*/ 	.word	0x00031830
        /*00ec*/ 	.short	0x0100
        /*00ee*/ 	.byte	0x08
	.zero		1


	//   ....[6]....
        /*00f0*/ 	.word	0x00000520
        /*00f4*/ 	.word	0x000000ff
        /*00f8*/ 	.word	0x00031838
        /*00fc*/ 	.short	0x0100
        /*00fe*/ 	.byte	0x08
	.zero		1


	//   ....[7]....
        /*0100*/ 	.word	0x000011f0
        /*0104*/ 	.word	0x00000011
        /*0108*/ 	.word	0x00031800
        /*010c*/ 	.short	0x010a
        /*010e*/ 	.byte	0x3f
	.zero		1


	//   ....[8]....
        /*0110*/ 	.word	0x00001230
        /*0114*/ 	.word	0x00000011
        /*0118*/ 	.word	0x00031800
        /*011c*/ 	.short	0x010a
        /*011e*/ 	.byte	0x3f
	.zero		1


	//   ....[9]....
        /*0120*/ 	.word	0x00001c00
        /*0124*/ 	.word	0x00000010
        /*0128*/ 	.word	0x00031810
        /*012c*/ 	.short	0x010a
        /*012e*/ 	.byte	0x3f
	.zero		1


	//   ....[10]....
        /*0130*/ 	.word	0x00001cc0
        /*0134*/ 	.word	0x00000010
        /*0138*/ 	.word	0x00031810
        /*013c*/ 	.short	0x010a
        /*013e*/ 	.byte	0x3f
	.zero		1


	//   ....[11]....
        /*0140*/ 	.word	0x00003880
        /*0144*/ 	.word	0x00000011
        /*0148*/ 	.word	0x00031830
        /*014c*/ 	.short	0x010a
        /*014e*/ 	.byte	0x3f
	.zero		1


	//   ....[12]....
        /*0150*/ 	.word	0x00003940
        /*0154*/ 	.word	0x00000011
        /*0158*/ 	.word	0x00031830
        /*015c*/ 	.short	0x010a
        /*015e*/ 	.byte	0x3f
	.zero		1


	//   ....[13]....
        /*0160*/ 	.word	0x00008880
        /*0164*/ 	.word	0x00000018
        /*0168*/ 	.word	0x00000000
        /*016c*/ 	.short	0x0101
        /*016e*/ 	.byte	0x3f
	.zero		1


	//   ....[14]....
        /*0170*/ 	.word	0x00008f80
        /*0174*/ 	.word	0x00000010
        /*0178*/ 	.word	0x00000000
        /*017c*/ 	.short	0x0101
        /*017e*/ 	.byte	0x3f
	.zero		1


	//   ....[15]....
        /*0180*/ 	.word	0x0000a920
        /*0184*/ 	.word	0x00000006
        /*0188*/ 	.word	0x00031820
        /*018c*/ 	.short	0x010a
        /*018e*/ 	.byte	0x3f
	.zero		1


	//   ....[16]....
        /*0190*/ 	.word	0x0000b360
        /*0194*/ 	.word	0x00000006
        /*0198*/ 	.word	0x00031838
        /*019c*/ 	.short	0x010a
        /*019e*/ 	.byte	0x3f
	.zero		1


	//   ....[17]....
        /*01a0*/ 	.word	0x0000b6b0
        /*01a4*/ 	.word	0x00000014
        /*01a8*/ 	.word	0x00031820
        /*01ac*/ 	.short	0x010a
        /*01ae*/ 	.byte	0x3f
	.zero		1


	//   ....[18]....
        /*01b0*/ 	.word	0x0000baf0
        /*01b4*/ 	.word	0x00000006
        /*01b8*/ 	.word	0x00031838
        /*01bc*/ 	.short	0x010a
        /*01be*/ 	.byte	0x3f
	.zero		1


	//   ....[19]....
        /*01c0*/ 	.word	0x0000c060
        /*01c4*/ 	.word	0x00000005
        /*01c8*/ 	.word	0x00000000
        /*01cc*/ 	.short	0x010a
        /*01ce*/ 	.byte	0x3f
	.zero		1


	//   ....[20]....
        /*01d0*/ 	.word	0x0000c0f0
        /*01d4*/ 	.word	0x00000003
        /*01d8*/ 	.word	0x00000000
        /*01dc*/ 	.short	0x010a
        /*01de*/ 	.byte	0x3f
	.zero		1


	//   ....[21]....
        /*01e0*/ 	.word	0x0000c140
        /*01e4*/ 	.word	0x00000002
        /*01e8*/ 	.word	0x00031838
        /*01ec*/ 	.short	0x010a
        /*01ee*/ 	.byte	0x3f
	.zero		1


	//   ....[22]....
        /*01f0*/ 	.word	0x0000c1a0
        /*01f4*/ 	.word	0x00000011
        /*01f8*/ 	.word	0x00031800
        /*01fc*/ 	.short	0x010a
        /*01fe*/ 	.byte	0x3f
	.zero		1


	//   ....[23]....
        /*0200*/ 	.word	0x0000c1f0
        /*0204*/ 	.word	0x00000010
        /*0208*/ 	.word	0x00031810
        /*020c*/ 	.short	0x010a
        /*020e*/ 	.byte	0x3f
	.zero		1


	//   ....[24]....
        /*0210*/ 	.word	0x0000c240
        /*0214*/ 	.word	0x00000011
        /*0218*/ 	.word	0x00031830
        /*021c*/ 	.short	0x010a
        /*021e*/ 	.byte	0x3f
	.zero		1


	//   ....[25]....
        /*0220*/ 	.word	0x0000c290
        /*0224*/ 	.word	0x00000006
        /*0228*/ 	.word	0x00031820
        /*022c*/ 	.short	0x010a
        /*022e*/ 	.byte	0x3f
	.zero		1


	//   ....[26]....
        /*0230*/ 	.word	0x0000c2e0
        /*0234*/ 	.word	0x00000006
        /*0238*/ 	.word	0x00031838
        /*023c*/ 	.short	0x010a
        /*023e*/ 	.byte	0x3f
	.zero		1


	//   ....[27]....
        /*0240*/ 	.word	0x0000c340
        /*0244*/ 	.word	0x00000014
        /*0248*/ 	.word	0x00031820
        /*024c*/ 	.short	0x010a
        /*024e*/ 	.byte	0x3f
	.zero		1


	//   ....[28]....
        /*0250*/ 	.word	0x0000c390
        /*0254*/ 	.word	0x00000006
        /*0258*/ 	.word	0x00031838
        /*025c*/ 	.short	0x010a
        /*025e*/ 	.byte	0x3f
	.zero		1


	//   ....[29]....
        /*0260*/ 	.word	0x0000c3e0
        /*0264*/ 	.word	0x00000005
        /*0268*/ 	.word	0x00000000
        /*026c*/ 	.short	0x010a
        /*026e*/ 	.byte	0x3f
	.zero		1


	//   ....[30]....
        /*0270*/ 	.word	0x0000c430
        /*0274*/ 	.word	0x00000003
        /*0278*/ 	.word	0x00000000
        /*027c*/ 	.short	0x010a
        /*027e*/ 	.byte	0x3f
	.zero		1


	//----- nvinfo : EIATTR_NUM_MBARRIERS
	.align		4
.L_372:
        /*0280*/ 	.byte	0x03, 0x38
        /*0282*/ 	.short	0x0007


	//----- nvinfo : EIATTR_EXIT_INSTR_OFFSETS
	.align		4
        /*0284*/ 	.byte	0x04, 0x1c
        /*0286*/ 	.short	(.L_374 - .L_373)


	//   ....[0]....
.L_373:
        /*0288*/ 	.word	0x0000c190


	//----- nvinfo : EIATTR_MAX_THREADS
	.align		4
.L_374:
        /*028c*/ 	.byte	0x04, 0x05
        /*028e*/ 	.short	(.L_376 - .L_375)
.L_375:
        /*0290*/ 	.word	0x00000180
        /*0294*/ 	.word	0x00000001
        /*0298*/ 	.word	0x00000001


	//----- nvinfo : EIATTR_CRS_STACK_SIZE
	.align		4
.L_376:
        /*029c*/ 	.byte	0x04, 0x1e
        /*029e*/ 	.short	(.L_378 - .L_377)
.L_377:
        /*02a0*/ 	.word	0x00000000


	//----- nvinfo : EIATTR_CBANK_PARAM_SIZE
	.align		4
.L_378:
        /*02a4*/ 	.byte	0x03, 0x19
        /*02a6*/ 	.short	0x06f0


	//----- nvinfo : EIATTR_PARAM_CBANK
	.align		4
        /*02a8*/ 	.byte	0x04, 0x0a
        /*02aa*/ 	.short	(.L_380 - .L_379)
	.align		4
.L_379:
        /*02ac*/ 	.word	index@(.nv.constant0._ZN7cutlass13device_kernelIN5flash11enable_sm90INS1_16FlashAttnBwdSm90INS1_25CollectiveMainloopBwdSm90ILi2ELi1ELi1EN4cute5tupleIJNS5_1CILi1EEES8_S8_EEENS6_IJNS7_ILi64EEENS7_ILi80EEENS7_ILi256EEEEEENS_10bfloat16_tEfNS_4arch4Sm90ELb0ELb1ELb1ELb1ELb0ELb0ELb1ELb1ELi2ELi1ELi1ELi1ELb0EEENS1_24CollectiveEpilogueBwdGQAISD_fSG_Li256ELb1ELb0EEENS1_19SingleTileSchedulerILb1ELb0ELb0ELi80EEEEEEEEEvNT_6ParamsE)
        /*02b0*/ 	.short	0x0210
        /*02b2*/ 	.short	0x06f0


	//----- nvinfo : EIATTR_SW_WAR
	.align		4
.L_380:
        /*02b4*/ 	.byte	0x04, 0x36
        /*02b6*/ 	.short	(.L_382 - .L_381)
.L_381:
        /*02b8*/ 	.word	0x00000008
.L_382:


//--------------------- .nv.info._ZN7cutlass13device_kernelIN5flash11enable_sm90INS1_16FlashAttnBwdSm90INS1_25CollectiveMainloopBwdSm90ILi2ELi1ELi1EN4cute5tupleIJNS5_1CILi1EEES8_S8_EEENS6_IJNS7_ILi64EEENS7_ILi80EEENS7_ILi256EEEEEENS_10bfloat16_tEfNS_4arch4Sm90ELb1ELb0ELb1ELb0ELb0ELb0ELb1ELb1ELi2ELi1ELi1ELi1ELb0EEENS1_21CollectiveEpilogueBwdISD_SE_SG_Li256ELb0ELb1ELi2EEENS1_25SingleTileBwdLPTSchedulerILb0ELi80ELb0EEEEEEEEEvNT_6ParamsE --------------------------
	.section	.nv.info._ZN7cutlass13device_kernelIN5flash11enable_sm90INS1_16FlashAttnBwdSm90INS1_25CollectiveMainloopBwdSm90ILi2ELi1ELi1EN4cute5tupleIJNS5_1CILi1EEES8_S8_EEENS6_IJNS7_ILi64EEENS7_ILi80EEENS7_ILi256EEEEEENS_10bfloat16_tEfNS_4arch4Sm90ELb1ELb0ELb1ELb0ELb0ELb0ELb1ELb1ELi2ELi1ELi1ELi1ELb0EEENS1_21CollectiveEpilogueBwdISD_SE_SG_Li256ELb0ELb1ELi2EEENS1_25SingleTileBwdLPTSchedulerILb0ELi80ELb0EEEEEEEEEvNT_6ParamsE,"",@"SHT_CUDA_INFO"
	.sectionflags	@""
	.align	4


	//----- nvinfo : EIATTR_CUDA_API_VERSION
	.align		4
        /*0000*/ 	.byte	0x04, 0x37
        /*0002*/ 	.short	(.L_384 - .L_383)
.L_383:
        /*0004*/ 	.word	0x00000082


	//----- nvinfo : EIATTR_KPARAM_INFO
	.align		4
.L_384:
        /*0008*/ 	.byte	0x04, 0x17
        /*000a*/ 	.short	(.L_386 - .L_385)
.L_385:
        /*000c*/ 	.word	0x00000000
        /*0010*/ 	.short	0x0000
        /*0012*/ 	.short	0x0070
        /*0014*/ 	.byte	0x00, 0xf0, 0x01, 0x24


	//----- nvinfo : EIATTR_SPARSE_MMA_MASK
	.align		4
.L_386:
        /*0018*/ 	.byte	0x03, 0x50
        /*001a*/ 	.short	0x0000


	//----- nvinfo : EIATTR_MAXREG_COUNT
	.align		4
        /*001c*/ 	.byte	0x03, 0x1b
        /*001e*/ 	.short	0x00a8


	//----- nvinfo : EIATTR_NUM_BARRIERS
	.align		4
        /*0020*/ 	.byte	0x02, 0x4c
        /*0022*/ 	.byte	0x0a
	.zero		1


	//----- nvinfo : EIATTR_EXTERNS
	.align		4
        /*0024*/ 	.byte	0x04, 0x0f
        /*0026*/ 	.short	(.L_388 - .L_387)


	//   ....[0]....
	.align		4
.L_387:
        /*0028*/ 	.word	index@(__assertfail)


	//----- nvinfo : EIATTR_ANNOTATIONS
	.align		4
.L_388:
        /*002c*/ 	.byte	0x04, 0x55
        /*002e*/ 	.short	(.L_390 - .L_389)


	//   ....[0]....
.L_389:
        /*0030*/ 	.word	0x00000001
        /*0034*/ 	.byte	0xa0, 0x12, 0x00, 0x00, 0x01, 0x00, 0x00, 0x00, 0x20, 0x13, 0x00, 0x00, 0x01, 0x00, 0x00, 0x00
        /*0044*/ 	.byte	0xb0, 0x41, 0x00, 0x00, 0x01, 0x00, 0x00, 0x00, 0xf0, 0x41, 0x00, 0x00, 0x01, 0x00, 0x00, 0x00
        /*0054*/ 	.byte	0x30, 0x42, 0x00, 0x00, 0x01, 0x00, 0x00, 0x00, 0x30, 0x71, 0x00, 0x00, 0x01, 0x00, 0x00, 0x00
        /*0064*/ 	.byte	0x40, 0x72, 0x00, 0x00, 0x01, 0x00, 0x00, 0x00, 0xa0, 0x74, 0x00, 0x00, 0x01, 0x00, 0x00, 0x00
        /*0074*/ 	.byte	0x70, 0x79, 0x00, 0x00, 0x01, 0x00, 0x00, 0x00, 0xa0, 0x79, 0x00, 0x00, 0x01, 0x00, 0x00, 0x00
        /*0084*/ 	.byte	0xb0, 0xe6, 0x00, 0x00, 0x01, 0x00, 0x00, 0x00, 0x30, 0xe7, 0x00, 0x00


	//----- nvinfo : EIATTR_MERCURY_ISA_VERSION
	.align		4
.L_390:
        /*0090*/ 	.byte	0x03, 0x5f
        /*0092*/ 	.short	0x0101


	//----- nvinfo : EIATTR_INT_WARP_WIDE_INSTR_OFFSETS
	.align		4
        /*0094*/ 	.byte	0x04, 0x31
        /*0096*/ 	.short	(.L_392 - .L_391)


	//   ....[0]....
.L_391:
        /*0098*/ 	.word	0x000001e0


	//   ....[1]....
        /*009c*/ 	.word	0x00000290


	//----- nvinfo : EIATTR_COOP_GROUP_MASK_REGIDS
	.align		4
.L_392:
        /*00a0*/ 	.byte	0x04, 0x29
        /*00a2*/ 	.short	(.L_394 - .L_393)


	//   ....[0]....
.L_393:
        /*00a4*/ 	.word	0xffffffff


	//   ....[1]....
        /*00a8*/ 	.word	0xffffffff


	//   ....[2]....
        /*00ac*/ 	.word	0xffffffff


	//   ....[3]....
        /*00b0*/ 	.word	0xffffffff


	//   ....[4]....
        /*00b4*/ 	.word	0xffffffff


	//   ....[5]....
        /*00b8*/ 	.word	0xffffffff


	//   ....[6]....
        /*00bc*/ 	.word	0xffffffff


	//----- nvinfo : EIATTR_COOP_GROUP_INSTR_OFFSETS
	.align		4
.L_394:
        /*00c0*/ 	.byte	0x04, 0x28
        /*00c2*/ 	.short	(.L_396 - .L_395)


	//   ....[0]....
.L_395:
        /*00c4*/ 	.word	0x00000060


	//   ....[1]....
        /*00c8*/ 	.word	0x000001f0


	//   ....[2]....
        /*00cc*/ 	.word	0x000002a0


	//   ....[3]....
        /*00d0*/ 	.word	0x00000400


	//   ....[4]....
        /*00d4*/ 	.word	0x00000f80


	//   ....[5]....
        /*00d8*/ 	.word	0x0000b4d0


	//   ....[6]....
        /*00dc*/ 	.word	0x0000d710


	//----- nvinfo : EIATTR_REG_RECONFIG
	.align		4
.L_396:
        /*00e0*/ 	.byte	0x01, 0x54
	.zero		2


	//----- nvinfo : EIATTR_SYSCALL_OFFSETS
	.align		4
        /*00e4*/ 	.byte	0x04, 0x46
        /*00e6*/ 	.short	(.L_398 - .L_397)


	//   ....[0]....
.L_397:
        /*00e8*/ 	.word	0x0000aef0


	//   ....[1]....
        /*00ec*/ 	.word	0x0000b030


	//   ....[2]....
        /*00f0*/ 	.word	0x0000b150


	//   ....[3]....
        /*00f4*/ 	.word	0x0000b270


	//----- nvinfo : EIATTR_MBARRIER_INSTR_OFFSETS
	.align		4
.L_398:
        /*00f8*/ 	.byte	0x04, 0x39
        /*00fa*/ 	.short	(.L_400 - .L_399)


	//   ....[0]....
.L_399:
        /*00fc*/ 	.word	0x000002c0
        /*0100*/ 	.word	0x000000ff
        /*0104*/ 	.word	0x00031800
        /*0108*/ 	.short	0x0100
        /*010a*/ 	.byte	0x06
	.zero		1


	//   ....[1]....
        /*010c*/ 	.word	0x000003b0
        /*0110*/ 	.word	0x000000ff
        /*0114*/ 	.word	0x00031810
        /*0118*/ 	.short	0x0100
        /*011a*/ 	.byte	0x08
	.zero		1


	//   ....[2]....
        /*011c*/ 	.word	0x000003c0
        /*0120*/ 	.word	0x000000ff
        /*0124*/ 	.word	0x00031820
        /*0128*/ 	.short	0x0100
        /*012a*/ 	.byte	0x08
	.zero		1


	//   ....[3]....
        /*012c*/ 	.word	0x000003d0
        /*0130*/ 	.word	0x000000ff
        /*0134*/ 	.word	0x00031818
        /*0138*/ 	.short	0x0100
        /*013a*/ 	.byte	0x08
	.zero		1


	//   ....[4]....
        /*013c*/ 	.word	0x000003e0
        /*0140*/ 	.word	0x000000ff
        /*0144*/ 	.word	0x00031828
        /*0148*/ 	.short	0x0100
        /*014a*/ 	.byte	0x08
	.zero		1


	//   ....[5]....
        /*014c*/ 	.word	0x00000510
        /*0150*/ 	.word	0x000000ff
        /*0154*/ 	.word	0x00031830
        /*0158*/ 	.short	0x0100
        /*015a*/ 	.byte	0x08
	.zero		1


	//   ....[6]....
        /*015c*/ 	.word	0x00000520
        /*0160*/ 	.word	0x000000ff
        /*0164*/ 	.word	0x00031838
        /*0168*/ 	.short	0x0100
        /*016a*/ 	.byte	0x08
	.zero		1


	//   ....[7]....
        /*016c*/ 	.word	0x00000f00
        /*0170*/ 	.word	0x00000011
        /*0174*/ 	.word	0x00031800
        /*0178*/ 	.short	0x010a
        /*017a*/ 	.byte	0x3f
	.zero		1


	//   ....[8]....
        /*017c*/ 	.word	0x00001000
        /*0180*/ 	.word	0x00000011
        /*0184*/ 	.word	0x00031800
        /*0188*/ 	.short	0x010a
        /*018a*/ 	.byte	0x3f
	.zero		1


	//   ....[9]....
        /*018c*/ 	.word	0x000018a0
        /*0190*/ 	.word	0x00000010
        /*0194*/ 	.word	0x00031810
        /*0198*/ 	.short	0x010a
        /*019a*/ 	.byte	0x3f
	.zero		1


	//   ....[10]....
        /*019c*/ 	.word	0x00001970
        /*01a0*/ 	.word	0x00000010
        /*01a4*/ 	.word	0x00031810
        /*01a8*/ 	.short	0x010a
        /*01aa*/ 	.byte	0x3f
	.zero		1


	//   ....[11]....
        /*01ac*/ 	.word	0x00003ee0
        /*01b0*/ 	.word	0x00000011
        /*01b4*/ 	.word	0x00031830
        /*01b8*/ 	.short	0x010a
        /*01ba*/ 	.byte	0x3f
	.zero		1


	//   ....[12]....
        /*01bc*/ 	.word	0x00003f20
        /*01c0*/ 	.word	0x00000011
        /*01c4*/ 	.word	0x00031830
        /*01c8*/ 	.short	0x010a
        /*01ca*/ 	.byte	0x3f
	.zero		1


	//   ....[13]....
        /*01cc*/ 	.word	0x00009e60
        /*01d0*/ 	.word	0x00000018
        /*01d4*/ 	.word	0x00000000
        /*01d8*/ 	.short	0x0101
        /*01da*/ 	.byte	0x3f
	.zero		1


	//   ....[14]....
        /*01dc*/ 	.word	0x0000a830
        /*01e0*/ 	.word	0x00000010
        /*01e4*/ 	.word	0x00000000
        /*01e8*/ 	.short	0x0101
        /*01ea*/ 	.byte	0x3f
	.zero		1


	//   ....[15]....
        /*01ec*/ 	.word	0x0000dd90
        /*01f0*/ 	.word	0x00000007
        /*01f4*/ 	.word	0x00031820
        /*01f8*/ 	.short	0x010a
        /*01fa*/ 	.byte	0x3f
	.zero		1


	//   ....[16]....
        /*01fc*/ 	.word	0x0000e630
        /*0200*/ 	.word	0x00000007
        /*0204*/ 	.word	0x00031838
        /*0208*/ 	.short	0x010a
        /*020a*/ 	.byte	0x3f
	.zero		1


	//   ....[17]....
        /*020c*/ 	.word	0x0000e9c0
        /*0210*/ 	.word	0x00000013
        /*0214*/ 	.word	0x00031820
        /*0218*/ 	.short	0x010a
        /*021a*/ 	.byte	0x3f
	.zero		1


	//   ....[18]....
        /*021c*/ 	.word	0x0000eda0
        /*0220*/ 	.word	0x00000007
        /*0224*/ 	.word	0x00031838
        /*0228*/ 	.short	0x010a
        /*022a*/ 	.byte	0x3f
	.zero		1


	//   ....[19]....
        /*022c*/ 	.word	0x0000f260
        /*0230*/ 	.word	0x00000003
        /*0234*/ 	.word	0x00000000
        /*0238*/ 	.short	0x010a
        /*023a*/ 	.byte	0x3f
	.zero		1


	//   ....[20]....
        /*023c*/ 	.word	0x0000f2f0
        /*0240*/ 	.word	0x00000011
        /*0244*/ 	.word	0x00000000
        /*0248*/ 	.short	0x010a
        /*024a*/ 	.byte	0x3f
	.zero		1


	//   ....[21]....
        /*024c*/ 	.word	0x0000f340
        /*0250*/ 	.word	0x00000005
        /*0254*/ 	.word	0x00031838
        /*0258*/ 	.short	0x010a
        /*025a*/ 	.byte	0x3f
	.zero		1


	//   ....[22]....
        /*025c*/ 	.word	0x0000f3a0
        /*0260*/ 	.word	0x00000011
        /*0264*/ 	.word	0x00031800
        /*0268*/ 	.short	0x010a
        /*026a*/ 	.byte	0x3f
	.zero		1


	//   ....[23]....
        /*026c*/ 	.word	0x0000f3f0
        /*0270*/ 	.word	0x00000010
        /*0274*/ 	.word	0x00031810
        /*0278*/ 	.short	0x010a
        /*027a*/ 	.byte	0x3f
	.zero		1


	//   ....[24]....
        /*027c*/ 	.word	0x0000f440
        /*0280*/ 	.word	0x00000011
        /*0284*/ 	.word	0x00031830
        /*0288*/ 	.short	0x010a
        /*028a*/ 	.byte	0x3f
	.zero		1


	//   ....[25]....
        /*028c*/ 	.word	0x0000f490
        /*0290*/ 	.word	0x00000007
        /*0294*/ 	.word	0x00031820
        /*0298*/ 	.short	0x010a
        /*029a*/ 	.byte	0x3f
	.zero		1


	//   ....[26]....
        /*029c*/ 	.word	0x0000f4e0
        /*02a0*/ 	.word	0x00000007
        /*02a4*/ 	.word	0x00031838
        /*02a8*/ 	.short	0x010a
        /*02aa*/ 	.byte	0x3f
	.zero		1


	//   ....[27]....
        /*02ac*/ 	.word	0x0000f540
        /*02b0*/ 	.word	0x00000013
        /*02b4*/ 	.word	0x00031820
        /*02b8*/ 	.short	0x010a
        /*02ba*/ 	.byte	0x3f
	.zero		1


	//   ....[28]....
        /*02bc*/ 	.word	0x0000f590
        /*02c0*/ 	.word	0x00000007
        /*02c4*/ 	.word	0x00031838
        /*02c8*/ 	.short	0x010a
        /*02ca*/ 	.byte	0x3f
	.zero		1


	//   ....[29]....
        /*02cc*/ 	.word	0x0000f660
        /*02d0*/ 	.word	0x00000003
        /*02d4*/ 	.word	0x00000000
        /*02d8*/ 	.short	0x010a
        /*02da*/ 	.byte	0x3f
	.zero		1


	//   ....[30]....
        /*02dc*/ 	.word	0x0000f6b0
        /*02e0*/ 	.word	0x00000011
        /*02e4*/ 	.word	0x00000000
        /*02e8*/ 	.short	0x010a
        /*02ea*/ 	.byte	0x3f
	.zero		1


	//----- nvinfo : EIATTR_NUM_MBARRIERS
	.align		4
.L_400:
        /*02ec*/ 	.byte	0x03, 0x38
        /*02ee*/ 	.short	0x0007


	//----- nvinfo : EIATTR_EXIT_INSTR_OFFSETS
	.align		4
        /*02f0*/ 	.byte	0x04, 0x1c
        /*02f2*/ 	.short	(.L_402 - .L_401)


	//   ....[0]....
.L_401:
        /*02f4*/ 	.word	0x00000880


	//   ....[1]....
        /*02f8*/ 	.word	0x0000bdc0


	//   ....[2]....
        /*02fc*/ 	.word	0x0000d6c0


	//   ....[3]....
        /*0300*/ 	.word	0x0000f390


	//----- nvinfo : EIATTR_MAX_THREADS
	.align		4
.L_402:
        /*0304*/ 	.byte	0x04, 0x05
        /*0306*/ 	.short	(.L_404 - .L_403)
.L_403:
        /*0308*/ 	.word	0x00000180
        /*030c*/ 	.word	0x00000001
        /*0310*/ 	.word	0x00000001


	//----- nvinfo : EIATTR_CRS_STACK_SIZE
	.align		4
.L_404:
        /*0314*/ 	.byte	0x04, 0x1e
        /*0316*/ 	.short	(.L_406 - .L_405)
.L_405:
        /*0318*/ 	.word	0x00000000


	//----- nvinfo : EIATTR_CBANK_PARAM_SIZE
	.align		4
.L_406:
        /*031c*/ 	.byte	0x03, 0x19
        /*031e*/ 	.short	0x0970


	//----- nvinfo : EIATTR_PARAM_CBANK
	.align		4
        /*0320*/ 	.byte	0x04, 0x0a
        /*0322*/ 	.short	(.L_408 - .L_407)
	.align		4
.L_407:
        /*0324*/ 	.word	index@(.nv.constant0._ZN7cutlass13device_kernelIN5flash11enable_sm90INS1_16FlashAttnBwdSm90INS1_25CollectiveMainloopBwdSm90ILi2ELi1ELi1EN4cute5tupleIJNS5_1CILi1EEES8_S8_EEENS6_IJNS7_ILi64EEENS7_ILi80EEENS7_ILi256EEEEEENS_10bfloat16_tEfNS_4arch4Sm90ELb1ELb0ELb1ELb0ELb0ELb0ELb1ELb1ELi2ELi1ELi1ELi1ELb0EEENS1_21CollectiveEpilogueBwdISD_SE_SG_Li256ELb0ELb1ELi2EEENS1_25SingleTileBwdLPTSchedulerILb0ELi80ELb0EEEEEEEEEvNT_6ParamsE)
        /*0328*/ 	.short	0x0210
        /*032a*/ 	.short	0x0970


	//----- nvinfo : EIATTR_SW_WAR
	.align		4
.L_408:
        /*032c*/ 	.byte	0x04, 0x36
        /*032e*/ 	.short	(.L_410 - .L_409)
.L_409:
        /*0330*/ 	.word	0x00000008
.L_410:


//--------------------- .nv.info._ZN7cutlass13device_kernelIN5flash11enable_sm90INS1_16FlashAttnBwdSm90INS1_25CollectiveMainloopBwdSm90ILi2ELi1ELi1EN4cute5tupleIJNS5_1CILi1EEES8_S8_EEENS6_IJNS7_ILi64EEENS7_ILi80EEENS7_ILi256EEEEEENS_10bfloat16_tEfNS_4arch4Sm90ELb1ELb0ELb1ELb0ELb0ELb0ELb1ELb1ELi2ELi1ELi1ELi1ELb0EEENS1_24CollectiveEpilogueBwdGQAISD_fSG_Li256ELb0ELb0EEENS1_25SingleTileBwdLPTSchedulerILb0ELi80ELb0EEEEEEEEEvNT_6ParamsE --------------------------
	.section	.nv.info._ZN7cutlass13device_kernelIN5flash11enable_sm90INS1_16FlashAttnBwdSm90INS1_25CollectiveMainloopBwdSm90ILi2ELi1ELi1EN4cute5tupleIJNS5_1CILi1EEES8_S8_EEENS6_IJNS7_ILi64EEENS7_ILi80EEENS7_ILi256EEEEEENS_10bfloat16_tEfNS_4arch4Sm90ELb1ELb0ELb1ELb0ELb0ELb0ELb1ELb1ELi2ELi1ELi1ELi1ELb0EEENS1_24CollectiveEpilogueBwdGQAISD_fSG_Li256ELb0ELb0EEENS1_25SingleTileBwdLPTSchedulerILb0ELi80ELb0EEEEEEEEEvNT_6ParamsE,"",@"SHT_CUDA_INFO"
	.sectionflags	@""
	.align	4


	//----- nvinfo : EIATTR_CUDA_API_VERSION
	.align		4
        /*0000*/ 	.byte	0x04, 0x37
        /*0002*/ 	.short	(.L_412 - .L_411)
.L_411:
        /*0004*/ 	.word	0x00000082


	//----- nvinfo : EIATTR_KPARAM_INFO
	.align		4
.L_412:
        /*0008*/ 	.byte	0x04, 0x17
        /*000a*/ 	.short	(.L_414 - .L_413)
.L_413:
        /*000c*/ 	.word	0x00000000
        /*0010*/ 	.short	0x0000
        /*0012*/ 	.short	0x0070
        /*0014*/ 	.byte	0x00, 0xf0, 0x01, 0x1c


	//----- nvinfo : EIATTR_SPARSE_MMA_MASK
	.align		4
.L_414:
        /*0018*/ 	.byte	0x03, 0x50
        /*001a*/ 	.short	0x0000


	//----- nvinfo : EIATTR_MAXREG_COUNT
	.align		4
        /*001c*/ 	.byte	0x03, 0x1b
        /*001e*/ 	.short	0x00a8


	//----- nvinfo : EIATTR_NUM_BARRIERS
	.align		4
        /*0020*/ 	.byte	0x02, 0x4c
        /*0022*/ 	.byte	0x0a
	.zero		1


	//----- nvinfo : EIATTR_ANNOTATIONS
	.align		4
        /*0024*/ 	.byte	0x04, 0x55
        /*0026*/ 	.short	(.L_416 - .L_415)


	//   ....[0]....
.L_415:
        /*0028*/ 	.word	0x00000001
        /*002c*/ 	.byte	0xf0, 0x06, 0x00, 0x00, 0x01, 0x00, 0x00, 0x00, 0x90, 0x07, 0x00, 0x00, 0x01, 0x00, 0x00, 0x00
        /* <DEDUP_REMOVED lines=8> */
        /*00bc*/ 	.byte	0xb0, 0xa4, 0x00, 0x00, 0x01, 0x00, 0x00, 0x00, 0x30, 0xa5, 0x00, 0x00


	//----- nvinfo : EIATTR_MERCURY_ISA_VERSION
	.align		4
.L_416:
        /*00c8*/ 	.byte	0x03, 0x5f
        /*00ca*/ 	.short	0x0101


	//----- nvinfo : EIATTR_INT_WARP_WIDE_INSTR_OFFSETS
	.align		4
        /*00cc*/ 	.byte	0x04, 0x31
        /*00ce*/ 	.short	(.L_418 - .L_417)


	//   ....[0]....
.L_417:
        /*00d0*/ 	.word	0x00000180


	//   ....[1]....
        /*00d4*/ 	.word	0x00000230


	//----- nvinfo : EIATTR_COOP_GROUP_MASK_REGIDS
	.align		4
.L_418:
        /*00d8*/ 	.byte	0x04, 0x29
        /*00da*/ 	.short	(.L_420 - .L_419)


	//   ....[0]....
.L_419:
        /*00dc*/ 	.word	0xffffffff


	//   ....[1]....
        /*00e0*/ 	.word	0xffffffff


	//   ....[2]....
        /*00e4*/ 	.word	0xffffffff


	//   ....[3]....
        /*00e8*/ 	.word	0xffffffff


	//   ....[4]....
        /*00ec*/ 	.word	0xffffffff


	//   ....[5]....
        /*00f0*/ 	.word	0xffffffff


	//----- nvinfo : EIATTR_COOP_GROUP_INSTR_OFFSETS
	.align		4
.L_420:
        /*00f4*/ 	.byte	0x04, 0x28
        /*00f6*/ 	.short	(.L_422 - .L_421)


	//   ....[0]....
.L_421:
        /*00f8*/ 	.word	0x00000060


	//   ....[1]....
        /*00fc*/ 	.word	0x00000190


	//   ....[2]....
        /*0100*/ 	.word	0x00000240


	//   ....[3]....
        /*0104*/ 	.word	0x000003a0


	//   ....[4]....
        /*0108*/ 	.word	0x00000fe0


	//   ....[5]....
        /*010c*/ 	.word	0x00009520


	//----- nvinfo : EIATTR_REG_RECONFIG
	.align		4
.L_422:
        /*0110*/ 	.byte	0x01, 0x54
	.zero		2


	//----- nvinfo : EIATTR_MBARRIER_INSTR_OFFSETS
	.align		4
        /*0114*/ 	.byte	0x04, 0x39
        /*0116*/ 	.short	(.L_424 - .L_423)


	//   ....[0]....
.L_423:
        /*0118*/ 	.word	0x00000260
        /*011c*/ 	.word	0x000000ff
        /*0120*/ 	.word	0x00031800
        /*0124*/ 	.short	0x0100
        /*0126*/ 	.byte	0x06
	.zero		1


	//   ....[1]....
        /*0128*/ 	.word	0x00000350
        /*012c*/ 	.word	0x000000ff
        /*0130*/ 	.word	0x00031810
        /*0134*/ 	.short	0x0100
        /*0136*/ 	.byte	0x08
	.zero		1


	//   ....[2]....
        /*0138*/ 	.word	0x00000360
        /*013c*/ 	.word	0x000000ff
        /*0140*/ 	.word	0x00031820
        /*0144*/ 	.short	0x0100
        /*0146*/ 	.byte	0x08
	.zero		1


	//   ....[3]....
        /*0148*/ 	.word	0x00000370
        /*014c*/ 	.word	0x000000ff
        /*0150*/ 	.word	0x00031818
        /*0154*/ 	.short	0x0100
        /*0156*/ 	.byte	0x08
	.zero		1


	//   ....[4]....
        /*0158*/ 	.word	0x00000380
        /*015c*/ 	.word	0x000000ff
        /*0160*/ 	.word	0x00031828
        /*0164*/ 	.short	0x0100
        /*0166*/ 	.byte	0x08
	.zero		1


	//   ....[5]....
        /*0168*/ 	.word	0x000004b0
        /*016c*/ 	.word	0x000000ff
        /*0170*/ 	.word	0x00031830
        /*0174*/ 	.short	0x0100
        /*0176*/ 	.byte	0x08
	.zero		1


	//   ....[6]....
        /*0178*/ 	.word	0x000004c0
        /*017c*/ 	.word	0x000000ff
        /*0180*/ 	.word	0x00031838
        /*0184*/ 	.short	0x0100
        /*0186*/ 	.byte	0x08
	.zero		1


	//   ....[7]....
        /*0188*/ 	.word	0x00000f60
        /*018c*/ 	.word	0x00000011
        /*0190*/ 	.word	0x00031800
        /*0194*/ 	.short	0x010a
        /*0196*/ 	.byte	0x3f
	.zero		1


	//   ....[8]....
        /*0198*/ 	.word	0x00001060
        /*019c*/ 	.word	0x00000011
        /*01a0*/ 	.word	0x00031800
        /*01a4*/ 	.short	0x010a
        /*01a6*/ 	.byte	0x3f
	.zero		1


	//   ....[9]....
        /*01a8*/ 	.word	0x00001960
        /*01ac*/ 	.word	0x00000010
        /*01b0*/ 	.word	0x00031810
        /*01b4*/ 	.short	0x010a
        /*01b6*/ 	.byte	0x3f
	.zero		1


	//   ....[10]....
        /*01b8*/ 	.word	0x00001a20
        /*01bc*/ 	.word	0x00000010
        /*01c0*/ 	.word	0x00031810
        /*01c4*/ 	.short	0x010a
        /*01c6*/ 	.byte	0x3f
	.zero		1


	//   ....[11]....
        /*01c8*/ 	.word	0x000035b0
        /*01cc*/ 	.word	0x00000011
        /*01d0*/ 	.word	0x00031830
        /*01d4*/ 	.short	0x010a
        /*01d6*/ 	.byte	0x3f
	.zero		1


	//   ....[12]....
        /*01d8*/ 	.word	0x00003670
        /*01dc*/ 	.word	0x00000011
        /*01e0*/ 	.word	0x00031830
        /*01e4*/ 	.short	0x010a
        /*01e6*/ 	.byte	0x3f
	.zero		1


	//   ....[13]....
        /*01e8*/ 	.word	0x00007fe0
        /*01ec*/ 	.word	0x00000018
        /*01f0*/ 	.word	0x00000000
        /*01f4*/ 	.short	0x0101
        /*01f6*/ 	.byte	0x3f
	.zero		1


	//   ....[14]....
        /*01f8*/ 	.word	0x000086d0
        /*01fc*/ 	.word	0x00000010
        /*0200*/ 	.word	0x00000000
        /*0204*/ 	.short	0x0101
        /*0206*/ 	.byte	0x3f
	.zero		1


	//   ....[15]....
        /*0208*/ 	.word	0x00009b90
        /*020c*/ 	.word	0x00000007
        /*0210*/ 	.word	0x00031820
        /*0214*/ 	.short	0x010a
        /*0216*/ 	.byte	0x3f
	.zero		1


	//   ....[16]....
        /*0218*/ 	.word	0x0000a430
        /*021c*/ 	.word	0x00000007
        /*0220*/ 	.word	0x00031838
        /*0224*/ 	.short	0x010a
        /*0226*/ 	.byte	0x3f
	.zero		1


	//   ....[17]....
        /*0228*/ 	.word	0x0000a7c0
        /*022c*/ 	.word	0x00000013
        /*0230*/ 	.word	0x00031820
        /*0234*/ 	.short	0x010a
        /*0236*/ 	.byte	0x3f
	.zero		1


	//   ....[18]....
        /*0238*/ 	.word	0x0000aba0
        /*023c*/ 	.word	0x00000007
        /*0240*/ 	.word	0x00031838
        /*0244*/ 	.short	0x010a
        /*0246*/ 	.byte	0x3f
	.zero		1


	//   ....[19]....
        /*0248*/ 	.word	0x0000b040
        /*024c*/ 	.word	0x00000003
        /*0250*/ 	.word	0x00000000
        /*0254*/ 	.short	0x010a
        /*0256*/ 	.byte	0x3f
	.zero		1


	//   ....[20]....
        /*0258*/ 	.word	0x0000b0d0
        /*025c*/ 	.word	0x00000011
        /*0260*/ 	.word	0x00000000
        /*0264*/ 	.short	0x010a
        /*0266*/ 	.byte	0x3f
	.zero		1


	//   ....[21]....
        /*0268*/ 	.word	0x0000b120
        /*026c*/ 	.word	0x00000004
        /*0270*/ 	.word	0x00031838
        /*0274*/ 	.short	0x010a
        /*0276*/ 	.byte	0x3f
	.zero		1


	//   ....[22]....
        /*0278*/ 	.word	0x0000b180
        /*027c*/ 	.word	0x00000011
        /*0280*/ 	.word	0x00031800
        /*0284*/ 	.short	0x010a
        /*0286*/ 	.byte	0x3f
	.zero		1


	//   ....[23]....
        /*0288*/ 	.word	0x0000b1d0
        /*028c*/ 	.word	0x00000010
        /*0290*/ 	.word	0x00031810
        /*0294*/ 	.short	0x010a
        /*0296*/ 	.byte	0x3f
	.zero		1


	//   ....[24]....
        /*0298*/ 	.word	0x0000b220
        /*029c*/ 	.word	0x00000011
        /*02a0*/ 	.word	0x00031830
        /*02a4*/ 	.short	0x010a
        /*02a6*/ 	.byte	0x3f
	.zero		1


	//   ....[25]....
        /*02a8*/ 	.word	0x0000b270
        /*02ac*/ 	.word	0x00000007
        /*02b0*/ 	.word	0x00031820
        /*02b4*/ 	.short	0x010a
        /*02b6*/ 	.byte	0x3f
	.zero		1


	//   ....[26]....
        /*02b8*/ 	.word	0x0000b2c0
        /*02bc*/ 	.word	0x00000007
        /*02c0*/ 	.word	0x00031838
        /*02c4*/ 	.short	0x010a
        /*02c6*/ 	.byte	0x3f
	.zero		1


	//   ....[27]....
        /*02c8*/ 	.word	0x0000b320
        /*02cc*/ 	.word	0x00000013
        /*02d0*/ 	.word	0x00031820
        /*02d4*/ 	.short	0x010a
        /*02d6*/ 	.byte	0x3f
	.zero		1


	//   ....[28]....
        /*02d8*/ 	.word	0x0000b370
        /*02dc*/ 	.word	0x00000007
        /*02e0*/ 	.word	0x00031838
        /*02e4*/ 	.short	0x010a
        /*02e6*/ 	.byte	0x3f
	.zero		1


	//   ....[29]....
        /*02e8*/ 	.word	0x0000b3c0
        /*02ec*/ 	.word	0x00000003
        /*02f0*/ 	.word	0x00000000
        /*02f4*/ 	.short	0x010a
        /*02f6*/ 	.byte	0x3f
	.zero		1


	//   ....[30]....
        /*02f8*/ 	.word	0x0000b410
        /*02fc*/ 	.word	0x00000011
        /*0300*/ 	.word	0x00000000
        /*0304*/ 	.short	0x010a
        /*0306*/ 	.byte	0x3f
	.zero		1


	//----- nvinfo : EIATTR_NUM_MBARRIERS
	.align		4
.L_424:
        /*0308*/ 	.byte	0x03, 0x38
        /*030a*/ 	.short	0x0007


	//----- nvinfo : EIATTR_EXIT_INSTR_OFFSETS
	.align		4
        /*030c*/ 	.byte	0x04, 0x1c
        /*030e*/ 	.short	(.L_426 - .L_425)


	//   ....[0]....
.L_425:
        /*0310*/ 	.word	0x0000b170


	//----- nvinfo : EIATTR_MAX_THREADS
	.align		4
.L_426:
        /*0314*/ 	.byte	0x04, 0x05
        /*0316*/ 	.short	(.L_428 - .L_427)
.L_427:
        /*0318*/ 	.word	0x00000180
        /*031c*/ 	.word	0x00000001
        /*0320*/ 	.word	0x00000001


	//----- nvinfo : EIATTR_CRS_STACK_SIZE
	.align		4
.L_428:
        /*0324*/ 	.byte	0x04, 0x1e
        /*0326*/ 	.short	(.L_430 - .L_429)
.L_429:
        /*0328*/ 	.word	0x00000000


	//----- nvinfo : EIATTR_CBANK_PARAM_SIZE
	.align		4
.L_430:
        /*032c*/ 	.byte	0x03, 0x19
        /*032e*/ 	.short	0x0770


	//----- nvinfo : EIATTR_PARAM_CBANK
	.align		4
        /*0330*/ 	.byte	0x04, 0x0a
        /*0332*/ 	.short	(.L_432 - .L_431)
	.align		4
.L_431:
        /*0334*/ 	.word	index@(.nv.constant0._ZN7cutlass13device_kernelIN5flash11enable_sm90INS1_16FlashAttnBwdSm90INS1_25CollectiveMainloopBwdSm90ILi2ELi1ELi1EN4cute5tupleIJNS5_1CILi1EEES8_S8_EEENS6_IJNS7_ILi64EEENS7_ILi80EEENS7_ILi256EEEEEENS_10bfloat16_tEfNS_4arch4Sm90ELb1ELb0ELb1ELb0ELb0ELb0ELb1ELb1ELi2ELi1ELi1ELi1ELb0EEENS1_24CollectiveEpilogueBwdGQAISD_fSG_Li256ELb0ELb0EEENS1_25SingleTileBwdLPTSchedulerILb0ELi80ELb0EEEEEEEEEvNT_6ParamsE)
        /*0338*/ 	.short	0x0210
        /*033a*/ 	.short	0x0770


	//----- nvinfo : EIATTR_SW_WAR
	.align		4
.L_432:
        /*033c*/ 	.byte	0x04, 0x36
        /*033e*/ 	.short	(.L_434 - .L_433)
.L_433:
        /*0340*/ 	.word	0x00000008
.L_434:


//--------------------- .nv.info._ZN7cutlass13device_kernelIN5flash11enable_sm90INS1_16FlashAttnBwdSm90INS1_25CollectiveMainloopBwdSm90ILi2ELi1ELi1EN4cute5tupleIJNS5_1CILi1EEES8_S8_EEENS6_IJNS7_ILi64EEENS7_ILi80EEENS7_ILi256EEEEEENS_10bfloat16_tEfNS_4arch4Sm90ELb1ELb0ELb1ELb1ELb0ELb0ELb1ELb1ELi2ELi1ELi1ELi1ELb0EEENS1_21CollectiveEpilogueBwdISD_SE_SG_Li256ELb1ELb1ELi2EEENS1_25SingleTileBwdLPTSchedulerILb1ELi80ELb0EEEEEEEEEvNT_6ParamsE --------------------------
	.section	.nv.info._ZN7cutlass13device_kernelIN5flash11enable_sm90INS1_16FlashAttnBwdSm90INS1_25CollectiveMainloopBwdSm90ILi2ELi1ELi1EN4cute5tupleIJNS5_1CILi1EEES8_S8_EEENS6_IJNS7_ILi64EEENS7_ILi80EEENS7_ILi256EEEEEENS_10bfloat16_tEfNS_4arch4Sm90ELb1ELb0ELb1ELb1ELb0ELb0ELb1ELb1ELi2ELi1ELi1ELi1ELb0EEENS1_21CollectiveEpilogueBwdISD_SE_SG_Li256ELb1ELb1ELi2EEENS1_25SingleTileBwdLPTSchedulerILb1ELi80ELb0EEEEEEEEEvNT_6ParamsE,"",@"SHT_CUDA_INFO"
	.sectionflags	@""
	.align	4


	//----- nvinfo : EIATTR_CUDA_API_VERSION
	.align		4
        /*0000*/ 	.byte	0x04, 0x37
        /*0002*/ 	.short	(.L_436 - .L_435)
.L_435:
        /*0004*/ 	.word	0x00000082


	//----- nvinfo : EIATTR_KPARAM_INFO
	.align		4
.L_436:
        /*0008*/ 	.byte	0x04, 0x17
        /*000a*/ 	.short	(.L_438 - .L_437)
.L_437:
        /*000c*/ 	.word	0x00000000
        /*0010*/ 	.short	0x0000
        /*0012*/ 	.short	0x0070
        /*0014*/ 	.byte	0x00, 0xf0, 0x01, 0x1a


	//----- nvinfo : EIATTR_SPARSE_MMA_MASK
	.align		4
.L_438:
        /*0018*/ 	.byte	0x03, 0x50
        /*001a*/ 	.short	0x0000


	//----- nvinfo : EIATTR_MAXREG_COUNT
	.align		4
        /*001c*/ 	.byte	0x03, 0x1b
        /*001e*/ 	.short	0x00a8


	//----- nvinfo : EIATTR_NUM_BARRIERS
	.align		4
        /*0020*/ 	.byte	0x02, 0x4c
        /*0022*/ 	.byte	0x0a
	.zero		1


	//----- nvinfo : EIATTR_ANNOTATIONS
	.align		4
        /*0024*/ 	.byte	0x04, 0x55
        /*0026*/ 	.short	(.L_440 - .L_439)


	//   ....[0]....
.L_439:
        /* <DEDUP_REMOVED lines=11> */
        /*00cc*/ 	.byte	0xc0, 0xf8, 0x00, 0x00


	//----- nvinfo : EIATTR_MERCURY_ISA_VERSION
	.align		4
.L_440:
        /*00d0*/ 	.byte	0x03, 0x5f
        /*00d2*/ 	.short	0x0101


	//----- nvinfo : EIATTR_INT_WARP_WIDE_INSTR_OFFSETS
	.align		4
        /*00d4*/ 	.byte	0x04, 0x31
        /*00d6*/ 	.short	(.L_442 - .L_441)


	//   ....[0]....
.L_441:
        /*00d8*/ 	.word	0x00000190


	//   ....[1]....
        /*00dc*/ 	.word	0x000001c0


	//----- nvinfo : EIATTR_COOP_GROUP_MASK_REGIDS
	.align		4
.L_442:
        /*00e0*/ 	.byte	0x04, 0x29
        /*00e2*/ 	.short	(.L_444 - .L_443)


	//   ....[0]....
.L_443:
        /*00e4*/ 	.word	0xffffffff


	//   ....[1]....
        /*00e8*/ 	.word	0xffffffff


	//   ....[2]....
        /*00ec*/ 	.word	0xffffffff


	//   ....[3]....
        /*00f0*/ 	.word	0xffffffff


	//   ....[4]....
        /*00f4*/ 	.word	0xffffffff


	//   ....[5]....
        /*00f8*/ 	.word	0xffffffff


	//----- nvinfo : EIATTR_COOP_GROUP_INSTR_OFFSETS
	.align		4
.L_444:
        /*00fc*/ 	.byte	0x04, 0x28
        /*00fe*/ 	.short	(.L_446 - .L_445)


	//   ....[0]....
.L_445:
        /*0100*/ 	.word	0x00000060


	//   ....[1]....
        /*0104*/ 	.word	0x000001a0


	//   ....[2]....
        /*0108*/ 	.word	0x00000220


	//   ....[3]....
        /*010c*/ 	.word	0x00000400


	//   ....[4]....
        /*0110*/ 	.word	0x00001540


	//   ....[5]....
        /*0114*/ 	.word	0x0000d5c0


	//----- nvinfo : EIATTR_REG_RECONFIG
	.align		4
.L_446:
        /*0118*/ 	.byte	0x01, 0x54
	.zero		2


	//----- nvinfo : EIATTR_MBARRIER_INSTR_OFFSETS
	.align		4
        /*011c*/ 	.byte	0x04, 0x39
        /*011e*/ 	.short	(.L_448 - .L_447)


	//   ....[0]....
.L_447:
        /*0120*/ 	.word	0x00000290
        /*0124*/ 	.word	0x000000ff
        /*0128*/ 	.word	0x00031600
        /*012c*/ 	.short	0x0100
        /*012e*/ 	.byte	0x06
	.zero		1


	//   ....[1]....
        /*0130*/ 	.word	0x000003b0
        /*0134*/ 	.word	0x000000ff
        /*0138*/ 	.word	0x00031610
        /*013c*/ 	.short	0x0100
        /*013e*/ 	.byte	0x08
	.zero		1


	//   ....[2]....
        /*0140*/ 	.word	0x000003c0
        /*0144*/ 	.word	0x000000ff
        /*0148*/ 	.word	0x00031620
        /*014c*/ 	.short	0x0100
        /*014e*/ 	.byte	0x08
	.zero		1


	//   ....[3]....
        /*0150*/ 	.word	0x000003d0
        /*0154*/ 	.word	0x000000ff
        /*0158*/ 	.word	0x00031618
        /*015c*/ 	.short	0x0100
        /*015e*/ 	.byte	0x08
	.zero		1


	//   ....[4]....
        /*0160*/ 	.word	0x000003e0
        /*0164*/ 	.word	0x000000ff
        /*0168*/ 	.word	0x00031628
        /*016c*/ 	.short	0x0100
        /*016e*/ 	.byte	0x08
	.zero		1


	//   ....[5]....
        /*0170*/ 	.word	0x00000510
        /*0174*/ 	.word	0x000000ff
        /*0178*/ 	.word	0x00031630
        /*017c*/ 	.short	0x0100
        /*017e*/ 	.byte	0x08
	.zero		1


	//   ....[6]....
        /*0180*/ 	.word	0x00000520
        /*0184*/ 	.word	0x000000ff
        /*0188*/ 	.word	0x00031638
        /*018c*/ 	.short	0x0100
        /*018e*/ 	.byte	0x08
	.zero		1


	//   ....[7]....
        /*0190*/ 	.word	0x00001520
        /*0194*/ 	.word	0x000000e1
        /*0198*/ 	.word	0x00031600
        /*019c*/ 	.short	0x010a
        /*019e*/ 	.byte	0x3f
	.zero		1


	//   ....[8]....
        /*01a0*/ 	.word	0x00001640
        /*01a4*/ 	.word	0x000000e1
        /*01a8*/ 	.word	0x00031600
        /*01ac*/ 	.short	0x010a
        /*01ae*/ 	.byte	0x3f
	.zero		1


	//   ....[9]....
        /*01b0*/ 	.word	0x00001ef0
        /*01b4*/ 	.word	0x000000e0
        /*01b8*/ 	.word	0x00031610
        /*01bc*/ 	.short	0x010a
        /*01be*/ 	.byte	0x3f
	.zero		1


	//   ....[10]....
        /*01c0*/ 	.word	0x00001fb0
        /*01c4*/ 	.word	0x000000e0
        /*01c8*/ 	.word	0x00031610
        /*01cc*/ 	.short	0x010a
        /*01ce*/ 	.byte	0x3f
	.zero		1


	//   ....[11]....
        /*01d0*/ 	.word	0x00003b40
        /*01d4*/ 	.word	0x000000e1
        /*01d8*/ 	.word	0x00031630
        /*01dc*/ 	.short	0x010a
        /*01de*/ 	.byte	0x3f
	.zero		1


	//   ....[12]....
        /*01e0*/ 	.word	0x00003c00
        /*01e4*/ 	.word	0x000000e1
        /*01e8*/ 	.word	0x00031630
        /*01ec*/ 	.short	0x010a
        /*01ee*/ 	.byte	0x3f
	.zero		1


	//   ....[13]....
        /*01f0*/ 	.word	0x000085d0
        /*01f4*/ 	.word	0x00000018
        /*01f8*/ 	.word	0x00000000
        /*01fc*/ 	.short	0x0101
        /*01fe*/ 	.byte	0x3f
	.zero		1


	//   ....[14]....
        /*0200*/ 	.word	0x00008cd0
        /*0204*/ 	.word	0x000000e0
        /*0208*/ 	.word	0x00000000
        /*020c*/ 	.short	0x0101
        /*020e*/ 	.byte	0x3f
	.zero		1


	//   ....[15]....
        /*0210*/ 	.word	0x0000e220
        /*0214*/ 	.word	0x00000006
        /*0218*/ 	.word	0x00031620
        /*021c*/ 	.short	0x010a
        /*021e*/ 	.byte	0x3f
	.zero		1


	//   ....[16]....
        /*0220*/ 	.word	0x0000ec90
        /*0224*/ 	.word	0x00000006
        /*0228*/ 	.word	0x00031638
        /*022c*/ 	.short	0x010a
        /*022e*/ 	.byte	0x3f
	.zero		1


	//   ....[17]....
        /*0230*/ 	.word	0x0000efe0
        /*0234*/ 	.word	0x00000014
        /*0238*/ 	.word	0x00031620
        /*023c*/ 	.short	0x010a
        /*023e*/ 	.byte	0x3f
	.zero		1


	//   ....[18]....
        /*0240*/ 	.word	0x0000f420
        /*0244*/ 	.word	0x00000006
        /*0248*/ 	.word	0x00031638
        /*024c*/ 	.short	0x010a
        /*024e*/ 	.byte	0x3f
	.zero		1


	//   ....[19]....
        /*0250*/ 	.word	0x0000f990
        /*0254*/ 	.word	0x00000005
        /*0258*/ 	.word	0x00000000
        /*025c*/ 	.short	0x010a
        /*025e*/ 	.byte	0x3f
	.zero		1


	//   ....[20]....
        /*0260*/ 	.word	0x0000fa20
        /*0264*/ 	.word	0x00000003
        /*0268*/ 	.word	0x00000000
        /*026c*/ 	.short	0x010a
        /*026e*/ 	.byte	0x3f
	.zero		1


	//   ....[21]....
        /*0270*/ 	.word	0x0000fa70
        /*0274*/ 	.word	0x00000002
        /*0278*/ 	.word	0x00031638
        /*027c*/ 	.short	0x010a
        /*027e*/ 	.byte	0x3f
	.zero		1


	//   ....[22]....
        /*0280*/ 	.word	0x0000fad0
        /*0284*/ 	.word	0x000000e1
        /*0288*/ 	.word	0x00031600
        /*028c*/ 	.short	0x010a
        /*028e*/ 	.byte	0x3f
	.zero		1


	//   ....[23]....
        /*0290*/ 	.word	0x0000fb20
        /*0294*/ 	.word	0x000000e0
        /*0298*/ 	.word	0x00031610
        /*029c*/ 	.short	0x010a
        /*029e*/ 	.byte	0x3f
	.zero		1


	//   ....[24]....
        /*02a0*/ 	.word	0x0000fb70
        /*02a4*/ 	.word	0x000000e1
        /*02a8*/ 	.word	0x00031630
        /*02ac*/ 	.short	0x010a
        /*02ae*/ 	.byte	0x3f
	.zero		1


	//   ....[25]....
        /*02b0*/ 	.word	0x0000fbc0
        /*02b4*/ 	.word	0x00000006
        /*02b8*/ 	.word	0x00031620
        /*02bc*/ 	.short	0x010a
        /*02be*/ 	.byte	0x3f
	.zero		1


	//   ....[26]....
        /*02c0*/ 	.word	0x0000fc10
        /*02c4*/ 	.word	0x00000006
        /*02c8*/ 	.word	0x00031638
        /*02cc*/ 	.short	0x010a
        /*02ce*/ 	.byte	0x3f
	.zero		1


	//   ....[27]....
        /*02d0*/ 	.word	0x0000fc70
        /*02d4*/ 	.word	0x00000014
        /*02d8*/ 	.word	0x00031620
        /*02dc*/ 	.short	0x010a
        /*02de*/ 	.byte	0x3f
	.zero		1


	//   ....[28]....
        /*02e0*/ 	.word	0x0000fcc0
        /*02e4*/ 	.word	0x00000006
        /*02e8*/ 	.word	0x00031638
        /*02ec*/ 	.short	0x010a
        /*02ee*/ 	.byte	0x3f
	.zero		1


	//   ....[29]....
        /*02f0*/ 	.word	0x0000fd10
        /*02f4*/ 	.word	0x00000005
        /*02f8*/ 	.word	0x00000000
        /*02fc*/ 	.short	0x010a
        /*02fe*/ 	.byte	0x3f
	.zero		1


	//   ....[30]....
        /*0300*/ 	.word	0x0000fd60
        /*0304*/ 	.word	0x00000003
        /*0308*/ 	.word	0x00000000
        /*030c*/ 	.short	0x010a
        /*030e*/ 	.byte	0x3f
	.zero		1


	//----- nvinfo : EIATTR_NUM_MBARRIERS
	.align		4
.L_448:
        /*0310*/ 	.byte	0x03, 0x38
        /*0312*/ 	.short	0x0007


	//----- nvinfo : EIATTR_EXIT_INSTR_OFFSETS
	.align		4
        /*0314*/ 	.byte	0x04, 0x1c
        /*0316*/ 	.short	(.L_450 - .L_449)


	//   ....[0]....
.L_449:
        /*0318*/ 	.word	0x0000fac0


	//----- nvinfo : EIATTR_MAX_THREADS
	.align		4
.L_450:
        /*031c*/ 	.byte	0x04, 0x05
        /*031e*/ 	.short	(.L_452 - .L_451)
.L_451:
        /*0320*/ 	.word	0x00000180
        /*0324*/ 	.word	0x00000001
        /*0328*/ 	.word	0x00000001


	//----- nvinfo : EIATTR_CRS_STACK_SIZE
	.align		4
.L_452:
        /*032c*/ 	.byte	0x04, 0x1e
        /*032e*/ 	.short	(.L_454 - .L_453)
.L_453:
        /*0330*/ 	.word	0x00000000


	//----- nvinfo : EIATTR_CBANK_PARAM_SIZE
	.align		4
.L_454:
        /*0334*/ 	.byte	0x03, 0x19
        /*0336*/ 	.short	0x06f0


	//----- nvinfo : EIATTR_PARAM_CBANK
	.align		4
        /*0338*/ 	.byte	0x04, 0x0a
        /*033a*/ 	.short	(.L_456 - .L_455)
	.align		4
.L_455:
        /*033c*/ 	.word	index@(.nv.constant0._ZN7cutlass13device_kernelIN5flash11enable_sm90INS1_16FlashAttnBwdSm90INS1_25CollectiveMainloopBwdSm90ILi2ELi1ELi1EN4cute5tupleIJNS5_1CILi1EEES8_S8_EEENS6_IJNS7_ILi64EEENS7_ILi80EEENS7_ILi256EEEEEENS_10bfloat16_tEfNS_4arch4Sm90ELb1ELb0ELb1ELb1ELb0ELb0ELb1ELb1ELi2ELi1ELi1ELi1ELb0EEENS1_21CollectiveEpilogueBwdISD_SE_SG_Li256ELb1ELb1ELi2EEENS1_25SingleTileBwdLPTSchedulerILb1ELi80ELb0EEEEEEEEEvNT_6ParamsE)
        /*0340*/ 	.short	0x0210
        /*0342*/ 	.short	0x06f0


	//----- nvinfo : EIATTR_SW_WAR
	.align		4
.L_456:
        /*0344*/ 	.byte	0x04, 0x36
        /*0346*/ 	.short	(.L_458 - .L_457)
.L_457:
        /*0348*/ 	.word	0x00000008
.L_458:


//--------------------- .nv.info._ZN7cutlass13device_kernelIN5flash11enable_sm90INS1_16FlashAttnBwdSm90INS1_25CollectiveMainloopBwdSm90ILi2ELi1ELi1EN4cute5tupleIJNS5_1CILi1EEES8_S8_EEENS6_IJNS7_ILi64EEENS7_ILi80EEENS7_ILi256EEEEEENS_10bfloat16_tEfNS_4arch4Sm90ELb1ELb0ELb1ELb1ELb0ELb0ELb1ELb1ELi2ELi1ELi1ELi1ELb0EEENS1_24CollectiveEpilogueBwdGQAISD_fSG_Li256ELb1ELb0EEENS1_25SingleTileBwdLPTSchedulerILb1ELi80ELb0EEEEEEEEEvNT_6ParamsE --------------------------
	.section	.nv.info._ZN7cutlass13device_kernelIN5flash11enable_sm90INS1_16FlashAttnBwdSm90INS1_25CollectiveMainloopBwdSm90ILi2ELi1ELi1EN4cute5tupleIJNS5_1CILi1EEES8_S8_EEENS6_IJNS7_ILi64EEENS7_ILi80EEENS7_ILi256EEEEEENS_10bfloat16_tEfNS_4arch4Sm90ELb1ELb0ELb1ELb1ELb0ELb0ELb1ELb1ELi2ELi1ELi1ELi1ELb0EEENS1_24CollectiveEpilogueBwdGQAISD_fSG_Li256ELb1ELb0EEENS1_25SingleTileBwdLPTSchedulerILb1ELi80ELb0EEEEEEEEEvNT_6ParamsE,"",@"SHT_CUDA_INFO"
	.sectionflags	@""
	.align	4


	//----- nvinfo : EIATTR_CUDA_API_VERSION
	.align		4
        /*0000*/ 	.byte	0x04, 0x37
        /*0002*/ 	.short	(.L_460 - .L_459)
.L_459:
        /*0004*/ 	.word	0x00000082


	//----- nvinfo : EIATTR_KPARAM_INFO
	.align		4
.L_460:
        /*0008*/ 	.byte	0x04, 0x17
        /*000a*/ 	.short	(.L_462 - .L_461)
.L_461:
        /*000c*/ 	.word	0x00000000
        /*0010*/ 	.short	0x0000
        /*0012*/ 	.short	0x0070
        /*0014*/ 	.byte	0x00, 0xf0, 0x01, 0x1c


	//----- nvinfo : EIATTR_SPARSE_MMA_MASK
	.align		4
.L_462:
        /*0018*/ 	.byte	0x03, 0x50
        /*001a*/ 	.short	0x0000


	//----- nvinfo : EIATTR_MAXREG_COUNT
	.align		4
        /*001c*/ 	.byte	0x03, 0x1b
        /*001e*/ 	.short	0x00a8


	//----- nvinfo : EIATTR_NUM_BARRIERS
	.align		4
        /*0020*/ 	.byte	0x02, 0x4c
        /*0022*/ 	.byte	0x0a
	.zero		1


	//----- nvinfo : EIATTR_ANNOTATIONS
	.align		4
        /*0024*/ 	.byte	0x04, 0x55
        /*0026*/ 	.short	(.L_464 - .L_463)


	//   ....[0]....
.L_463:
        /* <DEDUP_REMOVED lines=11> */


	//----- nvinfo : EIATTR_MERCURY_ISA_VERSION
	.align		4
.L_464:
        /*00c0*/ 	.byte	0x03, 0x5f
        /*00c2*/ 	.short	0x0101


	//----- nvinfo : EIATTR_INT_WARP_WIDE_INSTR_OFFSETS
	.align		4
        /*00c4*/ 	.byte	0x04, 0x31
        /*00c6*/ 	.short	(.L_466 - .L_465)


	//   ....[0]....
.L_465:
        /*00c8*/ 	.word	0x00000190


	//   ....[1]....
        /*00cc*/ 	.word	0x000001c0


	//----- nvinfo : EIATTR_COOP_GROUP_MASK_REGIDS
	.align		4
.L_466:
        /*00d0*/ 	.byte	0x04, 0x29
        /*00d2*/ 	.short	(.L_468 - .L_467)


	//   ....[0]....
.L_467:
        /*00d4*/ 	.word	0xffffffff


	//   ....[1]....
        /*00d8*/ 	.word	0xffffffff


	//   ....[2]....
        /*00dc*/ 	.word	0xffffffff


	//   ....[3]....
        /*00e0*/ 	.word	0xffffffff


	//   ....[4]....
        /*00e4*/ 	.word	0xffffffff


	//   ....[5]....
        /*00e8*/ 	.word	0xffffffff


	//----- nvinfo : EIATTR_COOP_GROUP_INSTR_OFFSETS
	.align		4
.L_468:
        /*00ec*/ 	.byte	0x04, 0x28
        /*00ee*/ 	.short	(.L_470 - .L_469)


	//   ....[0]....
.L_469:
        /*00f0*/ 	.word	0x00000060


	//   ....[1]....
        /*00f4*/ 	.word	0x000001a0


	//   ....[2]....
        /*00f8*/ 	.word	0x00000220


	//   ....[3]....
        /*00fc*/ 	.word	0x00000400


	//   ....[4]....
        /*0100*/ 	.word	0x000014c0


	//   ....[5]....
        /*0104*/ 	.word	0x00009ac0


	//----- nvinfo : EIATTR_REG_RECONFIG
	.align		4
.L_470:
        /*0108*/ 	.byte	0x01, 0x54
	.zero		2


	//----- nvinfo : EIATTR_MBARRIER_INSTR_OFFSETS
	.align		4
        /*010c*/ 	.byte	0x04, 0x39
        /*010e*/ 	.short	(.L_472 - .L_471)


	//   ....[0]....
.L_471:
        /*0110*/ 	.word	0x00000290
        /*0114*/ 	.word	0x000000ff
        /*0118*/ 	.word	0x00031800
        /*011c*/ 	.short	0x0100
        /*011e*/ 	.byte	0x06
	.zero		1


	//   ....[1]....
        /*0120*/ 	.word	0x000003b0
        /*0124*/ 	.word	0x000000ff
        /*0128*/ 	.word	0x00031810
        /*012c*/ 	.short	0x0100
        /*012e*/ 	.byte	0x08
	.zero		1


	//   ....[2]....
        /*0130*/ 	.word	0x000003c0
        /*0134*/ 	.word	0x000000ff
        /*0138*/ 	.word	0x00031820
        /*013c*/ 	.short	0x0100
        /*013e*/ 	.byte	0x08
	.zero		1


	//   ....[3]....
        /*0140*/ 	.word	0x000003d0
        /*0144*/ 	.word	0x000000ff
        /*0148*/ 	.word	0x00031818
        /*014c*/ 	.short	0x0100
        /*014e*/ 	.byte	0x08
	.zero		1


	//   ....[4]....
        /*0150*/ 	.word	0x000003e0
        /*0154*/ 	.word	0x000000ff
        /*0158*/ 	.word	0x00031828
        /*015c*/ 	.short	0x0100
        /*015e*/ 	.byte	0x08
	.zero		1


	//   ....[5]....
        /*0160*/ 	.word	0x00000510
        /*0164*/ 	.word	0x000000ff
        /*0168*/ 	.word	0x00031830
        /*016c*/ 	.short	0x0100
        /*016e*/ 	.byte	0x08
	.zero		1


	//   ....[6]....
        /*0170*/ 	.word	0x00000520
        /*0174*/ 	.word	0x000000ff
        /*0178*/ 	.word	0x00031838
        /*017c*/ 	.short	0x0100
        /*017e*/ 	.byte	0x08
	.zero		1


	//   ....[7]....
        /*0180*/ 	.word	0x000014e0
        /*0184*/ 	.word	0x00000011
        /*0188*/ 	.word	0x00031800
        /*018c*/ 	.short	0x010a
        /*018e*/ 	.byte	0x3f
	.zero		1


	//   ....[8]....
        /*0190*/ 	.word	0x000015a0
        /*0194*/ 	.word	0x00000011
        /*0198*/ 	.word	0x00031800
        /*019c*/ 	.short	0x010a
        /*019e*/ 	.byte	0x3f
	.zero		1


	//   ....[9]....
        /*01a0*/ 	.word	0x00001e40
        /*01a4*/ 	.word	0x00000010
        /*01a8*/ 	.word	0x00031810
        /*01ac*/ 	.short	0x010a
        /*01ae*/ 	.byte	0x3f
	.zero		1


	//   ....[10]....
        /*01b0*/ 	.word	0x00001f00
        /*01b4*/ 	.word	0x00000010
        /*01b8*/ 	.word	0x00031810
        /*01bc*/ 	.short	0x010a
        /*01be*/ 	.byte	0x3f
	.zero		1


	//   ....[11]....
        /*01c0*/ 	.word	0x00003aa0
        /*01c4*/ 	.word	0x00000011
        /*01c8*/ 	.word	0x00031830
        /*01cc*/ 	.short	0x010a
        /*01ce*/ 	.byte	0x3f
	.zero		1


	//   ....[12]....
        /*01d0*/ 	.word	0x00003b60
        /*01d4*/ 	.word	0x00000011
        /*01d8*/ 	.word	0x00031830
        /*01dc*/ 	.short	0x010a
        /*01de*/ 	.byte	0x3f
	.zero		1


	//   ....[13]....
        /*01e0*/ 	.word	0x000084c0
        /*01e4*/ 	.word	0x00000018
        /*01e8*/ 	.word	0x00000000
        /*01ec*/ 	.short	0x0101
        /*01ee*/ 	.byte	0x3f
	.zero		1


	//   ....[14]....
        /*01f0*/ 	.word	0x00008bb0
        /*01f4*/ 	.word	0x00000010
        /*01f8*/ 	.word	0x00000000
        /*01fc*/ 	.short	0x0101
        /*01fe*/ 	.byte	0x3f
	.zero		1


	//   ....[15]....
        /*0200*/ 	.word	0x0000a720
        /*0204*/ 	.word	0x00000006
        /*0208*/ 	.word	0x00031820
        /*020c*/ 	.short	0x010a
        /*020e*/ 	.byte	0x3f
	.zero		1


	//   ....[16]....
        /*0210*/ 	.word	0x0000b190
        /*0214*/ 	.word	0x00000006
        /*0218*/ 	.word	0x00031838
        /*021c*/ 	.short	0x010a
        /*021e*/ 	.byte	0x3f
	.zero		1


	//   ....[17]....
        /*0220*/ 	.word	0x0000b4e0
        /*0224*/ 	.word	0x00000014
        /*0228*/ 	.word	0x00031820
        /*022c*/ 	.short	0x010a
        /*022e*/ 	.byte	0x3f
	.zero		1


	//   ....[18]....
        /*0230*/ 	.word	0x0000b920
        /*0234*/ 	.word	0x00000006
        /*0238*/ 	.word	0x00031838
        /*023c*/ 	.short	0x010a
        /*023e*/ 	.byte	0x3f
	.zero		1


	//   ....[19]....
        /*0240*/ 	.word	0x0000be90
        /*0244*/ 	.word	0x00000005
        /*0248*/ 	.word	0x00000000
        /*024c*/ 	.short	0x010a
        /*024e*/ 	.byte	0x3f
	.zero		1


	//   ....[20]....
        /*0250*/ 	.word	0x0000bf20
        /*0254*/ 	.word	0x00000003
        /*0258*/ 	.word	0x00000000
        /*025c*/ 	.short	0x010a
        /*025e*/ 	.byte	0x3f
	.zero		1


	//   ....[21]....
        /*0260*/ 	.word	0x0000bf70
        /*0264*/ 	.word	0x00000002
        /*0268*/ 	.word	0x00031838
        /*026c*/ 	.short	0x010a
        /*026e*/ 	.byte	0x3f
	.zero		1


	//   ....[22]....
        /*0270*/ 	.word	0x0000bfd0
        /*0274*/ 	.word	0x00000011
        /*0278*/ 	.word	0x00031800
        /*027c*/ 	.short	0x010a
        /*027e*/ 	.byte	0x3f
	.zero		1


	//   ....[23]....
        /*0280*/ 	.word	0x0000c020
        /*0284*/ 	.word	0x00000010
        /*0288*/ 	.word	0x00031810
        /*028c*/ 	.short	0x010a
        /*028e*/ 	.byte	0x3f
	.zero		1


	//   ....[24]....
        /*0290*/ 	.word	0x0000c070
        /*0294*/ 	.word	0x00000011
        /*0298*/ 	.word	0x00031830
        /*029c*/ 	.short	0x010a
        /*029e*/ 	.byte	0x3f
	.zero		1


	//   ....[25]....
        /*02a0*/ 	.word	0x0000c0c0
        /*02a4*/ 	.word	0x00000006
        /*02a8*/ 	.word	0x00031820
        /*02ac*/ 	.short	0x010a
        /*02ae*/ 	.byte	0x3f
	.zero		1


	//   ....[26]....
        /*02b0*/ 	.word	0x0000c110
        /*02b4*/ 	.word	0x00000006
        /*02b8*/ 	.word	0x00031838
        /*02bc*/ 	.short	0x010a
        /*02be*/ 	.byte	0x3f
	.zero		1


	//   ....[27]....
        /*02c0*/ 	.word	0x0000c170
        /*02c4*/ 	.word	0x00000014
        /*02c8*/ 	.word	0x00031820
        /*02cc*/ 	.short	0x010a
        /*02ce*/ 	.byte	0x3f
	.zero		1


	//   ....[28]....
        /*02d0*/ 	.word	0x0000c1c0
        /*02d4*/ 	.word	0x00000006
        /*02d8*/ 	.word	0x00031838
        /*02dc*/ 	.short	0x010a
        /*02de*/ 	.byte	0x3f
	.zero		1


	//   ....[29]....
        /*02e0*/ 	.word	0x0000c210
        /*02e4*/ 	.word	0x00000005
        /*02e8*/ 	.word	0x00000000
        /*02ec*/ 	.short	0x010a
        /*02ee*/ 	.byte	0x3f
	.zero		1


	//   ....[30]....
        /*02f0*/ 	.word	0x0000c260
        /*02f4*/ 	.word	0x00000003
        /*02f8*/ 	.word	0x00000000
        /*02fc*/ 	.short	0x010a
        /*02fe*/ 	.byte	0x3f
	.zero		1


	//----- nvinfo : EIATTR_NUM_MBARRIERS
	.align		4
.L_472:
        /*0300*/ 	.byte	0x03, 0x38
        /*0302*/ 	.short	0x0007


	//----- nvinfo : EIATTR_EXIT_INSTR_OFFSETS
	.align		4
        /*0304*/ 	.byte	0x04, 0x1c
        /*0306*/ 	.short	(.L_474 - .L_473)


	//   ....[0]....
.L_473:
        /*0308*/ 	.word	0x0000bfc0


	//----- nvinfo : EIATTR_MAX_THREADS
	.align		4
.L_474:
        /*030c*/ 	.byte	0x04, 0x05
        /*030e*/ 	.short	(.L_476 - .L_475)
.L_475:
        /*0310*/ 	.word	0x00000180
        /*0314*/ 	.word	0x00000001
        /*0318*/ 	.word	0x00000001


	//----- nvinfo : EIATTR_CRS_STACK_SIZE
	.align		4
.L_476:
        /*031c*/ 	.byte	0x04, 0x1e
        /*031e*/ 	.short	(.L_478 - .L_477)
.L_477:
        /*0320*/ 	.word	0x00000000


	//----- nvinfo : EIATTR_CBANK_PARAM_SIZE
	.align		4
.L_478:
        /*0324*/ 	.byte	0x03, 0x19
        /*0326*/ 	.short	0x0770


	//----- nvinfo : EIATTR_PARAM_CBANK
	.align		4
        /*0328*/ 	.byte	0x04, 0x0a
        /*032a*/ 	.short	(.L_480 - .L_479)
	.align		4
.L_479:
        /*032c*/ 	.word	index@(.nv.constant0._ZN7cutlass13device_kernelIN5flash11enable_sm90INS1_16FlashAttnBwdSm90INS1_25CollectiveMainloopBwdSm90ILi2ELi1ELi1EN4cute5tupleIJNS5_1CILi1EEES8_S8_EEENS6_IJNS7_ILi64EEENS7_ILi80EEENS7_ILi256EEEEEENS_10bfloat16_tEfNS_4arch4Sm90ELb1ELb0ELb1ELb1ELb0ELb0ELb1ELb1ELi2ELi1ELi1ELi1ELb0EEENS1_24CollectiveEpilogueBwdGQAISD_fSG_Li256ELb1ELb0EEENS1_25SingleTileBwdLPTSchedulerILb1ELi80ELb0EEEEEEEEEvNT_6ParamsE)
        /*0330*/ 	.short	0x0210
        /*0332*/ 	.short	0x0770


	//----- nvinfo : EIATTR_SW_WAR
	.align		4
.L_480:
        /*0334*/ 	.byte	0x04, 0x36
        /*0336*/ 	.short	(.L_482 - .L_481)
.L_481:
        /*0338*/ 	.word	0x00000008
.L_482:


//--------------------- .nv.info._ZN7cutlass13device_kernelIN5flash11enable_sm90INS1_16FlashAttnBwdSm90INS1_25CollectiveMainloopBwdSm90ILi2ELi1ELi1EN4cute5tupleIJNS5_1CILi1EEES8_S8_EEENS6_IJNS7_ILi64EEENS7_ILi80EEENS7_ILi256EEEEEENS_10bfloat16_tEfNS_4arch4Sm90ELb0ELb0ELb0ELb0ELb0ELb0ELb1ELb1ELi2ELi1ELi1ELi1ELb0EEENS1_21CollectiveEpilogueBwdISD_SE_SG_Li256ELb0ELb1ELi2EEENS1_19SingleTileSchedulerILb0ELb0ELb0ELi80EEEEEEEEEvNT_6ParamsE --------------------------
	.section	.nv.info._ZN7cutlass13device_kernelIN5flash11enable_sm90INS1_16FlashAttnBwdSm90INS1_25CollectiveMainloopBwdSm90ILi2ELi1ELi1EN4cute5tupleIJNS5_1CILi1EEES8_S8_EEENS6_IJNS7_ILi64EEENS7_ILi80EEENS7_ILi256EEEEEENS_10bfloat16_tEfNS_4arch4Sm90ELb0ELb0ELb0ELb0ELb0ELb0ELb1ELb1ELi2ELi1ELi1ELi1ELb0EEENS1_21CollectiveEpilogueBwdISD_SE_SG_Li256ELb0ELb1ELi2EEENS1_19SingleTileSchedulerILb0ELb0ELb0ELi80EEEEEEEEEvNT_6ParamsE,"",@"SHT_CUDA_INFO"
	.sectionflags	@""
	.align	4


	//----- nvinfo : EIATTR_CUDA_API_VERSION
	.align		4
        /*0000*/ 	.byte	0x04, 0x37
        /*0002*/ 	.short	(.L_484 - .L_483)
.L_483:
        /*0004*/ 	.word	0x00000082


	//----- nvinfo : EIATTR_KPARAM_INFO
	.align		4
.L_484:
        /*0008*/ 	.byte	0x04, 0x17
        /*000a*/ 	.short	(.L_486 - .L_485)
.L_485:
        /*000c*/ 	.word	0x00000000
        /*0010*/ 	.short	0x0000
        /*0012*/ 	.short	0x0070
        /*0014*/ 	.byte	0x00, 0xf0, 0x01, 0x24


	//----- nvinfo : EIATTR_SPARSE_MMA_MASK
	.align		4
.L_486:
        /*0018*/ 	.byte	0x03, 0x50
        /*001a*/ 	.short	0x0000


	//----- nvinfo : EIATTR_MAXREG_COUNT
	.align		4
        /*001c*/ 	.byte	0x03, 0x1b
        /*001e*/ 	.short	0x00a8


	//----- nvinfo : EIATTR_NUM_BARRIERS
	.align		4
        /*0020*/ 	.byte	0x02, 0x4c
        /*0022*/ 	.byte	0x0a
	.zero		1


	//----- nvinfo : EIATTR_EXTERNS
	.align		4
        /*0024*/ 	.byte	0x04, 0x0f
        /*0026*/ 	.short	(.L_488 - .L_487)


	//   ....[0]....
	.align		4
.L_487:
        /*0028*/ 	.word	index@(__assertfail)


	//----- nvinfo : EIATTR_ANNOTATIONS
	.align		4
.L_488:
        /*002c*/ 	.byte	0x04, 0x55
        /*002e*/ 	.short	(.L_490 - .L_489)


	//   ....[0]....
.L_489:
        /*0030*/ 	.word	0x00000001
        /*0034*/ 	.byte	0x00, 0xb6, 0x00, 0x00, 0x01, 0x00, 0x00, 0x00, 0x60, 0xb6, 0x00, 0x00


	//----- nvinfo : EIATTR_MERCURY_ISA_VERSION
	.align		4
.L_490:
        /*0040*/ 	.byte	0x03, 0x5f
        /*0042*/ 	.short	0x0101


	//----- nvinfo : EIATTR_INT_WARP_WIDE_INSTR_OFFSETS
	.align		4
        /*0044*/ 	.byte	0x04, 0x31
        /*0046*/ 	.short	(.L_492 - .L_491)


	//   ....[0]....
.L_491:
        /*0048*/ 	.word	0x000001e0


	//   ....[1]....
        /*004c*/ 	.word	0x00000290


	//----- nvinfo : EIATTR_COOP_GROUP_MASK_REGIDS
	.align		4
.L_492:
        /*0050*/ 	.byte	0x04, 0x29
        /*0052*/ 	.short	(.L_494 - .L_493)


	//   ....[0]....
.L_493:
        /*0054*/ 	.word	0xffffffff


	//   ....[1]....
        /*0058*/ 	.word	0xffffffff


	//   ....[2]....
        /*005c*/ 	.word	0xffffffff


	//   ....[3]....
        /*0060*/ 	.word	0xffffffff


	//   ....[4]....
        /*0064*/ 	.word	0xffffffff


	//   ....[5]....
        /*0068*/ 	.word	0xffffffff


	//   ....[6]....
        /*006c*/ 	.word	0xffffffff


	//----- nvinfo : EIATTR_COOP_GROUP_INSTR_OFFSETS
	.align		4
.L_494:
        /*0070*/ 	.byte	0x04, 0x28
        /*0072*/ 	.short	(.L_496 - .L_495)


	//   ....[0]....
.L_495:
        /*0074*/ 	.word	0x00000060


	//   ....[1]....
        /*0078*/ 	.word	0x000001f0


	//   ....[2]....
        /*007c*/ 	.word	0x000002a0


	//   ....[3]....
        /*0080*/ 	.word	0x00000400


	//   ....[4]....
        /*0084*/ 	.word	0x000006d0


	//   ....[5]....
        /*0088*/ 	.word	0x0000a330


	//   ....[6]....
        /*008c*/ 	.word	0x0000aa90


	//----- nvinfo : EIATTR_REG_RECONFIG
	.align		4
.L_496:
        /*0090*/ 	.byte	0x01, 0x54
	.zero		2


	//----- nvinfo : EIATTR_SYSCALL_OFFSETS
	.align		4
        /*0094*/ 	.byte	0x04, 0x46
        /*0096*/ 	.short	(.L_498 - .L_497)


	//   ....[0]....
.L_497:
        /*0098*/ 	.word	0x00009b30


	//   ....[1]....
        /*009c*/ 	.word	0x00009c70


	//   ....[2]....
        /*00a0*/ 	.word	0x00009d90


	//   ....[3]....
        /*00a4*/ 	.word	0x00009eb0


	//----- nvinfo : EIATTR_MBARRIER_INSTR_OFFSETS
	.align		4
.L_498:
        /*00a8*/ 	.byte	0x04, 0x39
        /*00aa*/ 	.short	(.L_500 - .L_499)


	//   ....[0]....
.L_499:
        /*00ac*/ 	.word	0x000002c0
        /*00b0*/ 	.word	0x000000ff
        /*00b4*/ 	.word	0x00031800
        /*00b8*/ 	.short	0x0100
        /*00ba*/ 	.byte	0x06
	.zero		1


	//   ....[1]....
        /*00bc*/ 	.word	0x000003b0
        /*00c0*/ 	.word	0x000000ff
        /*00c4*/ 	.word	0x00031810
        /*00c8*/ 	.short	0x0100
        /*00ca*/ 	.byte	0x08
	.zero		1


	//   ....[2]....
        /*00cc*/ 	.word	0x000003c0
        /*00d0*/ 	.word	0x000000ff
        /*00d4*/ 	.word	0x00031820
        /*00d8*/ 	.short	0x0100
        /*00da*/ 	.byte	0x08
	.zero		1


	//   ....[3]....
        /*00dc*/ 	.word	0x000003d0
        /*00e0*/ 	.word	0x000000ff
        /*00e4*/ 	.word	0x00031818
        /*00e8*/ 	.short	0x0100
        /*00ea*/ 	.byte	0x08
	.zero		1


	//   ....[4]....
        /*00ec*/ 	.word	0x000003e0
        /*00f0*/ 	.word	0x000000ff
        /*00f4*/ 	.word	0x00031828
        /*00f8*/ 	.short	0x0100
        /*00fa*/ 	.byte	0x08
	.zero		1


	//   ....[5]....
        /*00fc*/ 	.word	0x00000510
        /*0100*/ 	.word	0x000000ff
        /*0104*/ 	.word	0x00031830
        /*0108*/ 	.short	0x0100
        /*010a*/ 	.byte	0x08
	.zero		1


	//   ....[6]....
        /*010c*/ 	.word	0x00000520
        /*0110*/ 	.word	0x000000ff
        /*0114*/ 	.word	0x00031838
        /*0118*/ 	.short	0x0100
        /*011a*/ 	.byte	0x08
	.zero		1


	//   ....[7]....
        /*011c*/ 	.word	0x00000670
        /*0120*/ 	.word	0x000000ff
        /*0124*/ 	.word	0x00031800
        /*0128*/ 	.short	0x010a
        /*012a*/ 	.byte	0x3c
	.zero		1


	//   ....[8]....
        /*012c*/ 	.word	0x000006f0
        /*0130*/ 	.word	0x000000ff
        /*0134*/ 	.word	0x00031800
        /*0138*/ 	.short	0x010a
        /*013a*/ 	.byte	0x3c
	.zero		1


	//   ....[9]....
        /*013c*/ 	.word	0x00001080
        /*0140*/ 	.word	0x00000011
        /*0144*/ 	.word	0x00031810
        /*0148*/ 	.short	0x010a
        /*014a*/ 	.byte	0x3f
	.zero		1


	//   ....[10]....
        /*014c*/ 	.word	0x00001160
        /*0150*/ 	.word	0x00000011
        /*0154*/ 	.word	0x00031810
        /*0158*/ 	.short	0x010a
        /*015a*/ 	.byte	0x3f
	.zero		1


	//   ....[11]....
        /*015c*/ 	.word	0x000036d0
        /*0160*/ 	.word	0x000000ff
        /*0164*/ 	.word	0x00031830
        /*0168*/ 	.short	0x010a
        /*016a*/ 	.byte	0x3c
	.zero		1


	//   ....[12]....
        /*016c*/ 	.word	0x00003790
        /*0170*/ 	.word	0x000000ff
        /*0174*/ 	.word	0x00031830
        /*0178*/ 	.short	0x010a
        /*017a*/ 	.byte	0x3c
	.zero		1


	//   ....[13]....
        /*017c*/ 	.word	0x00008af0
        /*0180*/ 	.word	0x000000ff
        /*0184*/ 	.word	0x00000000
        /*0188*/ 	.short	0x0101
        /*018a*/ 	.byte	0x04
	.zero		1


	//   ....[14]....
        /*018c*/ 	.word	0x000094c0
        /*0190*/ 	.word	0x00000011
        /*0194*/ 	.word	0x00000000
        /*0198*/ 	.short	0x0101
        /*019a*/ 	.byte	0x3f
	.zero		1


	//   ....[15]....
        /*019c*/ 	.word	0x0000adb0
        /*01a0*/ 	.word	0x00000008
        /*01a4*/ 	.word	0x00031820
        /*01a8*/ 	.short	0x010a
        /*01aa*/ 	.byte	0x3f
	.zero		1


	//   ....[16]....
        /*01ac*/ 	.word	0x0000b580
        /*01b0*/ 	.word	0x00000008
        /*01b4*/ 	.word	0x00031838
        /*01b8*/ 	.short	0x010a
        /*01ba*/ 	.byte	0x3f
	.zero		1


	//   ....[17]....
        /*01bc*/ 	.word	0x0000b900
        /*01c0*/ 	.word	0x00000013
        /*01c4*/ 	.word	0x00031820
        /*01c8*/ 	.short	0x010a
        /*01ca*/ 	.byte	0x3f
	.zero		1


	//   ....[18]....
        /*01cc*/ 	.word	0x0000bcf0
        /*01d0*/ 	.word	0x00000008
        /*01d4*/ 	.word	0x00031838
        /*01d8*/ 	.short	0x010a
        /*01da*/ 	.byte	0x3f
	.zero		1


	//   ....[19]....
        /*01dc*/ 	.word	0x0000c1a0
        /*01e0*/ 	.word	0x00000005
        /*01e4*/ 	.word	0x00000000
        /*01e8*/ 	.short	0x010a
        /*01ea*/ 	.byte	0x3f
	.zero		1


	//   ....[20]....
        /*01ec*/ 	.word	0x0000c230
        /*01f0*/ 	.word	0x00000003
        /*01f4*/ 	.word	0x00000000
        /*01f8*/ 	.short	0x010a
        /*01fa*/ 	.byte	0x3f
	.zero		1


	//   ....[21]....
        /*01fc*/ 	.word	0x0000c280
        /*0200*/ 	.word	0x00000007
        /*0204*/ 	.word	0x00031838
        /*0208*/ 	.short	0x010a
        /*020a*/ 	.byte	0x3f
	.zero		1


	//   ....[22]....
        /*020c*/ 	.word	0x0000c2f0
        /*0210*/ 	.word	0x00000008
        /*0214*/ 	.word	0x00031800
        /*0218*/ 	.short	0x010a
        /*021a*/ 	.byte	0x3f
	.zero		1


	//   ....[23]....
        /*021c*/ 	.word	0x0000c340
        /*0220*/ 	.word	0x00000011
        /*0224*/ 	.word	0x00031810
        /*0228*/ 	.short	0x010a
        /*022a*/ 	.byte	0x3f
	.zero		1


	//   ....[24]....
        /*022c*/ 	.word	0x0000c390
        /*0230*/ 	.word	0x00000005
        /*0234*/ 	.word	0x00031830
        /*0238*/ 	.short	0x010a
        /*023a*/ 	.byte	0x3f
	.zero		1


	//   ....[25]....
        /*023c*/ 	.word	0x0000c3e0
        /*0240*/ 	.word	0x00000008
        /*0244*/ 	.word	0x00031820
        /*0248*/ 	.short	0x010a
        /*024a*/ 	.byte	0x3f
	.zero		1


	//   ....[26]....
        /*024c*/ 	.word	0x0000c430
        /*0250*/ 	.word	0x00000008
        /*0254*/ 	.word	0x00031838
        /*0258*/ 	.short	0x010a
        /*025a*/ 	.byte	0x3f
	.zero		1


	//   ....[27]....
        /*025c*/ 	.word	0x0000c490
        /*0260*/ 	.word	0x00000013
        /*0264*/ 	.word	0x00031820
        /*0268*/ 	.short	0x010a
        /*026a*/ 	.byte	0x3f
	.zero		1


	//   ....[28]....
        /*026c*/ 	.word	0x0000c4e0
        /*0270*/ 	.word	0x00000008
        /*0274*/ 	.word	0x00031838
        /*0278*/ 	.short	0x010a
        /*027a*/ 	.byte	0x3f
	.zero		1


	//   ....[29]....
        /*027c*/ 	.word	0x0000c5b0
        /*0280*/ 	.word	0x00000005
        /*0284*/ 	.word	0x00000000
        /*0288*/ 	.short	0x010a
        /*028a*/ 	.byte	0x3f
	.zero		1


	//   ....[30]....
        /*028c*/ 	.word	0x0000c600
        /*0290*/ 	.word	0x00000003
        /*0294*/ 	.word	0x00000000
        /*0298*/ 	.short	0x010a
        /*029a*/ 	.byte	0x3f
	.zero		1


	//----- nvinfo : EIATTR_NUM_MBARRIERS
	.align		4
.L_500:
        /*029c*/ 	.byte	0x03, 0x38
        /*029e*/ 	.short	0x0007


	//----- nvinfo : EIATTR_EXIT_INSTR_OFFSETS
	.align		4
        /*02a0*/ 	.byte	0x04, 0x1c
        /*02a2*/ 	.short	(.L_502 - .L_501)


	//   ....[0]....
.L_501:
        /*02a4*/ 	.word	0x00000610


	//   ....[1]....
        /*02a8*/ 	.word	0x0000aa50


	//   ....[2]....
        /*02ac*/ 	.word	0x0000aab0


	//   ....[3]....
        /*02b0*/ 	.word	0x0000c2d0


	//----- nvinfo : EIATTR_MAX_THREADS
	.align		4
.L_502:
        /*02b4*/ 	.byte	0x04, 0x05
        /*02b6*/ 	.short	(.L_504 - .L_503)
.L_503:
        /*02b8*/ 	.word	0x00000180
        /*02bc*/ 	.word	0x00000001
        /*02c0*/ 	.word	0x00000001


	//----- nvinfo : EIATTR_CRS_STACK_SIZE
	.align		4
.L_504:
        /*02c4*/ 	.byte	0x04, 0x1e
        /*02c6*/ 	.short	(.L_506 - .L_505)
.L_505:
        /*02c8*/ 	.word	0x00000000


	//----- nvinfo : EIATTR_CBANK_PARAM_SIZE
	.align		4
.L_506:
        /*02cc*/ 	.byte	0x03, 0x19
        /*02ce*/ 	.short	0x0970


	//----- nvinfo : EIATTR_PARAM_CBANK
	.align		4
        /*02d0*/ 	.byte	0x04, 0x0a
        /*02d2*/ 	.short	(.L_508 - .L_507)
	.align		4
.L_507:
        /*02d4*/ 	.word	index@(.nv.constant0._ZN7cutlass13device_kernelIN5flash11enable_sm90INS1_16FlashAttnBwdSm90INS1_25CollectiveMainloopBwdSm90ILi2ELi1ELi1EN4cute5tupleIJNS5_1CILi1EEES8_S8_EEENS6_IJNS7_ILi64EEENS7_ILi80EEENS7_ILi256EEEEEENS_10bfloat16_tEfNS_4arch4Sm90ELb0ELb0ELb0ELb0ELb0ELb0ELb1ELb1ELi2ELi1ELi1ELi1ELb0EEENS1_21CollectiveEpilogueBwdISD_SE_SG_Li256ELb0ELb1ELi2EEENS1_19SingleTileSchedulerILb0ELb0ELb0ELi80EEEEEEEEEvNT_6ParamsE)
        /*02d8*/ 	.short	0x0210
        /*02da*/ 	.short	0x0970


	//----- nvinfo : EIATTR_SW_WAR
	.align		4
.L_508:
        /*02dc*/ 	.byte	0x04, 0x36
        /*02de*/ 	.short	(.L_510 - .L_509)
.L_509:
        /*02e0*/ 	.word	0x00000008
.L_510:


//--------------------- .nv.info._ZN7cutlass13device_kernelIN5flash11enable_sm90INS1_16FlashAttnBwdSm90INS1_25CollectiveMainloopBwdSm90ILi2ELi1ELi1EN4cute5tupleIJNS5_1CILi1EEES8_S8_EEENS6_IJNS7_ILi64EEENS7_ILi80EEENS7_ILi256EEEEEENS_10bfloat16_tEfNS_4arch4Sm90ELb0ELb0ELb0ELb0ELb0ELb0ELb1ELb1ELi2ELi1ELi1ELi1ELb0EEENS1_24CollectiveEpilogueBwdGQAISD_fSG_Li256ELb0ELb0EEENS1_19SingleTileSchedulerILb0ELb0ELb0ELi80EEEEEEEEEvNT_6ParamsE --------------------------
	.section	.nv.info._ZN7cutlass13device_kernelIN5flash11enable_sm90INS1_16FlashAttnBwdSm90INS1_25CollectiveMainloopBwdSm90ILi2ELi1ELi1EN4cute5tupleIJNS5_1CILi1EEES8_S8_EEENS6_IJNS7_ILi64EEENS7_ILi80EEENS7_ILi256EEEEEENS_10bfloat16_tEfNS_4arch4Sm90ELb0ELb0ELb0ELb0ELb0ELb0ELb1ELb1ELi2ELi1ELi1ELi1ELb0EEENS1_24CollectiveEpilogueBwdGQAISD_fSG_Li256ELb0ELb0EEENS1_19SingleTileSchedulerILb0ELb0ELb0ELi80EEEEEEEEEvNT_6ParamsE,"",@"SHT_CUDA_INFO"
	.sectionflags	@""
	.align	4


	//----- nvinfo : EIATTR_CUDA_API_VERSION
	.align		4
        /*0000*/ 	.byte	0x04, 0x37
        /*0002*/ 	.short	(.L_512 - .L_511)
.L_511:
        /*0004*/ 	.word	0x00000082


	//----- nvinfo : EIATTR_KPARAM_INFO
	.align		4
.L_512:
        /*0008*/ 	.byte	0x04, 0x17
        /*000a*/ 	.short	(.L_514 - .L_513)
.L_513:
        /*000c*/ 	.word	0x00000000
        /*0010*/ 	.short	0x0000
        /*0012*/ 	.short	0x0070
        /*0014*/ 	.byte	0x00, 0xf0, 0x01, 0x1a


	//----- nvinfo : EIATTR_SPARSE_MMA_MASK
	.align		4
.L_514:
        /*0018*/ 	.byte	0x03, 0x50
        /*001a*/ 	.short	0x0000


	//----- nvinfo : EIATTR_MAXREG_COUNT
	.align		4
        /*001c*/ 	.byte	0x03, 0x1b
        /*001e*/ 	.short	0x00a8


	//----- nvinfo : EIATTR_NUM_BARRIERS
	.align		4
        /*0020*/ 	.byte	0x02, 0x4c
        /*0022*/ 	.byte	0x0a
	.zero		1


	//----- nvinfo : EIATTR_ANNOTATIONS
	.align		4
        /*0024*/ 	.byte	0x04, 0x55
        /*0026*/ 	.short	(.L_516 - .L_515)


	//   ....[0]....
.L_515:
        /*0028*/ 	.word	0x00000001
        /*002c*/ 	.byte	0xe0, 0x92, 0x00, 0x00, 0x01, 0x00, 0x00, 0x00, 0x40, 0x93, 0x00, 0x00


	//----- nvinfo : EIATTR_MERCURY_ISA_VERSION
	.align		4
.L_516:
        /*0038*/ 	.byte	0x03, 0x5f
        /*003a*/ 	.short	0x0101


	//----- nvinfo : EIATTR_INT_WARP_WIDE_INSTR_OFFSETS
	.align		4
        /*003c*/ 	.byte	0x04, 0x31
        /*003e*/ 	.short	(.L_518 - .L_517)


	//   ....[0]....
.L_517:
        /*0040*/ 	.word	0x00000180


	//   ....[1]....
        /*0044*/ 	.word	0x00000230


	//----- nvinfo : EIATTR_COOP_GROUP_MASK_REGIDS
	.align		4
.L_518:
        /*0048*/ 	.byte	0x04, 0x29
        /*004a*/ 	.short	(.L_520 - .L_519)


	//   ....[0]....
.L_519:
        /*004c*/ 	.word	0xffffffff


	//   ....[1]....
        /*0050*/ 	.word	0xffffffff


	//   ....[2]....
        /*0054*/ 	.word	0xffffffff


	//   ....[3]....
        /*0058*/ 	.word	0xffffffff


	//   ....[4]....
        /*005c*/ 	.word	0xffffffff


	//   ....[5]....
        /*0060*/ 	.word	0xffffffff


	//----- nvinfo : EIATTR_COOP_GROUP_INSTR_OFFSETS
	.align		4
.L_520:
        /*0064*/ 	.byte	0x04, 0x28
        /*0066*/ 	.short	(.L_522 - .L_521)


	//   ....[0]....
.L_521:
        /*0068*/ 	.word	0x00000060


	//   ....[1]....
        /*006c*/ 	.word	0x00000190


	//   ....[2]....
        /*0070*/ 	.word	0x00000240


	//   ....[3]....
        /*0074*/ 	.word	0x000003a0


	//   ....[4]....
        /*0078*/ 	.word	0x00000680


	//   ....[5]....
        /*007c*/ 	.word	0x00008790


	//----- nvinfo : EIATTR_REG_RECONFIG
	.align		4
.L_522:
        /*0080*/ 	.byte	0x01, 0x54
	.zero		2


	//----- nvinfo : EIATTR_MBARRIER_INSTR_OFFSETS
	.align		4
        /*0084*/ 	.byte	0x04, 0x39
        /*0086*/ 	.short	(.L_524 - .L_523)


	//   ....[0]....
.L_523:
        /*0088*/ 	.word	0x00000260
        /*008c*/ 	.word	0x000000ff
        /*0090*/ 	.word	0x00031800
        /*0094*/ 	.short	0x0100
        /*0096*/ 	.byte	0x06
	.zero		1


	//   ....[1]....
        /*0098*/ 	.word	0x00000350
        /*009c*/ 	.word	0x000000ff
        /*00a0*/ 	.word	0x00031810
        /*00a4*/ 	.short	0x0100
        /*00a6*/ 	.byte	0x08
	.zero		1


	//   ....[2]....
        /*00a8*/ 	.word	0x00000360
        /*00ac*/ 	.word	0x000000ff
        /*00b0*/ 	.word	0x00031820
        /*00b4*/ 	.short	0x0100
        /*00b6*/ 	.byte	0x08
	.zero		1


	//   ....[3]....
        /*00b8*/ 	.word	0x00000370
        /*00bc*/ 	.word	0x000000ff
        /*00c0*/ 	.word	0x00031818
        /*00c4*/ 	.short	0x0100
        /*00c6*/ 	.byte	0x08
	.zero		1


	//   ....[4]....
        /*00c8*/ 	.word	0x00000380
        /*00cc*/ 	.word	0x000000ff
        /*00d0*/ 	.word	0x00031828
        /*00d4*/ 	.short	0x0100
        /*00d6*/ 	.byte	0x08
	.zero		1


	//   ....[5]....
        /*00d8*/ 	.word	0x000004b0
        /*00dc*/ 	.word	0x000000ff
        /*00e0*/ 	.word	0x00031830
        /*00e4*/ 	.short	0x0100
        /*00e6*/ 	.byte	0x08
	.zero		1


	//   ....[6]....
        /*00e8*/ 	.word	0x000004c0
        /*00ec*/ 	.word	0x000000ff
        /*00f0*/ 	.word	0x00031838
        /*00f4*/ 	.short	0x0100
        /*00f6*/ 	.byte	0x08
	.zero		1


	//   ....[7]....
        /*00f8*/ 	.word	0x00000630
        /*00fc*/ 	.word	0x000000ff
        /*0100*/ 	.word	0x00031800
        /*0104*/ 	.short	0x010a
        /*0106*/ 	.byte	0x3c
	.zero		1


	//   ....[8]....
        /*0108*/ 	.word	0x00000770
        /*010c*/ 	.word	0x000000ff
        /*0110*/ 	.word	0x00031800
        /*0114*/ 	.short	0x010a
        /*0116*/ 	.byte	0x3c
	.zero		1


	//   ....[9]....
        /*0118*/ 	.word	0x00001430
        /*011c*/ 	.word	0x00000010
        /*0120*/ 	.word	0x00031810
        /*0124*/ 	.short	0x010a
        /*0126*/ 	.byte	0x3f
	.zero		1


	//   ....[10]....
        /*0128*/ 	.word	0x00001500
        /*012c*/ 	.word	0x00000010
        /*0130*/ 	.word	0x00031810
        /*0134*/ 	.short	0x010a
        /*0136*/ 	.byte	0x3f
	.zero		1


	//   ....[11]....
        /*0138*/ 	.word	0x00003090
        /*013c*/ 	.word	0x000000ff
        /*0140*/ 	.word	0x00031830
        /*0144*/ 	.short	0x010a
        /*0146*/ 	.byte	0x3c
	.zero		1


	//   ....[12]....
        /*0148*/ 	.word	0x00003150
        /*014c*/ 	.word	0x000000ff
        /*0150*/ 	.word	0x00031830
        /*0154*/ 	.short	0x010a
        /*0156*/ 	.byte	0x3c
	.zero		1


	//   ....[13]....
        /*0158*/ 	.word	0x00007330
        /*015c*/ 	.word	0x000000ff
        /*0160*/ 	.word	0x00000000
        /*0164*/ 	.short	0x0101
        /*0166*/ 	.byte	0x04
	.zero		1


	//   ....[14]....
        /*0168*/ 	.word	0x00007a20
        /*016c*/ 	.word	0x00000010
        /*0170*/ 	.word	0x00000000
        /*0174*/ 	.short	0x0101
        /*0176*/ 	.byte	0x3f
	.zero		1


	//   ....[15]....
        /*0178*/ 	.word	0x00008aa0
        /*017c*/ 	.word	0x00000007
        /*0180*/ 	.word	0x00031820
        /*0184*/ 	.short	0x010a
        /*0186*/ 	.byte	0x3f
	.zero		1


	//   ....[16]....
        /*0188*/ 	.word	0x00009260
        /*018c*/ 	.word	0x00000007
        /*0190*/ 	.word	0x00031838
        /*0194*/ 	.short	0x010a
        /*0196*/ 	.byte	0x3f
	.zero		1


	//   ....[17]....
        /*0198*/ 	.word	0x000095e0
        /*019c*/ 	.word	0x00000012
        /*01a0*/ 	.word	0x00031820
        /*01a4*/ 	.short	0x010a
        /*01a6*/ 	.byte	0x3f
	.zero		1


	//   ....[18]....
        /*01a8*/ 	.word	0x000099d0
        /*01ac*/ 	.word	0x00000007
        /*01b0*/ 	.word	0x00031838
        /*01b4*/ 	.short	0x010a
        /*01b6*/ 	.byte	0x3f
	.zero		1


	//   ....[19]....
        /*01b8*/ 	.word	0x00009e50
        /*01bc*/ 	.word	0x00000004
        /*01c0*/ 	.word	0x00000000
        /*01c4*/ 	.short	0x010a
        /*01c6*/ 	.byte	0x3f
	.zero		1


	//   ....[20]....
        /*01c8*/ 	.word	0x00009ee0
        /*01cc*/ 	.word	0x00000011
        /*01d0*/ 	.word	0x00000000
        /*01d4*/ 	.short	0x010a
        /*01d6*/ 	.byte	0x3f
	.zero		1


	//   ....[21]....
        /*01d8*/ 	.word	0x00009f30
        /*01dc*/ 	.word	0x00000005
        /*01e0*/ 	.word	0x00031838
        /*01e4*/ 	.short	0x010a
        /*01e6*/ 	.byte	0x3f
	.zero		1


	//   ....[22]....
        /*01e8*/ 	.word	0x00009fa0
        /*01ec*/ 	.word	0x00000002
        /*01f0*/ 	.word	0x00031800
        /*01f4*/ 	.short	0x010a
        /*01f6*/ 	.byte	0x3f
	.zero		1


	//   ....[23]....
        /*01f8*/ 	.word	0x00009ff0
        /*01fc*/ 	.word	0x00000010
        /*0200*/ 	.word	0x00031810
        /*0204*/ 	.short	0x010a
        /*0206*/ 	.byte	0x3f
	.zero		1


	//   ....[24]....
        /*0208*/ 	.word	0x0000a040
        /*020c*/ 	.word	0x00000005
        /*0210*/ 	.word	0x00031830
        /*0214*/ 	.short	0x010a
        /*0216*/ 	.byte	0x3f
	.zero		1


	//   ....[25]....
        /*0218*/ 	.word	0x0000a090
        /*021c*/ 	.word	0x00000007
        /*0220*/ 	.word	0x00031820
        /*0224*/ 	.short	0x010a
        /*0226*/ 	.byte	0x3f
	.zero		1


	//   ....[26]....
        /*0228*/ 	.word	0x0000a0e0
        /*022c*/ 	.word	0x00000007
        /*0230*/ 	.word	0x00031838
        /*0234*/ 	.short	0x010a
        /*0236*/ 	.byte	0x3f
	.zero		1


	//   ....[27]....
        /*0238*/ 	.word	0x0000a140
        /*023c*/ 	.word	0x00000012
        /*0240*/ 	.word	0x00031820
        /*0244*/ 	.short	0x010a
        /*0246*/ 	.byte	0x3f
	.zero		1


	//   ....[28]....
        /*0248*/ 	.word	0x0000a190
        /*024c*/ 	.word	0x00000007
        /*0250*/ 	.word	0x00031838
        /*0254*/ 	.short	0x010a
        /*0256*/ 	.byte	0x3f
	.zero		1


	//   ....[29]....
        /*0258*/ 	.word	0x0000a1e0
        /*025c*/ 	.word	0x00000004
        /*0260*/ 	.word	0x00000000
        /*0264*/ 	.short	0x010a
        /*0266*/ 	.byte	0x3f
	.zero		1


	//   ....[30]....
        /*0268*/ 	.word	0x0000a230
        /*026c*/ 	.word	0x00000011
        /*0270*/ 	.word	0x00000000
        /*0274*/ 	.short	0x010a
        /*0276*/ 	.byte	0x3f
	.zero		1


	//----- nvinfo : EIATTR_NUM_MBARRIERS
	.align		4
.L_524:
        /*0278*/ 	.byte	0x03, 0x38
        /*027a*/ 	.short	0x0007


	//----- nvinfo : EIATTR_EXIT_INSTR_OFFSETS
	.align		4
        /*027c*/ 	.byte	0x04, 0x1c
        /*027e*/ 	.short	(.L_526 - .L_525)


	//   ....[0]....
.L_525:
        /*0280*/ 	.word	0x00009f80


	//----- nvinfo : EIATTR_MAX_THREADS
	.align		4
.L_526:
        /*0284*/ 	.byte	0x04, 0x05
        /*0286*/ 	.short	(.L_528 - .L_527)
.L_527:
        /*0288*/ 	.word	0x00000180
        /*028c*/ 	.word	0x00000001
        /*0290*/ 	.word	0x00000001


	//----- nvinfo : EIATTR_CRS_STACK_SIZE
	.align		4
.L_528:
        /*0294*/ 	.byte	0x04, 0x1e
        /*0296*/ 	.short	(.L_530 - .L_529)
.L_529:
        /*0298*/ 	.word	0x00000000


	//----- nvinfo : EIATTR_CBANK_PARAM_SIZE
	.align		4
.L_530:
        /*029c*/ 	.byte	0x03, 0x19
        /*029e*/ 	.short	0x06f0


	//----- nvinfo : EIATTR_PARAM_CBANK
	.align		4
        /*02a0*/ 	.byte	0x04, 0x0a
        /*02a2*/ 	.short	(.L_532 - .L_531)
	.align		4
.L_531:
        /*02a4*/ 	.word	index@(.nv.constant0._ZN7cutlass13device_kernelIN5flash11enable_sm90INS1_16FlashAttnBwdSm90INS1_25CollectiveMainloopBwdSm90ILi2ELi1ELi1EN4cute5tupleIJNS5_1CILi1EEES8_S8_EEENS6_IJNS7_ILi64EEENS7_ILi80EEENS7_ILi256EEEEEENS_10bfloat16_tEfNS_4arch4Sm90ELb0ELb0ELb0ELb0ELb0ELb0ELb1ELb1ELi2ELi1ELi1ELi1ELb0EEENS1_24CollectiveEpilogueBwdGQAISD_fSG_Li256ELb0ELb0EEENS1_19SingleTileSchedulerILb0ELb0ELb0ELi80EEEEEEEEEvNT_6ParamsE)
        /*02a8*/ 	.short	0x0210
        /*02aa*/ 	.short	0x06f0


	//----- nvinfo : EIATTR_SW_WAR
	.align		4
.L_532:
        /*02ac*/ 	.byte	0x04, 0x36
        /*02ae*/ 	.short	(.L_534 - .L_533)
.L_533:
        /*02b0*/ 	.word	0x00000008
.L_534:


//--------------------- .nv.info._ZN7cutlass13device_kernelIN5flash11enable_sm90INS1_16FlashAttnBwdSm90INS1_25CollectiveMainloopBwdSm90ILi2ELi1ELi1EN4cute5tupleIJNS5_1CILi1EEES8_S8_EEENS6_IJNS7_ILi64EEENS7_ILi80EEENS7_ILi256EEEEEENS_10bfloat16_tEfNS_4arch4Sm90ELb0ELb0ELb0ELb1ELb0ELb0ELb1ELb1ELi2ELi1ELi1ELi1ELb0EEENS1_21CollectiveEpilogueBwdISD_SE_SG_Li256ELb1ELb1ELi2EEENS1_19SingleTileSchedulerILb1ELb0ELb0ELi80EEEEEEEEEvNT_6ParamsE --------------------------
	.section	.nv.info._ZN7cutlass13device_kernelIN5flash11enable_sm90INS1_16FlashAttnBwdSm90INS1_25CollectiveMainloopBwdSm90ILi2ELi1ELi1EN4cute5tupleIJNS5_1CILi1EEES8_S8_EEENS6_IJNS7_ILi64EEENS7_ILi80EEENS7_ILi256EEEEEENS_10bfloat16_tEfNS_4arch4Sm90ELb0ELb0ELb0ELb1ELb0ELb0ELb1ELb1ELi2ELi1ELi1ELi1ELb0EEENS1_21CollectiveEpilogueBwdISD_SE_SG_Li256ELb1ELb1ELi2EEENS1_19SingleTileSchedulerILb1ELb0ELb0ELi80EEEEEEEEEvNT_6ParamsE,"",@"SHT_CUDA_INFO"
	.sectionflags	@""
	.align	4


	//----- nvinfo : EIATTR_CUDA_API_VERSION
	.align		4
        /*0000*/ 	.byte	0x04, 0x37
        /*0002*/ 	.short	(.L_536 - .L_535)
.L_535:
        /*0004*/ 	.word	0x00000082


	//----- nvinfo : EIATTR_KPARAM_INFO
	.align		4
.L_536:
        /*0008*/ 	.byte	0x04, 0x17
        /*000a*/ 	.short	(.L_538 - .L_537)
.L_537:
        /*000c*/ 	.word	0x00000000
        /*0010*/ 	.short	0x0000
        /*0012*/ 	.short	0x0070
        /*0014*/ 	.byte	0x00, 0xf0, 0x01, 0x1a


	//----- nvinfo : EIATTR_SPARSE_MMA_MASK
	.align		4
.L_538:
        /*0018*/ 	.byte	0x03, 0x50
        /*001a*/ 	.short	0x0000


	//----- nvinfo : EIATTR_MAXREG_COUNT
	.align		4
        /*001c*/ 	.byte	0x03, 0x1b
        /*001e*/ 	.short	0x00a8


	//----- nvinfo : EIATTR_NUM_BARRIERS
	.align		4
        /*0020*/ 	.byte	0x02, 0x4c
        /*0022*/ 	.byte	0x0a
	.zero		1


	//----- nvinfo : EIATTR_ANNOTATIONS
	.align		4
        /*0024*/ 	.byte	0x04, 0x55
        /*0026*/ 	.short	(.L_540 - .L_539)


	//   ....[0]....
.L_539:
        /*0028*/ 	.word	0x00000001
        /*002c*/ 	.byte	0x70, 0x15, 0x00, 0x00, 0x01, 0x00, 0x00, 0x00, 0x70, 0x37, 0x00, 0x00, 0x01, 0x00, 0x00, 0x00
        /*003c*/ 	.byte	0x10, 0xda, 0x00, 0x00, 0x01, 0x00, 0x00, 0x00, 0x70, 0xda, 0x00, 0x00


	//----- nvinfo : EIATTR_MERCURY_ISA_VERSION
	.align		4
.L_540:
        /*0048*/ 	.byte	0x03, 0x5f
        /*004a*/ 	.short	0x0101


	//----- nvinfo : EIATTR_INT_WARP_WIDE_INSTR_OFFSETS
	.align		4
        /*004c*/ 	.byte	0x04, 0x31
        /*004e*/ 	.short	(.L_542 - .L_541)


	//   ....[0]....
.L_541:
        /*0050*/ 	.word	0x00000180


	//   ....[1]....
        /*0054*/ 	.word	0x00000230


	//   ....[2]....
        /*0058*/ 	.word	0x0000cbe0


	//----- nvinfo : EIATTR_COOP_GROUP_MASK_REGIDS
	.align		4
.L_542:
        /*005c*/ 	.byte	0x04, 0x29
        /*005e*/ 	.short	(.L_544 - .L_543)


	//   ....[0]....
.L_543:
        /*0060*/ 	.word	0xffffffff


	//   ....[1]....
        /*0064*/ 	.word	0xffffffff


	//   ....[2]....
        /*0068*/ 	.word	0xffffffff


	//   ....[3]....
        /*006c*/ 	.word	0xffffffff


	//   ....[4]....
        /*0070*/ 	.word	0xffffffff


	//   ....[5]....
        /*0074*/ 	.word	0xffffffff


	//----- nvinfo : EIATTR_COOP_GROUP_INSTR_OFFSETS
	.align		4
.L_544:
        /*0078*/ 	.byte	0x04, 0x28
        /*007a*/ 	.short	(.L_546 - .L_545)


	//   ....[0]....
.L_545:
        /*007c*/ 	.word	0x00000060


	//   ....[1]....
        /*0080*/ 	.word	0x00000190


	//   ....[2]....
        /*0084*/ 	.word	0x00000240


	//   ....[3]....
        /*0088*/ 	.word	0x000003a0


	//   ....[4]....
        /*008c*/ 	.word	0x00001070


	//   ....[5]....
        /*0090*/ 	.word	0x0000c850


	//----- nvinfo : EIATTR_REG_RECONFIG
	.align		4
.L_546:
        /*0094*/ 	.byte	0x01, 0x54
	.zero		2


	//----- nvinfo : EIATTR_MBARRIER_INSTR_OFFSETS
	.align		4
        /*0098*/ 	.byte	0x04, 0x39
        /*009a*/ 	.short	(.L_548 - .L_547)


	//   ....[0]....
.L_547:
        /*009c*/ 	.word	0x00000260
        /*00a0*/ 	.word	0x000000ff
        /*00a4*/ 	.word	0x00031600
        /*00a8*/ 	.short	0x0100
        /*00aa*/ 	.byte	0x06
	.zero		1


	//   ....[1]....
        /*00ac*/ 	.word	0x00000350
        /*00b0*/ 	.word	0x000000ff
        /*00b4*/ 	.word	0x00031610
        /*00b8*/ 	.short	0x0100
        /*00ba*/ 	.byte	0x08
	.zero		1


	//   ....[2]....
        /*00bc*/ 	.word	0x00000360
        /*00c0*/ 	.word	0x000000ff
        /*00c4*/ 	.word	0x00031620
        /*00c8*/ 	.short	0x0100
        /*00ca*/ 	.byte	0x08
	.zero		1


	//   ....[3]....
        /*00cc*/ 	.word	0x00000370
        /*00d0*/ 	.word	0x000000ff
        /*00d4*/ 	.word	0x00031618
        /*00d8*/ 	.short	0x0100
        /*00da*/ 	.byte	0x08
	.zero		1


	//   ....[4]....
        /*00dc*/ 	.word	0x00000380
        /*00e0*/ 	.word	0x000000ff
        /*00e4*/ 	.word	0x00031628
        /*00e8*/ 	.short	0x0100
        /*00ea*/ 	.byte	0x08
	.zero		1


	//   ....[5]....
        /*00ec*/ 	.word	0x000004b0
        /*00f0*/ 	.word	0x000000ff
        /*00f4*/ 	.word	0x00031630
        /*00f8*/ 	.short	0x0100
        /*00fa*/ 	.byte	0x08
	.zero		1


	//   ....[6]....
        /*00fc*/ 	.word	0x000004c0
        /*0100*/ 	.word	0x000000ff
        /*0104*/ 	.word	0x00031638
        /*0108*/ 	.short	0x0100
        /*010a*/ 	.byte	0x08
	.zero		1


	//   ....[7]....
        /*010c*/ 	.word	0x00001000
        /*0110*/ 	.word	0x00000012
        /*0114*/ 	.word	0x00031600
        /*0118*/ 	.short	0x010a
        /*011a*/ 	.byte	0x3f
	.zero		1


	//   ....[8]....
        /*011c*/ 	.word	0x00001090
        /*0120*/ 	.word	0x00000012
        /*0124*/ 	.word	0x00031600
        /*0128*/ 	.short	0x010a
        /*012a*/ 	.byte	0x3f
	.zero		1


	//   ....[9]....
        /*012c*/ 	.word	0x00001a00
        /*0130*/ 	.word	0x00000011
        /*0134*/ 	.word	0x00031610
        /*0138*/ 	.short	0x010a
        /*013a*/ 	.byte	0x3f
	.zero		1


	//   ....[10]....
        /*013c*/ 	.word	0x00001ac0
        /*0140*/ 	.word	0x00000011
        /*0144*/ 	.word	0x00031610
        /*0148*/ 	.short	0x010a
        /*014a*/ 	.byte	0x3f
	.zero		1


	//   ....[11]....
        /*014c*/ 	.word	0x00003650
        /*0150*/ 	.word	0x00000012
        /*0154*/ 	.word	0x00031630
        /*0158*/ 	.short	0x010a
        /*015a*/ 	.byte	0x3f
	.zero		1


	//   ....[12]....
        /*015c*/ 	.word	0x00003710
        /*0160*/ 	.word	0x00000012
        /*0164*/ 	.word	0x00031630
        /*0168*/ 	.short	0x010a
        /*016a*/ 	.byte	0x3f
	.zero		1


	//   ....[13]....
        /*016c*/ 	.word	0x000078f0
        /*0170*/ 	.word	0x00000018
        /*0174*/ 	.word	0x00000000
        /*0178*/ 	.short	0x0101
        /*017a*/ 	.byte	0x3f
	.zero		1


	//   ....[14]....
        /*017c*/ 	.word	0x00007fe0
        /*0180*/ 	.word	0x00000011
        /*0184*/ 	.word	0x00000000
        /*0188*/ 	.short	0x0101
        /*018a*/ 	.byte	0x3f
	.zero		1


	//   ....[15]....
        /*018c*/ 	.word	0x0000cf50
        /*0190*/ 	.word	0x00000000
        /*0194*/ 	.word	0x00031620
        /*0198*/ 	.short	0x010a
        /*019a*/ 	.byte	0x3f
	.zero		1


	//   ....[16]....
        /*019c*/ 	.word	0x0000d990
        /*01a0*/ 	.word	0x00000000
        /*01a4*/ 	.word	0x00031638
        /*01a8*/ 	.short	0x010a
        /*01aa*/ 	.byte	0x3f
	.zero		1


	//   ....[17]....
        /*01ac*/ 	.word	0x0000dd40
        /*01b0*/ 	.word	0x00000013
        /*01b4*/ 	.word	0x00031620
        /*01b8*/ 	.short	0x010a
        /*01ba*/ 	.byte	0x3f
	.zero		1


	//   ....[18]....
        /*01bc*/ 	.word	0x0000e170
        /*01c0*/ 	.word	0x00000000
        /*01c4*/ 	.word	0x00031638
        /*01c8*/ 	.short	0x010a
        /*01ca*/ 	.byte	0x3f
	.zero		1


	//   ....[19]....
        /*01cc*/ 	.word	0x0000e6a0
        /*01d0*/ 	.word	0x00000006
        /*01d4*/ 	.word	0x00000000
        /*01d8*/ 	.short	0x010a
        /*01da*/ 	.byte	0x3f
	.zero		1


	//   ....[20]....
        /*01dc*/ 	.word	0x0000e730
        /*01e0*/ 	.word	0x00000005
        /*01e4*/ 	.word	0x00000000
        /*01e8*/ 	.short	0x010a
        /*01ea*/ 	.byte	0x3f
	.zero		1


	//   ....[21]....
        /*01ec*/ 	.word	0x0000e780
        /*01f0*/ 	.word	0x00000007
        /*01f4*/ 	.word	0x00031638
        /*01f8*/ 	.short	0x010a
        /*01fa*/ 	.byte	0x3f
	.zero		1


	//   ....[22]....
        /*01fc*/ 	.word	0x0000e7e0
        /*0200*/ 	.word	0x00000012
        /*0204*/ 	.word	0x00031600
        /*0208*/ 	.short	0x010a
        /*020a*/ 	.byte	0x3f
	.zero		1


	//   ....[23]....
        /*020c*/ 	.word	0x0000e830
        /*0210*/ 	.word	0x00000011
        /*0214*/ 	.word	0x00031610
        /*0218*/ 	.short	0x010a
        /*021a*/ 	.byte	0x3f
	.zero		1


	//   ....[24]....
        /*021c*/ 	.word	0x0000e880
        /*0220*/ 	.word	0x00000012
        /*0224*/ 	.word	0x00031630
        /*0228*/ 	.short	0x010a
        /*022a*/ 	.byte	0x3f
	.zero		1


	//   ....[25]....
        /*022c*/ 	.word	0x0000e8d0
        /*0230*/ 	.word	0x00000000
        /*0234*/ 	.word	0x00031620
        /*0238*/ 	.short	0x010a
        /*023a*/ 	.byte	0x3f
	.zero		1


	//   ....[26]....
        /*023c*/ 	.word	0x0000e920
        /*0240*/ 	.word	0x00000000
        /*0244*/ 	.word	0x00031638
        /*0248*/ 	.short	0x010a
        /*024a*/ 	.byte	0x3f
	.zero		1


	//   ....[27]....
        /*024c*/ 	.word	0x0000e980
        /*0250*/ 	.word	0x00000013
        /*0254*/ 	.word	0x00031620
        /*0258*/ 	.short	0x010a
        /*025a*/ 	.byte	0x3f
	.zero		1


	//   ....[28]....
        /*025c*/ 	.word	0x0000e9d0
        /*0260*/ 	.word	0x00000000
        /*0264*/ 	.word	0x00031638
        /*0268*/ 	.short	0x010a
        /*026a*/ 	.byte	0x3f
	.zero		1


	//   ....[29]....
        /*026c*/ 	.word	0x0000ea20
        /*0270*/ 	.word	0x00000006
        /*0274*/ 	.word	0x00000000
        /*0278*/ 	.short	0x010a
        /*027a*/ 	.byte	0x3f
	.zero		1


	//   ....[30]....
        /*027c*/ 	.word	0x0000ea70
        /*0280*/ 	.word	0x00000005
        /*0284*/ 	.word	0x00000000
        /*0288*/ 	.short	0x010a
        /*028a*/ 	.byte	0x3f
	.zero		1


	//----- nvinfo : EIATTR_NUM_MBARRIERS
	.align		4
.L_548:
        /*028c*/ 	.byte	0x03, 0x38
        /*028e*/ 	.short	0x0007


	//----- nvinfo : EIATTR_EXIT_INSTR_OFFSETS
	.align		4
        /*0290*/ 	.byte	0x04, 0x1c
        /*0292*/ 	.short	(.L_550 - .L_549)


	//   ....[0]....
.L_549:
        /*0294*/ 	.word	0x0000e7d0


	//----- nvinfo : EIATTR_MAX_THREADS
	.align		4
.L_550:
        /*0298*/ 	.byte	0x04, 0x05
        /*029a*/ 	.short	(.L_552 - .L_551)
.L_551:
        /*029c*/ 	.word	0x00000180
        /*02a0*/ 	.word	0x00000001
        /*02a4*/ 	.word	0x00000001


	//----- nvinfo : EIATTR_CRS_STACK_SIZE
	.align		4
.L_552:
        /*02a8*/ 	.byte	0x04, 0x1e
        /*02aa*/ 	.short	(.L_554 - .L_553)
.L_553:
        /*02ac*/ 	.word	0x00000000


	//----- nvinfo : EIATTR_CBANK_PARAM_SIZE
	.align		4
.L_554:
        /*02b0*/ 	.byte	0x03, 0x19
        /*02b2*/ 	.short	0x06f0


	//----- nvinfo : EIATTR_PARAM_CBANK
	.align		4
        /*02b4*/ 	.byte	0x04, 0x0a
        /*02b6*/ 	.short	(.L_556 - .L_555)
	.align		4
.L_555:
        /*02b8*/ 	.word	index@(.nv.constant0._ZN7cutlass13device_kernelIN5flash11enable_sm90INS1_16FlashAttnBwdSm90INS1_25CollectiveMainloopBwdSm90ILi2ELi1ELi1EN4cute5tupleIJNS5_1CILi1EEES8_S8_EEENS6_IJNS7_ILi64EEENS7_ILi80EEENS7_ILi256EEEEEENS_10bfloat16_tEfNS_4arch4Sm90ELb0ELb0ELb0ELb1ELb0ELb0ELb1ELb1ELi2ELi1ELi1ELi1ELb0EEENS1_21CollectiveEpilogueBwdISD_SE_SG_Li256ELb1ELb1ELi2EEENS1_19SingleTileSchedulerILb1ELb0ELb0ELi80EEEEEEEEEvNT_6ParamsE)
        /*02bc*/ 	.short	0x0210
        /*02be*/ 	.short	0x06f0


	//----- nvinfo : EIATTR_SW_WAR
	.align		4
.L_556:
        /*02c0*/ 	.byte	0x04, 0x36
        /*02c2*/ 	.short	(.L_558 - .L_557)
.L_557:
        /*02c4*/ 	.word	0x00000008
.L_558:


//--------------------- .nv.info._ZN7cutlass13device_kernelIN5flash11enable_sm90INS1_16FlashAttnBwdSm90INS1_25CollectiveMainloopBwdSm90ILi2ELi1ELi1EN4cute5tupleIJNS5_1CILi1EEES8_S8_EEENS6_IJNS7_ILi64EEENS7_ILi80EEENS7_ILi256EEEEEENS_10bfloat16_tEfNS_4arch4Sm90ELb0ELb0ELb0ELb1ELb0ELb0ELb1ELb1ELi2ELi1ELi1ELi1ELb0EEENS1_24CollectiveEpilogueBwdGQAISD_fSG_Li256ELb1ELb0EEENS1_19SingleTileSchedulerILb1ELb0ELb0ELi80EEEEEEEEEvNT_6ParamsE --------------------------
	.section	.nv.info._ZN7cutlass13device_kernelIN5flash11enable_sm90INS1_16FlashAttnBwdSm90INS1_25CollectiveMainloopBwdSm90ILi2ELi1ELi1EN4cute5tupleIJNS5_1CILi1EEES8_S8_EEENS6_IJNS7_ILi64EEENS7_ILi80EEENS7_ILi256EEEEEENS_10bfloat16_tEfNS_4arch4Sm90ELb0ELb0ELb0ELb1ELb0ELb0ELb1ELb1ELi2ELi1ELi1ELi1ELb0EEENS1_24CollectiveEpilogueBwdGQAISD_fSG_Li256ELb1ELb0EEENS1_19SingleTileSchedulerILb1ELb0ELb0ELi80EEEEEEEEEvNT_6ParamsE,"",@"SHT_CUDA_INFO"
	.sectionflags	@""
	.align	4


	//----- nvinfo : EIATTR_CUDA_API_VERSION
	.align		4
        /*0000*/ 	.byte	0x04, 0x37
        /*0002*/ 	.short	(.L_560 - .L_559)
.L_559:
        /*0004*/ 	.word	0x00000082


	//----- nvinfo : EIATTR_KPARAM_INFO
	.align		4
.L_560:
        /*0008*/ 	.byte	0x04, 0x17
        /*000a*/ 	.short	(.L_562 - .L_561)
.L_561:
        /*000c*/ 	.word	0x00000000
        /*0010*/ 	.short	0x0000
        /*0012*/ 	.short	0x0070
        /*0014*/ 	.byte	0x00, 0xf0, 0x01, 0x1a


	//----- nvinfo : EIATTR_SPARSE_MMA_MASK
	.align		4
.L_562:
        /*0018*/ 	.byte	0x03, 0x50
        /*001a*/ 	.short	0x0000


	//----- nvinfo : EIATTR_MAXREG_COUNT
	.align		4
        /*001c*/ 	.byte	0x03, 0x1b
        /*001e*/ 	.short	0x00a8


	//----- nvinfo : EIATTR_NUM_BARRIERS
	.align		4
        /*0020*/ 	.byte	0x02, 0x4c
        /*0022*/ 	.byte	0x0a
	.zero		1


	//----- nvinfo : EIATTR_ANNOTATIONS
	.align		4
        /*0024*/ 	.byte	0x04, 0x55
        /*0026*/ 	.short	(.L_564 - .L_563)


	//   ....[0]....
.L_563:
        /*0028*/ 	.word	0x00000001
        /*002c*/ 	.byte	0x40, 0x07, 0x00, 0x00, 0x01, 0x00, 0x00, 0x00, 0xf0, 0x10, 0x00, 0x00, 0x01, 0x00, 0x00, 0x00
        /*003c*/ 	.byte	0x70, 0x85, 0x00, 0x00, 0x01, 0x00, 0x00, 0x00, 0xc0, 0xa0, 0x00, 0x00, 0x01, 0x00, 0x00, 0x00
        /*004c*/ 	.byte	0x20, 0xa1, 0x00, 0x00


	//----- nvinfo : EIATTR_MERCURY_ISA_VERSION
	.align		4
.L_564:
        /*0050*/ 	.byte	0x03, 0x5f
        /*0052*/ 	.short	0x0101


	//----- nvinfo : EIATTR_INT_WARP_WIDE_INSTR_OFFSETS
	.align		4
        /*0054*/ 	.byte	0x04, 0x31
        /*0056*/ 	.short	(.L_566 - .L_565)


	//   ....[0]....
.L_565:
        /*0058*/ 	.word	0x00000180


	//   ....[1]....
        /*005c*/ 	.word	0x00000230


	//   ....[2]....
        /*0060*/ 	.word	0x00009290


	//----- nvinfo : EIATTR_COOP_GROUP_MASK_REGIDS
	.align		4
.L_566:
        /*0064*/ 	.byte	0x04, 0x29
        /*0066*/ 	.short	(.L_568 - .L_567)


	//   ....[0]....
.L_567:
        /*0068*/ 	.word	0xffffffff


	//   ....[1]....
        /*006c*/ 	.word	0xffffffff


	//   ....[2]....
        /*0070*/ 	.word	0xffffffff


	//   ....[3]....
        /*0074*/ 	.word	0xffffffff


	//   ....[4]....
        /*0078*/ 	.word	0xffffffff


	//   ....[5]....
        /*007c*/ 	.word	0xffffffff


	//----- nvinfo : EIATTR_COOP_GROUP_INSTR_OFFSETS
	.align		4
.L_568:
        /*0080*/ 	.byte	0x04, 0x28
        /*0082*/ 	.short	(.L_570 - .L_569)


	//   ....[0]....
.L_569:
        /*0084*/ 	.word	0x00000060


	//   ....[1]....
        /*0088*/ 	.word	0x00000190


	//   ....[2]....
        /*008c*/ 	.word	0x00000240


	//   ....[3]....
        /*0090*/ 	.word	0x000003a0


	//   ....[4]....
        /*0094*/ 	.word	0x000010b0


	//   ....[5]....
        /*0098*/ 	.word	0x00008f00


	//----- nvinfo : EIATTR_REG_RECONFIG
	.align		4
.L_570:
        /*009c*/ 	.byte	0x01, 0x54
	.zero		2


	//----- nvinfo : EIATTR_MBARRIER_INSTR_OFFSETS
	.align		4
        /*00a0*/ 	.byte	0x04, 0x39
        /*00a2*/ 	.short	(.L_572 - .L_571)


	//   ....[0]....
.L_571:
        /*00a4*/ 	.word	0x00000260
        /*00a8*/ 	.word	0x000000ff
        /*00ac*/ 	.word	0x00031800
        /*00b0*/ 	.short	0x0100
        /*00b2*/ 	.byte	0x06
	.zero		1


	//   ....[1]....
        /*00b4*/ 	.word	0x00000350
        /*00b8*/ 	.word	0x000000ff
        /*00bc*/ 	.word	0x00031810
        /*00c0*/ 	.short	0x0100
        /*00c2*/ 	.byte	0x08
	.zero		1


	//   ....[2]....
        /*00c4*/ 	.word	0x00000360
        /*00c8*/ 	.word	0x000000ff
        /*00cc*/ 	.word	0x00031820
        /*00d0*/ 	.short	0x0100
        /*00d2*/ 	.byte	0x08
	.zero		1


	//   ....[3]....
        /*00d4*/ 	.word	0x00000370
        /*00d8*/ 	.word	0x000000ff
        /*00dc*/ 	.word	0x00031818
        /*00e0*/ 	.short	0x0100
        /*00e2*/ 	.byte	0x08
	.zero		1


	//   ....[4]....
        /*00e4*/ 	.word	0x00000380
        /*00e8*/ 	.word	0x000000ff
        /*00ec*/ 	.word	0x00031828
        /*00f0*/ 	.short	0x0100
        /*00f2*/ 	.byte	0x08
	.zero		1


	//   ....[5]....
        /*00f4*/ 	.word	0x000004b0
        /*00f8*/ 	.word	0x000000ff
        /*00fc*/ 	.word	0x00031830
        /*0100*/ 	.short	0x0100
        /*0102*/ 	.byte	0x08
	.zero		1


	//   ....[6]....
        /*0104*/ 	.word	0x000004c0
        /*0108*/ 	.word	0x000000ff
        /*010c*/ 	.word	0x00031838
        /*0110*/ 	.short	0x0100
        /*0112*/ 	.byte	0x08
	.zero		1


	//   ....[7]....
        /*0114*/ 	.word	0x00001040
        /*0118*/ 	.word	0x00000012
        /*011c*/ 	.word	0x00031800
        /*0120*/ 	.short	0x010a
        /*0122*/ 	.byte	0x3f
	.zero		1


	//   ....[8]....
        /*0124*/ 	.word	0x000010d0
        /*0128*/ 	.word	0x00000012
        /*012c*/ 	.word	0x00031800
        /*0130*/ 	.short	0x010a
        /*0132*/ 	.byte	0x3f
	.zero		1


	//   ....[9]....
        /*0134*/ 	.word	0x00001a30
        /*0138*/ 	.word	0x00000011
        /*013c*/ 	.word	0x00031810
        /*0140*/ 	.short	0x010a
        /*0142*/ 	.byte	0x3f
	.zero		1


	//   ....[10]....
        /*0144*/ 	.word	0x00001af0
        /*0148*/ 	.word	0x00000011
        /*014c*/ 	.word	0x00031810
        /*0150*/ 	.short	0x010a
        /*0152*/ 	.byte	0x3f
	.zero		1


	//   ....[11]....
        /*0154*/ 	.word	0x00003680
        /*0158*/ 	.word	0x00000012
        /*015c*/ 	.word	0x00031830
        /*0160*/ 	.short	0x010a
        /*0162*/ 	.byte	0x3f
	.zero		1


	//   ....[12]....
        /*0164*/ 	.word	0x00003740
        /*0168*/ 	.word	0x00000012
        /*016c*/ 	.word	0x00031830
        /*0170*/ 	.short	0x010a
        /*0172*/ 	.byte	0x3f
	.zero		1


	//   ....[13]....
        /*0174*/ 	.word	0x00007910
        /*0178*/ 	.word	0x00000018
        /*017c*/ 	.word	0x00000000
        /*0180*/ 	.short	0x0101
        /*0182*/ 	.byte	0x3f
	.zero		1


	//   ....[14]....
        /*0184*/ 	.word	0x00008000
        /*0188*/ 	.word	0x00000011
        /*018c*/ 	.word	0x00000000
        /*0190*/ 	.short	0x0101
        /*0192*/ 	.byte	0x3f
	.zero		1


	//   ....[15]....
        /*0194*/ 	.word	0x00009600
        /*0198*/ 	.word	0x00000000
        /*019c*/ 	.word	0x00031820
        /*01a0*/ 	.short	0x010a
        /*01a2*/ 	.byte	0x3f
	.zero		1


	//   ....[16]....
        /*01a4*/ 	.word	0x0000a040
        /*01a8*/ 	.word	0x00000000
        /*01ac*/ 	.word	0x00031838
        /*01b0*/ 	.short	0x010a
        /*01b2*/ 	.byte	0x3f
	.zero		1


	//   ....[17]....
        /*01b4*/ 	.word	0x0000a3f0
        /*01b8*/ 	.word	0x00000013
        /*01bc*/ 	.word	0x00031820
        /*01c0*/ 	.short	0x010a
        /*01c2*/ 	.byte	0x3f
	.zero		1


	//   ....[18]....
        /*01c4*/ 	.word	0x0000a820
        /*01c8*/ 	.word	0x00000000
        /*01cc*/ 	.word	0x00031838
        /*01d0*/ 	.short	0x010a
        /*01d2*/ 	.byte	0x3f
	.zero		1


	//   ....[19]....
        /*01d4*/ 	.word	0x0000ad50
        /*01d8*/ 	.word	0x00000006
        /*01dc*/ 	.word	0x00000000
        /*01e0*/ 	.short	0x010a
        /*01e2*/ 	.byte	0x3f
	.zero		1


	//   ....[20]....
        /*01e4*/ 	.word	0x0000ade0
        /*01e8*/ 	.word	0x00000005
        /*01ec*/ 	.word	0x00000000
        /*01f0*/ 	.short	0x010a
        /*01f2*/ 	.byte	0x3f
	.zero		1


	//   ....[21]....
        /*01f4*/ 	.word	0x0000ae30
        /*01f8*/ 	.word	0x00000007
        /*01fc*/ 	.word	0x00031838
        /*0200*/ 	.short	0x010a
        /*0202*/ 	.byte	0x3f
	.zero		1


	//   ....[22]....
        /*0204*/ 	.word	0x0000ae90
        /*0208*/ 	.word	0x00000012
        /*020c*/ 	.word	0x00031800
        /*0210*/ 	.short	0x010a
        /*0212*/ 	.byte	0x3f
	.zero		1


	//   ....[23]....
        /*0214*/ 	.word	0x0000aee0
        /*0218*/ 	.word	0x00000011
        /*021c*/ 	.word	0x00031810
        /*0220*/ 	.short	0x010a
        /*0222*/ 	.byte	0x3f
	.zero		1


	//   ....[24]....
        /*0224*/ 	.word	0x0000af30
        /*0228*/ 	.word	0x00000012
        /*022c*/ 	.word	0x00031830
        /*0230*/ 	.short	0x010a
        /*0232*/ 	.byte	0x3f
	.zero		1


	//   ....[25]....
        /*0234*/ 	.word	0x0000af80
        /*0238*/ 	.word	0x00000000
        /*023c*/ 	.word	0x00031820
        /*0240*/ 	.short	0x010a
        /*0242*/ 	.byte	0x3f
	.zero		1


	//   ....[26]....
        /*0244*/ 	.word	0x0000afd0
        /*0248*/ 	.word	0x00000000
        /*024c*/ 	.word	0x00031838
        /*0250*/ 	.short	0x010a
        /*0252*/ 	.byte	0x3f
	.zero		1


	//   ....[27]....
        /*0254*/ 	.word	0x0000b030
        /*0258*/ 	.word	0x00000013
        /*025c*/ 	.word	0x00031820
        /*0260*/ 	.short	0x010a
        /*0262*/ 	.byte	0x3f
	.zero		1


	//   ....[28]....
        /*0264*/ 	.word	0x0000b080
        /*0268*/ 	.word	0x00000000
        /*026c*/ 	.word	0x00031838
        /*0270*/ 	.short	0x010a
        /*0272*/ 	.byte	0x3f
	.zero		1


	//   ....[29]....
        /*0274*/ 	.word	0x0000b0d0
        /*0278*/ 	.word	0x00000006
        /*027c*/ 	.word	0x00000000
        /*0280*/ 	.short	0x010a
        /*0282*/ 	.byte	0x3f
	.zero		1


	//   ....[30]....
        /*0284*/ 	.word	0x0000b120
        /*0288*/ 	.word	0x00000005
        /*028c*/ 	.word	0x00000000
        /*0290*/ 	.short	0x010a
        /*0292*/ 	.byte	0x3f
	.zero		1


	//----- nvinfo : EIATTR_NUM_MBARRIERS
	.align		4
.L_572:
        /*0294*/ 	.byte	0x03, 0x38
        /*0296*/ 	.short	0x0007


	//----- nvinfo : EIATTR_EXIT_INSTR_OFFSETS
	.align		4
        /*0298*/ 	.byte	0x04, 0x1c
        /*029a*/ 	.short	(.L_574 - .L_573)


	//   ....[0]....
.L_573:
        /*029c*/ 	.word	0x0000ae80


	//----- nvinfo : EIATTR_MAX_THREADS
	.align		4
.L_574:
        /*02a0*/ 	.byte	0x04, 0x05
        /*02a2*/ 	.short	(.L_576 - .L_575)
.L_575:
        /*02a4*/ 	.word	0x00000180
        /*02a8*/ 	.word	0x00000001
        /*02ac*/ 	.word	0x00000001


	//----- nvinfo : EIATTR_CRS_STACK_SIZE
	.align		4
.L_576:
        /*02b0*/ 	.byte	0x04, 0x1e
        /*02b2*/ 	.short	(.L_578 - .L_577)
.L_577:
        /*02b4*/ 	.word	0x00000000


	//----- nvinfo : EIATTR_CBANK_PARAM_SIZE
	.align		4
.L_578:
        /*02b8*/ 	.byte	0x03, 0x19
        /*02ba*/ 	.short	0x06f0


	//----- nvinfo : EIATTR_PARAM_CBANK
	.align		4
        /*02bc*/ 	.byte	0x04, 0x0a
        /*02be*/ 	.short	(.L_580 - .L_579)
	.align		4
.L_579:
        /*02c0*/ 	.word	index@(.nv.constant0._ZN7cutlass13device_kernelIN5flash11enable_sm90INS1_16FlashAttnBwdSm90INS1_25CollectiveMainloopBwdSm90ILi2ELi1ELi1EN4cute5tupleIJNS5_1CILi1EEES8_S8_EEENS6_IJNS7_ILi64EEENS7_ILi80EEENS7_ILi256EEEEEENS_10bfloat16_tEfNS_4arch4Sm90ELb0ELb0ELb0ELb1ELb0ELb0ELb1ELb1ELi2ELi1ELi1ELi1ELb0EEENS1_24CollectiveEpilogueBwdGQAISD_fSG_Li256ELb1ELb0EEENS1_19SingleTileSchedulerILb1ELb0ELb0ELi80EEEEEEEEEvNT_6ParamsE)
        /*02c4*/ 	.short	0x0210
        /*02c6*/ 	.short	0x06f0


	//----- nvinfo : EIATTR_SW_WAR
	.align		4
.L_580:
        /*02c8*/ 	.byte	0x04, 0x36
        /*02ca*/ 	.short	(.L_582 - .L_581)
.L_581:
        /*02cc*/ 	.word	0x00000008
.L_582:


//--------------------- .nv.info._ZN7cutlass13device_kernelIN5flash11enable_sm90INS1_16FlashAttnBwdSm90INS1_25CollectiveMainloopBwdSm90ILi2ELi1ELi1EN4cute5tupleIJNS5_1CILi1EEES8_S8_EEENS6_IJNS7_ILi64EEENS7_ILi80EEENS7_ILi256EEEEEENS_10bfloat16_tEfNS_4arch4Sm90ELb0ELb1ELb0ELb0ELb0ELb0ELb1ELb1ELi2ELi1ELi1ELi1ELb0EEENS1_21CollectiveEpilogueBwdISD_SE_SG_Li256ELb0ELb1ELi2EEENS1_19SingleTileSchedulerILb0ELb0ELb0ELi80EEEEEEEEEvNT_6ParamsE --------------------------
	.section	.nv.info._ZN7cutlass13device_kernelIN5flash11enable_sm90INS1_16FlashAttnBwdSm90INS1_25CollectiveMainloopBwdSm90ILi2ELi1ELi1EN4cute5tupleIJNS5_1CILi1EEES8_S8_EEENS6_IJNS7_ILi64EEENS7_ILi80EEENS7_ILi256EEEEEENS_10bfloat16_tEfNS_4arch4Sm90ELb0ELb1ELb0ELb0ELb0ELb0ELb1ELb1ELi2ELi1ELi1ELi1ELb0EEENS1_21CollectiveEpilogueBwdISD_SE_SG_Li256ELb0ELb1ELi2EEENS1_19SingleTileSchedulerILb0ELb0ELb0ELi80EEEEEEEEEvNT_6ParamsE,"",@"SHT_CUDA_INFO"
	.sectionflags	@""
	.align	4


	//----- nvinfo : EIATTR_CUDA_API_VERSION
	.align		4
        /*0000*/ 	.byte	0x04, 0x37
        /*0002*/ 	.short	(.L_584 - .L_583)
.L_583:
        /*0004*/ 	.word	0x00000082


	//----- nvinfo : EIATTR_KPARAM_INFO
	.align		4
.L_584:
        /*0008*/ 	.byte	0x04, 0x17
        /*000a*/ 	.short	(.L_586 - .L_585)
.L_585:
        /*000c*/ 	.word	0x00000000
        /*0010*/ 	.short	0x0000
        /*0012*/ 	.short	0x0070
        /*0014*/ 	.byte	0x00, 0xf0, 0x01, 0x24


	//----- nvinfo : EIATTR_SPARSE_MMA_MASK
	.align		4
.L_586:
        /*0018*/ 	.byte	0x03, 0x50
        /*001a*/ 	.short	0x0000


	//----- nvinfo : EIATTR_MAXREG_COUNT
	.align		4
        /*001c*/ 	.byte	0x03, 0x1b
        /*001e*/ 	.short	0x00a8


	//----- nvinfo : EIATTR_NUM_BARRIERS
	.align		4
        /*0020*/ 	.byte	0x02, 0x4c
        /*0022*/ 	.byte	0x0a
	.zero		1


	//----- nvinfo : EIATTR_EXTERNS
	.align		4
        /*0024*/ 	.byte	0x04, 0x0f
        /*0026*/ 	.short	(.L_588 - .L_587)


	//   ....[0]....
	.align		4
.L_587:
        /*0028*/ 	.word	index@(__assertfail)


	//----- nvinfo : EIATTR_ANNOTATIONS
	.align		4
.L_588:
        /*002c*/ 	.byte	0x04, 0x55
        /*002e*/ 	.short	(.L_590 - .L_589)


	//   ....[0]....
.L_589:
        /*0030*/ 	.word	0x00000001
        /*0034*/ 	.byte	0x20, 0x03, 0x00, 0x00, 0x01, 0x00, 0x00, 0x00, 0x40, 0x0e, 0x00, 0x00, 0x01, 0x00, 0x00, 0x00
        /*0044*/ 	.byte	0xb0, 0xed, 0x00, 0x00


	//----- nvinfo : EIATTR_MERCURY_ISA_VERSION
	.align		4
.L_590:
        /*0048*/ 	.byte	0x03, 0x5f
        /*004a*/ 	.short	0x0101


	//----- nvinfo : EIATTR_INT_WARP_WIDE_INSTR_OFFSETS
	.align		4
        /*004c*/ 	.byte	0x04, 0x31
        /*004e*/ 	.short	(.L_592 - .L_591)


	//   ....[0]....
.L_591:
        /*0050*/ 	.word	0x000001f0


	//   ....[1]....
        /*0054*/ 	.word	0x00000220


	//----- nvinfo : EIATTR_COOP_GROUP_MASK_REGIDS
	.align		4
.L_592:
        /*0058*/ 	.byte	0x04, 0x29
        /*005a*/ 	.short	(.L_594 - .L_593)


	//   ....[0]....
.L_593:
        /*005c*/ 	.word	0xffffffff


	//   ....[1]....
        /*0060*/ 	.word	0xffffffff


	//   ....[2]....
        /*0064*/ 	.word	0xffffffff


	//   ....[3]....
        /*0068*/ 	.word	0xffffffff


	//   ....[4]....
        /*006c*/ 	.word	0xffffffff


	//   ....[5]....
        /*0070*/ 	.word	0xffffffff


	//   ....[6]....
        /*0074*/ 	.word	0xffffffff


	//----- nvinfo : EIATTR_COOP_GROUP_INSTR_OFFSETS
	.align		4
.L_594:
        /*0078*/ 	.byte	0x04, 0x28
        /*007a*/ 	.short	(.L_596 - .L_595)


	//   ....[0]....
.L_595:
        /*007c*/ 	.word	0x00000060


	//   ....[1]....
        /*0080*/ 	.word	0x00000200


	//   ....[2]....
        /*0084*/ 	.word	0x00000280


	//   ....[3]....
        /*0088*/ 	.word	0x00000460


	//   ....[4]....
        /*008c*/ 	.word	0x00000e00


	//   ....[5]....
        /*0090*/ 	.word	0x0000b210


	//   ....[6]....
        /*0094*/ 	.word	0x0000d4c0


	//----- nvinfo : EIATTR_REG_RECONFIG
	.align		4
.L_596:
        /*0098*/ 	.byte	0x01, 0x54
	.zero		2


	//----- nvinfo : EIATTR_SYSCALL_OFFSETS
	.align		4
        /*009c*/ 	.byte	0x04, 0x46
        /*009e*/ 	.short	(.L_598 - .L_597)


	//   ....[0]....
.L_597:
        /*00a0*/ 	.word	0x0000ac30


	//   ....[1]....
        /*00a4*/ 	.word	0x0000ad70


	//   ....[2]....
        /*00a8*/ 	.word	0x0000ae90


	//   ....[3]....
        /*00ac*/ 	.word	0x0000afb0


	//----- nvinfo : EIATTR_MBARRIER_INSTR_OFFSETS
	.align		4
.L_598:
        /*00b0*/ 	.byte	0x04, 0x39
        /*00b2*/ 	.short	(.L_600 - .L_599)


	//   ....[0]....
.L_599:
        /*00b4*/ 	.word	0x000002f0
        /*00b8*/ 	.word	0x000000ff
        /*00bc*/ 	.word	0x00031800
        /*00c0*/ 	.short	0x0100
        /*00c2*/ 	.byte	0x06
	.zero		1


	//   ....[1]....
        /*00c4*/ 	.word	0x00000410
        /*00c8*/ 	.word	0x000000ff
        /*00cc*/ 	.word	0x00031810
        /*00d0*/ 	.short	0x0100
        /*00d2*/ 	.byte	0x08
	.zero		1


	//   ....[2]....
        /*00d4*/ 	.word	0x00000420
        /*00d8*/ 	.word	0x000000ff
        /*00dc*/ 	.word	0x00031820
        /*00e0*/ 	.short	0x0100
        /*00e2*/ 	.byte	0x08
	.zero		1


	//   ....[3]....
        /*00e4*/ 	.word	0x00000430
        /*00e8*/ 	.word	0x000000ff
        /*00ec*/ 	.word	0x00031818
        /*00f0*/ 	.short	0x0100
        /*00f2*/ 	.byte	0x08
	.zero		1


	//   ....[4]....
        /*00f4*/ 	.word	0x00000440
        /*00f8*/ 	.word	0x000000ff
        /*00fc*/ 	.word	0x00031828
        /*0100*/ 	.short	0x0100
        /*0102*/ 	.byte	0x08
	.zero		1


	//   ....[5]....
        /*0104*/ 	.word	0x00000570
        /*0108*/ 	.word	0x000000ff
        /*010c*/ 	.word	0x00031830
        /*0110*/ 	.short	0x0100
        /*0112*/ 	.byte	0x08
	.zero		1


	//   ....[6]....
        /*0114*/ 	.word	0x00000580
        /*0118*/ 	.word	0x000000ff
        /*011c*/ 	.word	0x00031838
        /*0120*/ 	.short	0x0100
        /*0122*/ 	.byte	0x08
	.zero		1


	//   ....[7]....
        /*0124*/ 	.word	0x00000d90
        /*0128*/ 	.word	0x00000011
        /*012c*/ 	.word	0x00031800
        /*0130*/ 	.short	0x010a
        /*0132*/ 	.byte	0x3f
	.zero		1


	//   ....[8]....
        /*0134*/ 	.word	0x00000e20
        /*0138*/ 	.word	0x00000011
        /*013c*/ 	.word	0x00031800
        /*0140*/ 	.short	0x010a
        /*0142*/ 	.byte	0x3f
	.zero		1


	//   ....[9]....
        /*0144*/ 	.word	0x00001790
        /*0148*/ 	.word	0x00000010
        /*014c*/ 	.word	0x00031810
        /*0150*/ 	.short	0x010a
        /*0152*/ 	.byte	0x3f
	.zero		1


	//   ....[10]....
        /*0154*/ 	.word	0x00001860
        /*0158*/ 	.word	0x00000010
        /*015c*/ 	.word	0x00031810
        /*0160*/ 	.short	0x010a
        /*0162*/ 	.byte	0x3f
	.zero		1


	//   ....[11]....
        /*0164*/ 	.word	0x00003e10
        /*0168*/ 	.word	0x00000011
        /*016c*/ 	.word	0x00031830
        /*0170*/ 	.short	0x010a
        /*0172*/ 	.byte	0x3f
	.zero		1


	//   ....[12]....
        /*0174*/ 	.word	0x00003ed0
        /*0178*/ 	.word	0x00000011
        /*017c*/ 	.word	0x00031830
        /*0180*/ 	.short	0x010a
        /*0182*/ 	.byte	0x3f
	.zero		1


	//   ....[13]....
        /*0184*/ 	.word	0x00009b70
        /*0188*/ 	.word	0x00000018
        /*018c*/ 	.word	0x00000000
        /*0190*/ 	.short	0x0101
        /*0192*/ 	.byte	0x3f
	.zero		1


	//   ....[14]....
        /*0194*/ 	.word	0x0000a560
        /*0198*/ 	.word	0x00000010
        /*019c*/ 	.word	0x00000000
        /*01a0*/ 	.short	0x0101
        /*01a2*/ 	.byte	0x3f
	.zero		1


	//   ....[15]....
        /*01a4*/ 	.word	0x0000d9b0
        /*01a8*/ 	.word	0x00000005
        /*01ac*/ 	.word	0x00031820
        /*01b0*/ 	.short	0x010a
        /*01b2*/ 	.byte	0x3f
	.zero		1


	//   ....[16]....
        /*01b4*/ 	.word	0x0000e280
        /*01b8*/ 	.word	0x00000005
        /*01bc*/ 	.word	0x00031838
        /*01c0*/ 	.short	0x010a
        /*01c2*/ 	.byte	0x3f
	.zero		1


	//   ....[17]....
        /*01c4*/ 	.word	0x0000e5e0
        /*01c8*/ 	.word	0x00000013
        /*01cc*/ 	.word	0x00031820
        /*01d0*/ 	.short	0x010a
        /*01d2*/ 	.byte	0x3f
	.zero		1


	//   ....[18]....
        /*01d4*/ 	.word	0x0000e9c0
        /*01d8*/ 	.word	0x00000005
        /*01dc*/ 	.word	0x00031838
        /*01e0*/ 	.short	0x010a
        /*01e2*/ 	.byte	0x3f
	.zero		1


	//   ....[19]....
        /*01e4*/ 	.word	0x0000ee80
        /*01e8*/ 	.word	0x00000005
        /*01ec*/ 	.word	0x00000000
        /*01f0*/ 	.short	0x010a
        /*01f2*/ 	.byte	0x3f
	.zero		1


	//   ....[20]....
        /*01f4*/ 	.word	0x0000ef10
        /*01f8*/ 	.word	0x00000003
        /*01fc*/ 	.word	0x00000000
        /*0200*/ 	.short	0x010a
        /*0202*/ 	.byte	0x3f
	.zero		1


	//   ....[21]....
        /*0204*/ 	.word	0x0000ef60
        /*0208*/ 	.word	0x00000004
        /*020c*/ 	.word	0x00031838
        /*0210*/ 	.short	0x010a
        /*0212*/ 	.byte	0x3f
	.zero		1


	//   ....[22]....
        /*0214*/ 	.word	0x0000efc0
        /*0218*/ 	.word	0x00000011
        /*021c*/ 	.word	0x00031800
        /*0220*/ 	.short	0x010a
        /*0222*/ 	.byte	0x3f
	.zero		1


	//   ....[23]....
        /*0224*/ 	.word	0x0000f010
        /*0228*/ 	.word	0x00000010
        /*022c*/ 	.word	0x00031810
        /*0230*/ 	.short	0x010a
        /*0232*/ 	.byte	0x3f
	.zero		1


	//   ....[24]....
        /*0234*/ 	.word	0x0000f060
        /*0238*/ 	.word	0x00000011
        /*023c*/ 	.word	0x00031830
        /*0240*/ 	.short	0x010a
        /*0242*/ 	.byte	0x3f
	.zero		1


	//   ....[25]....
        /*0244*/ 	.word	0x0000f0b0
        /*0248*/ 	.word	0x00000005
        /*024c*/ 	.word	0x00031820
        /*0250*/ 	.short	0x010a
        /*0252*/ 	.byte	0x3f
	.zero		1


	//   ....[26]....
        /*0254*/ 	.word	0x0000f100
        /*0258*/ 	.word	0x00000005
        /*025c*/ 	.word	0x00031838
        /*0260*/ 	.short	0x010a
        /*0262*/ 	.byte	0x3f
	.zero		1


	//   ....[27]....
        /*0264*/ 	.word	0x0000f160
        /*0268*/ 	.word	0x00000013
        /*026c*/ 	.word	0x00031820
        /*0270*/ 	.short	0x010a
        /*0272*/ 	.byte	0x3f
	.zero		1


	//   ....[28]....
        /*0274*/ 	.word	0x0000f1b0
        /*0278*/ 	.word	0x00000005
        /*027c*/ 	.word	0x00031838
        /*0280*/ 	.short	0x010a
        /*0282*/ 	.byte	0x3f
	.zero		1


	//   ....[29]....
        /*0284*/ 	.word	0x0000f280
        /*0288*/ 	.word	0x00000005
        /*028c*/ 	.word	0x00000000
        /*0290*/ 	.short	0x010a
        /*0292*/ 	.byte	0x3f
	.zero		1


	//   ....[30]....
        /*0294*/ 	.word	0x0000f2d0
        /*0298*/ 	.word	0x00000003
        /*029c*/ 	.word	0x00000000
        /*02a0*/ 	.short	0x010a
        /*02a2*/ 	.byte	0x3f
	.zero		1


	//----- nvinfo : EIATTR_NUM_MBARRIERS
	.align		4
.L_600:
        /*02a4*/ 	.byte	0x03, 0x38
        /*02a6*/ 	.short	0x0007


	//----- nvinfo : EIATTR_EXIT_INSTR_OFFSETS
	.align		4
        /*02a8*/ 	.byte	0x04, 0x1c
        /*02aa*/ 	.short	(.L_602 - .L_601)


	//   ....[0]....
.L_601:
        /*02ac*/ 	.word	0x00000650


	//   ....[1]....
        /*02b0*/ 	.word	0x0000bb50


	//   ....[2]....
        /*02b4*/ 	.word	0x0000d470


	//   ....[3]....
        /*02b8*/ 	.word	0x0000efb0


	//----- nvinfo : EIATTR_MAX_THREADS
	.align		4
.L_602:
        /*02bc*/ 	.byte	0x04, 0x05
        /*02be*/ 	.short	(.L_604 - .L_603)
.L_603:
        /*02c0*/ 	.word	0x00000180
        /*02c4*/ 	.word	0x00000001
        /*02c8*/ 	.word	0x00000001


	//----- nvinfo : EIATTR_CRS_STACK_SIZE
	.align		4
.L_604:
        /*02cc*/ 	.byte	0x04, 0x1e
        /*02ce*/ 	.short	(.L_606 - .L_605)
.L_605:
        /*02d0*/ 	.word	0x00000000


	//----- nvinfo : EIATTR_CBANK_PARAM_SIZE
	.align		4
.L_606:
        /*02d4*/ 	.byte	0x03, 0x19
        /*02d6*/ 	.short	0x0970


	//----- nvinfo : EIATTR_PARAM_CBANK
	.align		4
        /*02d8*/ 	.byte	0x04, 0x0a
        /*02da*/ 	.short	(.L_608 - .L_607)
	.align		4
.L_607:
        /*02dc*/ 	.word	index@(.nv.constant0._ZN7cutlass13device_kernelIN5flash11enable_sm90INS1_16FlashAttnBwdSm90INS1_25CollectiveMainloopBwdSm90ILi2ELi1ELi1EN4cute5tupleIJNS5_1CILi1EEES8_S8_EEENS6_IJNS7_ILi64EEENS7_ILi80EEENS7_ILi256EEEEEENS_10bfloat16_tEfNS_4arch4Sm90ELb0ELb1ELb0ELb0ELb0ELb0ELb1ELb1ELi2ELi1ELi1ELi1ELb0EEENS1_21CollectiveEpilogueBwdISD_SE_SG_Li256ELb0ELb1ELi2EEENS1_19SingleTileSchedulerILb0ELb0ELb0ELi80EEEEEEEEEvNT_6ParamsE)
        /*02e0*/ 	.short	0x0210
        /*02e2*/ 	.short	0x0970


	//----- nvinfo : EIATTR_SW_WAR
	.align		4
.L_608:
        /*02e4*/ 	.byte	0x04, 0x36
        /*02e6*/ 	.short	(.L_610 - .L_609)
.L_609:
        /*02e8*/ 	.word	0x00000008
.L_610:


//--------------------- .nv.info._ZN7cutlass13device_kernelIN5flash11enable_sm90INS1_16FlashAttnBwdSm90INS1_25CollectiveMainloopBwdSm90ILi2ELi1ELi1EN4cute5tupleIJNS5_1CILi1EEES8_S8_EEENS6_IJNS7_ILi64EEENS7_ILi80EEENS7_ILi256EEEEEENS_10bfloat16_tEfNS_4arch4Sm90ELb0ELb1ELb0ELb0ELb0ELb0ELb1ELb1ELi2ELi1ELi1ELi1ELb0EEENS1_24CollectiveEpilogueBwdGQAISD_fSG_Li256ELb0ELb0EEENS1_19SingleTileSchedulerILb0ELb0ELb0ELi80EEEEEEEEEvNT_6ParamsE --------------------------
	.section	.nv.info._ZN7cutlass13device_kernelIN5flash11enable_sm90INS1_16FlashAttnBwdSm90INS1_25CollectiveMainloopBwdSm90ILi2ELi1ELi1EN4cute5tupleIJNS5_1CILi1EEES8_S8_EEENS6_IJNS7_ILi64EEENS7_ILi80EEENS7_ILi256EEEEEENS_10bfloat16_tEfNS_4arch4Sm90ELb0ELb1ELb0ELb0ELb0ELb0ELb1ELb1ELi2ELi1ELi1ELi1ELb0EEENS1_24CollectiveEpilogueBwdGQAISD_fSG_Li256ELb0ELb0EEENS1_19SingleTileSchedulerILb0ELb0ELb0ELi80EEEEEEEEEvNT_6ParamsE,"",@"SHT_CUDA_INFO"
	.sectionflags	@""
	.align	4


	//----- nvinfo : EIATTR_CUDA_API_VERSION
	.align		4
        /*0000*/ 	.byte	0x04, 0x37
        /*0002*/ 	.short	(.L_612 - .L_611)
.L_611:
        /*0004*/ 	.word	0x00000082


	//----- nvinfo : EIATTR_KPARAM_INFO
	.align		4
.L_612:
        /*0008*/ 	.byte	0x04, 0x17
        /*000a*/ 	.short	(.L_614 - .L_613)
.L_613:
        /*000c*/ 	.word	0x00000000
        /*0010*/ 	.short	0x0000
        /*0012*/ 	.short	0x0070
        /*0014*/ 	.byte	0x00, 0xf0, 0x01, 0x1a


	//----- nvinfo : EIATTR_SPARSE_MMA_MASK
	.align		4
.L_614:
        /*0018*/ 	.byte	0x03, 0x50
        /*001a*/ 	.short	0x0000


	//----- nvinfo : EIATTR_MAXREG_COUNT
	.align		4
        /*001c*/ 	.byte	0x03, 0x1b
        /*001e*/ 	.short	0x00a8


	//----- nvinfo : EIATTR_NUM_BARRIERS
	.align		4
        /*0020*/ 	.byte	0x02, 0x4c
        /*0022*/ 	.byte	0x0a
	.zero		1


	//----- nvinfo : EIATTR_ANNOTATIONS
	.align		4
        /*0024*/ 	.byte	0x04, 0x55
        /*0026*/ 	.short	(.L_616 - .L_615)


	//   ....[0]....
.L_615:
        /*0028*/ 	.word	0x00000001
        /*002c*/ 	.byte	0xc0, 0x02, 0x00, 0x00, 0x01, 0x00, 0x00, 0x00, 0xe0, 0x0d, 0x00, 0x00, 0x01, 0x00, 0x00, 0x00
        /*003c*/ 	.byte	0xe0, 0xac, 0x00, 0x00


	//----- nvinfo : EIATTR_MERCURY_ISA_VERSION
	.align		4
.L_616:
        /*0040*/ 	.byte	0x03, 0x5f
        /*0042*/ 	.short	0x0101


	//----- nvinfo : EIATTR_INT_WARP_WIDE_INSTR_OFFSETS
	.align		4
        /*0044*/ 	.byte	0x04, 0x31
        /*0046*/ 	.short	(.L_618 - .L_617)


	//   ....[0]....
.L_617:
        /*0048*/ 	.word	0x00000190


	//   ....[1]....
        /*004c*/ 	.word	0x000001c0


	//----- nvinfo : EIATTR_COOP_GROUP_MASK_REGIDS
	.align		4
.L_618:
        /*0050*/ 	.byte	0x04, 0x29
        /*0052*/ 	.short	(.L_620 - .L_619)


	//   ....[0]....
.L_619:
        /*0054*/ 	.word	0xffffffff


	//   ....[1]....
        /*0058*/ 	.word	0xffffffff


	//   ....[2]....
        /*005c*/ 	.word	0xffffffff


	//   ....[3]....
        /*0060*/ 	.word	0xffffffff


	//   ....[4]....
        /*0064*/ 	.word	0xffffffff


	//   ....[5]....
        /*0068*/ 	.word	0xffffffff


	//----- nvinfo : EIATTR_COOP_GROUP_INSTR_OFFSETS
	.align		4
.L_620:
        /*006c*/ 	.byte	0x04, 0x28
        /*006e*/ 	.short	(.L_622 - .L_621)


	//   ....[0]....
.L_621:
        /*0070*/ 	.word	0x00000060


	//   ....[1]....
        /*0074*/ 	.word	0x000001a0


	//   ....[2]....
        /*0078*/ 	.word	0x00000220


	//   ....[3]....
        /*007c*/ 	.word	0x00000400


	//   ....[4]....
        /*0080*/ 	.word	0x00000da0


	//   ....[5]....
        /*0084*/ 	.word	0x00009420


	//----- nvinfo : EIATTR_REG_RECONFIG
	.align		4
.L_622:
        /*0088*/ 	.byte	0x01, 0x54
	.zero		2


	//----- nvinfo : EIATTR_MBARRIER_INSTR_OFFSETS
	.align		4
        /*008c*/ 	.byte	0x04, 0x39
        /*008e*/ 	.short	(.L_624 - .L_623)


	//   ....[0]....
.L_623:
        /*0090*/ 	.word	0x00000290
        /*0094*/ 	.word	0x000000ff
        /*0098*/ 	.word	0x00031800
        /*009c*/ 	.short	0x0100
        /*009e*/ 	.byte	0x06
	.zero		1


	//   ....[1]....
        /*00a0*/ 	.word	0x000003b0
        /*00a4*/ 	.word	0x000000ff
        /*00a8*/ 	.word	0x00031810
        /*00ac*/ 	.short	0x0100
        /*00ae*/ 	.byte	0x08
	.zero		1


	//   ....[2]....
        /*00b0*/ 	.word	0x000003c0
        /*00b4*/ 	.word	0x000000ff
        /*00b8*/ 	.word	0x00031820
        /*00bc*/ 	.short	0x0100
        /*00be*/ 	.byte	0x08
	.zero		1


	//   ....[3]....
        /*00c0*/ 	.word	0x000003d0
        /*00c4*/ 	.word	0x000000ff
        /*00c8*/ 	.word	0x00031818
        /*00cc*/ 	.short	0x0100
        /*00ce*/ 	.byte	0x08
	.zero		1


	//   ....[4]....
        /*00d0*/ 	.word	0x000003e0
        /*00d4*/ 	.word	0x000000ff
        /*00d8*/ 	.word	0x00031828
        /*00dc*/ 	.short	0x0100
        /*00de*/ 	.byte	0x08
	.zero		1


	//   ....[5]....
        /*00e0*/ 	.word	0x00000510
        /*00e4*/ 	.word	0x000000ff
        /*00e8*/ 	.word	0x00031830
        /*00ec*/ 	.short	0x0100
        /*00ee*/ 	.byte	0x08
	.zero		1


	//   ....[6]....
        /*00f0*/ 	.word	0x00000520
        /*00f4*/ 	.word	0x000000ff
        /*00f8*/ 	.word	0x00031838
        /*00fc*/ 	.short	0x0100
        /*00fe*/ 	.byte	0x08
	.zero		1


	//   ....[7]....
        /*0100*/ 	.word	0x00000d30
        /*0104*/ 	.word	0x00000011
        /*0108*/ 	.word	0x00031800
        /*010c*/ 	.short	0x010a
        /*010e*/ 	.byte	0x3f
	.zero		1


	//   ....[8]....
        /*0110*/ 	.word	0x00000dc0
        /*0114*/ 	.word	0x00000011
        /*0118*/ 	.word	0x00031800
        /*011c*/ 	.short	0x010a
        /*011e*/ 	.byte	0x3f
	.zero		1


	//   ....[9]....
        /*0120*/ 	.word	0x00001740
        /*0124*/ 	.word	0x00000010
        /*0128*/ 	.word	0x00031810
        /*012c*/ 	.short	0x010a
        /*012e*/ 	.byte	0x3f
	.zero		1


	//   ....[10]....
        /*0130*/ 	.word	0x00001800
        /*0134*/ 	.word	0x00000010
        /*0138*/ 	.word	0x00031810
        /*013c*/ 	.short	0x010a
        /*013e*/ 	.byte	0x3f
	.zero		1


	//   ....[11]....
        /*0140*/ 	.word	0x000033d0
        /*0144*/ 	.word	0x00000011
        /*0148*/ 	.word	0x00031830
        /*014c*/ 	.short	0x010a
        /*014e*/ 	.byte	0x3f
	.zero		1


	//   ....[12]....
        /*0150*/ 	.word	0x00003490
        /*0154*/ 	.word	0x00000011
        /*0158*/ 	.word	0x00031830
        /*015c*/ 	.short	0x010a
        /*015e*/ 	.byte	0x3f
	.zero		1


	//   ....[13]....
        /*0160*/ 	.word	0x00007f20
        /*0164*/ 	.word	0x00000018
        /*0168*/ 	.word	0x00000000
        /*016c*/ 	.short	0x0101
        /*016e*/ 	.byte	0x3f
	.zero		1


	//   ....[14]....
        /*0170*/ 	.word	0x00008630
        /*0174*/ 	.word	0x00000010
        /*0178*/ 	.word	0x00000000
        /*017c*/ 	.short	0x0101
        /*017e*/ 	.byte	0x3f
	.zero		1


	//   ....[15]....
        /*0180*/ 	.word	0x00009900
        /*0184*/ 	.word	0x00000006
        /*0188*/ 	.word	0x00031820
        /*018c*/ 	.short	0x010a
        /*018e*/ 	.byte	0x3f
	.zero		1


	//   ....[16]....
        /*0190*/ 	.word	0x0000a1d0
        /*0194*/ 	.word	0x00000006
        /*0198*/ 	.word	0x00031838
        /*019c*/ 	.short	0x010a
        /*019e*/ 	.byte	0x3f
	.zero		1


	//   ....[17]....
        /*01a0*/ 	.word	0x0000a530
        /*01a4*/ 	.word	0x00000014
        /*01a8*/ 	.word	0x00031820
        /*01ac*/ 	.short	0x010a
        /*01ae*/ 	.byte	0x3f
	.zero		1


	//   ....[18]....
        /*01b0*/ 	.word	0x0000a910
        /*01b4*/ 	.word	0x00000006
        /*01b8*/ 	.word	0x00031838
        /*01bc*/ 	.short	0x010a
        /*01be*/ 	.byte	0x3f
	.zero		1


	//   ....[19]....
        /*01c0*/ 	.word	0x0000adb0
        /*01c4*/ 	.word	0x00000005
        /*01c8*/ 	.word	0x00000000
        /*01cc*/ 	.short	0x010a
        /*01ce*/ 	.byte	0x3f
	.zero		1


	//   ....[20]....
        /*01d0*/ 	.word	0x0000ae40
        /*01d4*/ 	.word	0x00000003
        /*01d8*/ 	.word	0x00000000
        /*01dc*/ 	.short	0x010a
        /*01de*/ 	.byte	0x3f
	.zero		1


	//   ....[21]....
        /*01e0*/ 	.word	0x0000ae90
        /*01e4*/ 	.word	0x00000007
        /*01e8*/ 	.word	0x00031838
        /*01ec*/ 	.short	0x010a
        /*01ee*/ 	.byte	0x3f
	.zero		1


	//   ....[22]....
        /*01f0*/ 	.word	0x0000aef0
        /*01f4*/ 	.word	0x00000011
        /*01f8*/ 	.word	0x00031800
        /*01fc*/ 	.short	0x010a
        /*01fe*/ 	.byte	0x3f
	.zero		1


	//   ....[23]....
        /*0200*/ 	.word	0x0000af40
        /*0204*/ 	.word	0x00000010
        /*0208*/ 	.word	0x00031810
        /*020c*/ 	.short	0x010a
        /*020e*/ 	.byte	0x3f
	.zero		1


	//   ....[24]....
        /*0210*/ 	.word	0x0000af90
        /*0214*/ 	.word	0x00000011
        /*0218*/ 	.word	0x00031830
        /*021c*/ 	.short	0x010a
        /*021e*/ 	.byte	0x3f
	.zero		1


	//   ....[25]....
        /*0220*/ 	.word	0x0000afe0
        /*0224*/ 	.word	0x00000006
        /*0228*/ 	.word	0x00031820
        /*022c*/ 	.short	0x010a
        /*022e*/ 	.byte	0x3f
	.zero		1


	//   ....[26]....
        /*0230*/ 	.word	0x0000b030
        /*0234*/ 	.word	0x00000006
        /*0238*/ 	.word	0x00031838
        /*023c*/ 	.short	0x010a
        /*023e*/ 	.byte	0x3f
	.zero		1


	//   ....[27]....
        /*0240*/ 	.word	0x0000b090
        /*0244*/ 	.word	0x00000014
        /*0248*/ 	.word	0x00031820
        /*024c*/ 	.short	0x010a
        /*024e*/ 	.byte	0x3f
	.zero		1


	//   ....[28]....
        /*0250*/ 	.word	0x0000b0e0
        /*0254*/ 	.word	0x00000006
        /*0258*/ 	.word	0x00031838
        /*025c*/ 	.short	0x010a
        /*025e*/ 	.byte	0x3f
	.zero		1


	//   ....[29]....
        /*0260*/ 	.word	0x0000b130
        /*0264*/ 	.word	0x00000005
        /*0268*/ 	.word	0x00000000
        /*026c*/ 	.short	0x010a
        /*026e*/ 	.byte	0x3f
	.zero		1


	//   ....[30]....
        /*0270*/ 	.word	0x0000b180
        /*0274*/ 	.word	0x00000003
        /*0278*/ 	.word	0x00000000
        /*027c*/ 	.short	0x010a
        /*027e*/ 	.byte	0x3f
	.zero		1


	//----- nvinfo : EIATTR_NUM_MBARRIERS
	.align		4
.L_624:
        /*0280*/ 	.byte	0x03, 0x38
        /*0282*/ 	.short	0x0007


	//----- nvinfo : EIATTR_EXIT_INSTR_OFFSETS
	.align		4
        /*0284*/ 	.byte	0x04, 0x1c
        /*0286*/ 	.short	(.L_626 - .L_625)


	//   ....[0]....
.L_625:
        /*0288*/ 	.word	0x0000aee0


	//----- nvinfo : EIATTR_MAX_THREADS
	.align		4
.L_626:
        /*028c*/ 	.byte	0x04, 0x05
        /*028e*/ 	.short	(.L_628 - .L_627)
.L_627:
        /*0290*/ 	.word	0x00000180
        /*0294*/ 	.word	0x00000001
        /*0298*/ 	.word	0x00000001


	//----- nvinfo : EIATTR_CRS_STACK_SIZE
	.align		4
.L_628:
        /*029c*/ 	.byte	0x04, 0x1e
        /*029e*/ 	.short	(.L_630 - .L_629)
.L_629:
        /*02a0*/ 	.word	0x00000000


	//----- nvinfo : EIATTR_CBANK_PARAM_SIZE
	.align		4
.L_630:
        /*02a4*/ 	.byte	0x03, 0x19
        /*02a6*/ 	.short	0x06f0


	//----- nvinfo : EIATTR_PARAM_CBANK
	.align		4
        /*02a8*/ 	.byte	0x04, 0x0a
        /*02aa*/ 	.short	(.L_632 - .L_631)
	.align		4
.L_631:
        /*02ac*/ 	.word	index@(.nv.constant0._ZN7cutlass13device_kernelIN5flash11enable_sm90INS1_16FlashAttnBwdSm90INS1_25CollectiveMainloopBwdSm90ILi2ELi1ELi1EN4cute5tupleIJNS5_1CILi1EEES8_S8_EEENS6_IJNS7_ILi64EEENS7_ILi80EEENS7_ILi256EEEEEENS_10bfloat16_tEfNS_4arch4Sm90ELb0ELb1ELb0ELb0ELb0ELb0ELb1ELb1ELi2ELi1ELi1ELi1ELb0EEENS1_24CollectiveEpilogueBwdGQAISD_fSG_Li256ELb0ELb0EEENS1_19SingleTileSchedulerILb0ELb0ELb0ELi80EEEEEEEEEvNT_6ParamsE)
        /*02b0*/ 	.short	0x0210
        /*02b2*/ 	.short	0x06f0


	//----- nvinfo : EIATTR_SW_WAR
	.align		4
.L_632:
        /*02b4*/ 	.byte	0x04, 0x36
        /*02b6*/ 	.short	(.L_634 - .L_633)
.L_633:
        /*02b8*/ 	.word	0x00000008
.L_634:


//--------------------- .nv.info._ZN7cutlass13device_kernelIN5flash11enable_sm90INS1_16FlashAttnBwdSm90INS1_25CollectiveMainloopBwdSm90ILi2ELi1ELi1EN4cute5tupleIJNS5_1CILi1EEES8_S8_EEENS6_IJNS7_ILi64EEENS7_ILi80EEENS7_ILi256EEEEEENS_10bfloat16_tEfNS_4arch4Sm90ELb0ELb1ELb0ELb1ELb0ELb0ELb1ELb1ELi2ELi1ELi1ELi1ELb0EEENS1_21CollectiveEpilogueBwdISD_SE_SG_Li256ELb1ELb1ELi2EEENS1_19SingleTileSchedulerILb1ELb0ELb0ELi80EEEEEEEEEvNT_6ParamsE --------------------------
	.section	.nv.info._ZN7cutlass13device_kernelIN5flash11enable_sm90INS1_16FlashAttnBwdSm90INS1_25CollectiveMainloopBwdSm90ILi2ELi1ELi1EN4cute5tupleIJNS5_1CILi1EEES8_S8_EEENS6_IJNS7_ILi64EEENS7_ILi80EEENS7_ILi256EEEEEENS_10bfloat16_tEfNS_4arch4Sm90ELb0ELb1ELb0ELb1ELb0ELb0ELb1ELb1ELi2ELi1ELi1ELi1ELb0EEENS1_21CollectiveEpilogueBwdISD_SE_SG_Li256ELb1ELb1ELi2EEENS1_19SingleTileSchedulerILb1ELb0ELb0ELi80EEEEEEEEEvNT_6ParamsE,"",@"SHT_CUDA_INFO"
	.sectionflags	@""
	.align	4


	//----- nvinfo : EIATTR_CUDA_API_VERSION
	.align		4
        /*0000*/ 	.byte	0x04, 0x37
        /*0002*/ 	.short	(.L_636 - .L_635)
.L_635:
        /*0004*/ 	.word	0x00000082


	//----- nvinfo : EIATTR_KPARAM_INFO
	.align		4
.L_636:
        /*0008*/ 	.byte	0x04, 0x17
        /*000a*/ 	.short	(.L_638 - .L_637)
.L_637:
        /*000c*/ 	.word	0x00000000
        /*0010*/ 	.short	0x0000
        /*0012*/ 	.short	0x0070
        /*0014*/ 	.byte	0x00, 0xf0, 0x01, 0x1a


	//----- nvinfo : EIATTR_SPARSE_MMA_MASK
	.align		4
.L_638:
        /*0018*/ 	.byte	0x03, 0x50
        /*001a*/ 	.short	0x0000


	//----- nvinfo : EIATTR_MAXREG_COUNT
	.align		4
        /*001c*/ 	.byte	0x03, 0x1b
        /*001e*/ 	.short	0x00a8


	//----- nvinfo : EIATTR_NUM_BARRIERS
	.align		4
        /*0020*/ 	.byte	0x02, 0x4c
        /*0022*/ 	.byte	0x0a
	.zero		1


	//----- nvinfo : EIATTR_ANNOTATIONS
	.align		4
        /*0024*/ 	.byte	0x04, 0x55
        /*0026*/ 	.short	(.L_640 - .L_639)


	//   ....[0]....
.L_639:
        /*0028*/ 	.word	0x00000001
        /*002c*/ 	.byte	0xc0, 0x02, 0x00, 0x00, 0x01, 0x00, 0x00, 0x00, 0x20, 0x12, 0x00, 0x00, 0x01, 0x00, 0x00, 0x00
        /*003c*/ 	.byte	0x20, 0xf4, 0x00, 0x00


	//----- nvinfo : EIATTR_MERCURY_ISA_VERSION
	.align		4
.L_640:
        /*0040*/ 	.byte	0x03, 0x5f
        /*0042*/ 	.short	0x0101


	//----- nvinfo : EIATTR_INT_WARP_WIDE_INSTR_OFFSETS
	.align		4
        /*0044*/ 	.byte	0x04, 0x31
        /*0046*/ 	.short	(.L_642 - .L_641)


	//   ....[0]....
.L_641:
        /*0048*/ 	.word	0x00000190


	//   ....[1]....
        /*004c*/ 	.word	0x000001c0


	//----- nvinfo : EIATTR_COOP_GROUP_MASK_REGIDS
	.align		4
.L_642:
        /*0050*/ 	.byte	0x04, 0x29
        /*0052*/ 	.short	(.L_644 - .L_643)


	//   ....[0]....
.L_643:
        /*0054*/ 	.word	0xffffffff


	//   ....[1]....
        /*0058*/ 	.word	0xffffffff


	//   ....[2]....
        /*005c*/ 	.word	0xffffffff


	//   ....[3]....
        /*0060*/ 	.word	0xffffffff


	//   ....[4]....
        /*0064*/ 	.word	0xffffffff


	//   ....[5]....
        /*0068*/ 	.word	0xffffffff


	//----- nvinfo : EIATTR_COOP_GROUP_INSTR_OFFSETS
	.align		4
.L_644:
        /*006c*/ 	.byte	0x04, 0x28
        /*006e*/ 	.short	(.L_646 - .L_645)


	//   ....[0]....
.L_645:
        /*0070*/ 	.word	0x00000060


	//   ....[1]....
        /*0074*/ 	.word	0x000001a0


	//   ....[2]....
        /*0078*/ 	.word	0x00000220


	//   ....[3]....
        /*007c*/ 	.word	0x00000400


	//   ....[4]....
        /*0080*/ 	.word	0x000011e0


	//   ....[5]....
        /*0084*/ 	.word	0x0000d300


	//----- nvinfo : EIATTR_REG_RECONFIG
	.align		4
.L_646:
        /*0088*/ 	.byte	0x01, 0x54
	.zero		2


	//----- nvinfo : EIATTR_MBARRIER_INSTR_OFFSETS
	.align		4
        /*008c*/ 	.byte	0x04, 0x39
        /*008e*/ 	.short	(.L_648 - .L_647)


	//   ....[0]....
.L_647:
        /*0090*/ 	.word	0x00000290
        /*0094*/ 	.word	0x000000ff
        /*0098*/ 	.word	0x00031600
        /*009c*/ 	.short	0x0100
        /*009e*/ 	.byte	0x06
	.zero		1


	//   ....[1]....
        /*00a0*/ 	.word	0x000003b0
        /*00a4*/ 	.word	0x000000ff
        /*00a8*/ 	.word	0x00031610
        /*00ac*/ 	.short	0x0100
        /*00ae*/ 	.byte	0x08
	.zero		1


	//   ....[2]....
        /*00b0*/ 	.word	0x000003c0
        /*00b4*/ 	.word	0x000000ff
        /*00b8*/ 	.word	0x00031620
        /*00bc*/ 	.short	0x0100
        /*00be*/ 	.byte	0x08
	.zero		1


	//   ....[3]....
        /*00c0*/ 	.word	0x000003d0
        /*00c4*/ 	.word	0x000000ff
        /*00c8*/ 	.word	0x00031618
        /*00cc*/ 	.short	0x0100
        /*00ce*/ 	.byte	0x08
	.zero		1


	//   ....[4]....
        /*00d0*/ 	.word	0x000003e0
        /*00d4*/ 	.word	0x000000ff
        /*00d8*/ 	.word	0x00031628
        /*00dc*/ 	.short	0x0100
        /*00de*/ 	.byte	0x08
	.zero		1


	//   ....[5]....
        /*00e0*/ 	.word	0x00000510
        /*00e4*/ 	.word	0x000000ff
        /*00e8*/ 	.word	0x00031630
        /*00ec*/ 	.short	0x0100
        /*00ee*/ 	.byte	0x08
	.zero		1


	//   ....[6]....
        /*00f0*/ 	.word	0x00000520
        /*00f4*/ 	.word	0x000000ff
        /*00f8*/ 	.word	0x00031638
        /*00fc*/ 	.short	0x0100
        /*00fe*/ 	.byte	0x08
	.zero		1


	//   ....[7]....
        /*0100*/ 	.word	0x00001190
        /*0104*/ 	.word	0x00000011
        /*0108*/ 	.word	0x00031600
        /*010c*/ 	.short	0x010a
        /*010e*/ 	.byte	0x3f
	.zero		1


	//   ....[8]....
        /*0110*/ 	.word	0x00001200
        /*0114*/ 	.word	0x00000011
        /*0118*/ 	.word	0x00031600
        /*011c*/ 	.short	0x010a
        /*011e*/ 	.byte	0x3f
	.zero		1


	//   ....[9]....
        /*0120*/ 	.word	0x00001be0
        /*0124*/ 	.word	0x00000010
        /*0128*/ 	.word	0x00031610
        /*012c*/ 	.short	0x010a
        /*012e*/ 	.byte	0x3f
	.zero		1


	//   ....[10]....
        /*0130*/ 	.word	0x00001ca0
        /*0134*/ 	.word	0x00000010
        /*0138*/ 	.word	0x00031610
        /*013c*/ 	.short	0x010a
        /*013e*/ 	.byte	0x3f
	.zero		1


	//   ....[11]....
        /*0140*/ 	.word	0x00003860
        /*0144*/ 	.word	0x00000011
        /*0148*/ 	.word	0x00031630
        /*014c*/ 	.short	0x010a
        /*014e*/ 	.byte	0x3f
	.zero		1


	//   ....[12]....
        /*0150*/ 	.word	0x00003920
        /*0154*/ 	.word	0x00000011
        /*0158*/ 	.word	0x00031630
        /*015c*/ 	.short	0x010a
        /*015e*/ 	.byte	0x3f
	.zero		1


	//   ....[13]....
        /*0160*/ 	.word	0x00008390
        /*0164*/ 	.word	0x00000018
        /*0168*/ 	.word	0x00000000
        /*016c*/ 	.short	0x0101
        /*016e*/ 	.byte	0x3f
	.zero		1


	//   ....[14]....
        /*0170*/ 	.word	0x00008a90
        /*0174*/ 	.word	0x00000010
        /*0178*/ 	.word	0x00000000
        /*017c*/ 	.short	0x0101
        /*017e*/ 	.byte	0x3f
	.zero		1


	//   ....[15]....
        /*0180*/ 	.word	0x0000ddb0
        /*0184*/ 	.word	0x00000006
        /*0188*/ 	.word	0x00031620
        /*018c*/ 	.short	0x010a
        /*018e*/ 	.byte	0x3f
	.zero		1


	//   ....[16]....
        /*0190*/ 	.word	0x0000e7f0
        /*0194*/ 	.word	0x00000006
        /*0198*/ 	.word	0x00031638
        /*019c*/ 	.short	0x010a
        /*019e*/ 	.byte	0x3f
	.zero		1


	//   ....[17]....
        /*01a0*/ 	.word	0x0000eb40
        /*01a4*/ 	.word	0x00000014
        /*01a8*/ 	.word	0x00031620
        /*01ac*/ 	.short	0x010a
        /*01ae*/ 	.byte	0x3f
	.zero		1


	//   ....[18]....
        /*01b0*/ 	.word	0x0000ef80
        /*01b4*/ 	.word	0x00000006
        /*01b8*/ 	.word	0x00031638
        /*01bc*/ 	.short	0x010a
        /*01be*/ 	.byte	0x3f
	.zero		1


	//   ....[19]....
        /*01c0*/ 	.word	0x0000f4f0
        /*01c4*/ 	.word	0x00000005
        /*01c8*/ 	.word	0x00000000
        /*01cc*/ 	.short	0x010a
        /*01ce*/ 	.byte	0x3f
	.zero		1


	//   ....[20]....
        /*01d0*/ 	.word	0x0000f580
        /*01d4*/ 	.word	0x00000003
        /*01d8*/ 	.word	0x00000000
        /*01dc*/ 	.short	0x010a
        /*01de*/ 	.byte	0x3f
	.zero		1


	//   ....[21]....
        /*01e0*/ 	.word	0x0000f5d0
        /*01e4*/ 	.word	0x00000002
        /*01e8*/ 	.word	0x00031638
        /*01ec*/ 	.short	0x010a
        /*01ee*/ 	.byte	0x3f
	.zero		1


	//   ....[22]....
        /*01f0*/ 	.word	0x0000f630
        /*01f4*/ 	.word	0x00000011
        /*01f8*/ 	.word	0x00031600
        /*01fc*/ 	.short	0x010a
        /*01fe*/ 	.byte	0x3f
	.zero		1


	//   ....[23]....
        /*0200*/ 	.word	0x0000f680
        /*0204*/ 	.word	0x00000010
        /*0208*/ 	.word	0x00031610
        /*020c*/ 	.short	0x010a
        /*020e*/ 	.byte	0x3f
	.zero		1


	//   ....[24]....
        /*0210*/ 	.word	0x0000f6d0
        /*0214*/ 	.word	0x00000011
        /*0218*/ 	.word	0x00031630
        /*021c*/ 	.short	0x010a
        /*021e*/ 	.byte	0x3f
	.zero		1


	//   ....[25]....
        /*0220*/ 	.word	0x0000f720
        /*0224*/ 	.word	0x00000006
        /*0228*/ 	.word	0x00031620
        /*022c*/ 	.short	0x010a
        /*022e*/ 	.byte	0x3f
	.zero		1


	//   ....[26]....
        /*0230*/ 	.word	0x0000f770
        /*0234*/ 	.word	0x00000006
        /*0238*/ 	.word	0x00031638
        /*023c*/ 	.short	0x010a
        /*023e*/ 	.byte	0x3f
	.zero		1


	//   ....[27]....
        /*0240*/ 	.word	0x0000f7d0
        /*0244*/ 	.word	0x00000014
        /*0248*/ 	.word	0x00031620
        /*024c*/ 	.short	0x010a
        /*024e*/ 	.byte	0x3f
	.zero		1


	//   ....[28]....
        /*0250*/ 	.word	0x0000f820
        /*0254*/ 	.word	0x00000006
        /*0258*/ 	.word	0x00031638
        /*025c*/ 	.short	0x010a
        /*025e*/ 	.byte	0x3f
	.zero		1


	//   ....[29]....
        /*0260*/ 	.word	0x0000f870
        /*0264*/ 	.word	0x00000005
        /*0268*/ 	.word	0x00000000
        /*026c*/ 	.short	0x010a
        /*026e*/ 	.byte	0x3f
	.zero		1


	//   ....[30]....
        /*0270*/ 	.word	0x0000f8c0
        /*0274*/ 	.word	0x00000003
        /*0278*/ 	.word	0x00000000
        /*027c*/ 	.short	0x010a
        /*027e*/ 	.byte	0x3f
	.zero		1


	//----- nvinfo : EIATTR_NUM_MBARRIERS
	.align		4
.L_648:
        /*0280*/ 	.byte	0x03, 0x38
        /*0282*/ 	.short	0x0007


	//----- nvinfo : EIATTR_EXIT_INSTR_OFFSETS
	.align		4
        /*0284*/ 	.byte	0x04, 0x1c
        /*0286*/ 	.short	(.L_650 - .L_649)


	//   ....[0]....
.L_649:
        /*0288*/ 	.word	0x0000f620


	//----- nvinfo : EIATTR_MAX_THREADS
	.align		4
.L_650:
        /*028c*/ 	.byte	0x04, 0x05
        /*028e*/ 	.short	(.L_652 - .L_651)
.L_651:
        /*0290*/ 	.word	0x00000180
        /*0294*/ 	.word	0x00000001
        /*0298*/ 	.word	0x00000001


	//----- nvinfo : EIATTR_CRS_STACK_SIZE
	.align		4
.L_652:
        /*029c*/ 	.byte	0x04, 0x1e
        /*029e*/ 	.short	(.L_654 - .L_653)
.L_653:
        /*02a0*/ 	.word	0x00000000


	//----- nvinfo : EIATTR_CBANK_PARAM_SIZE
	.align		4
.L_654:
        /*02a4*/ 	.byte	0x03, 0x19
        /*02a6*/ 	.short	0x06f0


	//----- nvinfo : EIATTR_PARAM_CBANK
	.align		4
        /*02a8*/ 	.byte	0x04, 0x0a
        /*02aa*/ 	.short	(.L_656 - .L_655)
	.align		4
.L_655:
        /*02ac*/ 	.word	index@(.nv.constant0._ZN7cutlass13device_kernelIN5flash11enable_sm90INS1_16FlashAttnBwdSm90INS1_25CollectiveMainloopBwdSm90ILi2ELi1ELi1EN4cute5tupleIJNS5_1CILi1EEES8_S8_EEENS6_IJNS7_ILi64EEENS7_ILi80EEENS7_ILi256EEEEEENS_10bfloat16_tEfNS_4arch4Sm90ELb0ELb1ELb0ELb1ELb0ELb0ELb1ELb1ELi2ELi1ELi1ELi1ELb0EEENS1_21CollectiveEpilogueBwdISD_SE_SG_Li256ELb1ELb1ELi2EEENS1_19SingleTileSchedulerILb1ELb0ELb0ELi80EEEEEEEEEvNT_6ParamsE)
        /*02b0*/ 	.short	0x0210
        /*02b2*/ 	.short	0x06f0


	//----- nvinfo : EIATTR_SW_WAR
	.align		4
.L_656:
        /*02b4*/ 	.byte	0x04, 0x36
        /*02b6*/ 	.short	(.L_658 - .L_657)
.L_657:
        /*02b8*/ 	.word	0x00000008
.L_658:


//--------------------- .nv.info._ZN7cutlass13device_kernelIN5flash11enable_sm90INS1_16FlashAttnBwdSm90INS1_25CollectiveMainloopBwdSm90ILi2ELi1ELi1EN4cute5tupleIJNS5_1CILi1EEES8_S8_EEENS6_IJNS7_ILi64EEENS7_ILi80EEENS7_ILi256EEEEEENS_10bfloat16_tEfNS_4arch4Sm90ELb0ELb1ELb0ELb1ELb0ELb0ELb1ELb1ELi2ELi1ELi1ELi1ELb0EEENS1_24CollectiveEpilogueBwdGQAISD_fSG_Li256ELb1ELb0EEENS1_19SingleTileSchedulerILb1ELb0ELb0ELi80EEEEEEEEEvNT_6ParamsE --------------------------
	.section	.nv.info._ZN7cutlass13device_kernelIN5flash11enable_sm90INS1_16FlashAttnBwdSm90INS1_25CollectiveMainloopBwdSm90ILi2ELi1ELi1EN4cute5tupleIJNS5_1CILi1EEES8_S8_EEENS6_IJNS7_ILi64EEENS7_ILi80EEENS7_ILi256EEEEEENS_10bfloat16_tEfNS_4arch4Sm90ELb0ELb1ELb0ELb1ELb0ELb0ELb1ELb1ELi2ELi1ELi1ELi1ELb0EEENS1_24CollectiveEpilogueBwdGQAISD_fSG_Li256ELb1ELb0EEENS1_19SingleTileSchedulerILb1ELb0ELb0ELi80EEEEEEEEEvNT_6ParamsE,"",@"SHT_CUDA_INFO"
	.sectionflags	@""
	.align	4


	//----- nvinfo : EIATTR_CUDA_API_VERSION
	.align		4
        /*0000*/ 	.byte	0x04, 0x37
        /*0002*/ 	.short	(.L_660 - .L_659)
.L_659:
        /*0004*/ 	.word	0x00000082


	//----- nvinfo : EIATTR_KPARAM_INFO
	.align		4
.L_660:
        /*0008*/ 	.byte	0x04, 0x17
        /*000a*/ 	.short	(.L_662 - .L_661)
.L_661:
        /*000c*/ 	.word	0x00000000
        /*0010*/ 	.short	0x0000
        /*0012*/ 	.short	0x0070
        /*0014*/ 	.byte	0x00, 0xf0, 0x01, 0x1a


	//----- nvinfo : EIATTR_SPARSE_MMA_MASK
	.align		4
.L_662:
        /*0018*/ 	.byte	0x03, 0x50
        /*001a*/ 	.short	0x0000


	//----- nvinfo : EIATTR_MAXREG_COUNT
	.align		4
        /*001c*/ 	.byte	0x03, 0x1b
        /*001e*/ 	.short	0x00a8


	//----- nvinfo : EIATTR_NUM_BARRIERS
	.align		4
        /*0020*/ 	.byte	0x02, 0x4c
        /*0022*/ 	.byte	0x0a
	.zero		1


	//----- nvinfo : EIATTR_ANNOTATIONS
	.align		4
        /*0024*/ 	.byte	0x04, 0x55
        /*0026*/ 	.short	(.L_664 - .L_663)


	//   ....[0]....
.L_663:
        /*0028*/ 	.word	0x00000001
        /*002c*/ 	.byte	0xc0, 0x02, 0x00, 0x00, 0x01, 0x00, 0x00, 0x00, 0x90, 0x07, 0x00, 0x00, 0x01, 0x00, 0x00, 0x00
        /*003c*/ 	.byte	0x60, 0x12, 0x00, 0x00, 0x01, 0x00, 0x00, 0x00, 0x70, 0x12, 0x00, 0x00, 0x01, 0x00, 0x00, 0x00
        /*004c*/ 	.byte	0x20, 0x90, 0x00, 0x00, 0x01, 0x00, 0x00, 0x00, 0xd0, 0xba, 0x00, 0x00


	//----- nvinfo : EIATTR_MERCURY_ISA_VERSION
	.align		4
.L_664:
        /*0058*/ 	.byte	0x03, 0x5f
        /*005a*/ 	.short	0x0101


	//----- nvinfo : EIATTR_INT_WARP_WIDE_INSTR_OFFSETS
	.align		4
        /*005c*/ 	.byte	0x04, 0x31
        /*005e*/ 	.short	(.L_666 - .L_665)


	//   ....[0]....
.L_665:
        /*0060*/ 	.word	0x00000190


	//   ....[1]....
        /*0064*/ 	.word	0x000001c0


	//----- nvinfo : EIATTR_COOP_GROUP_MASK_REGIDS
	.align		4
.L_666:
        /*0068*/ 	.byte	0x04, 0x29
        /*006a*/ 	.short	(.L_668 - .L_667)


	//   ....[0]....
.L_667:
        /*006c*/ 	.word	0xffffffff


	//   ....[1]....
        /*0070*/ 	.word	0xffffffff


	//   ....[2]....
        /*0074*/ 	.word	0xffffffff


	//   ....[3]....
        /*0078*/ 	.word	0xffffffff


	//   ....[4]....
        /*007c*/ 	.word	0xffffffff


	//   ....[5]....
        /*0080*/ 	.word	0xffffffff


	//----- nvinfo : EIATTR_COOP_GROUP_INSTR_OFFSETS
	.align		4
.L_668:
        /*0084*/ 	.byte	0x04, 0x28
        /*0086*/ 	.short	(.L_670 - .L_669)


	//   ....[0]....
.L_669:
        /*0088*/ 	.word	0x00000060


	//   ....[1]....
        /*008c*/ 	.word	0x000001a0


	//   ....[2]....
        /*0090*/ 	.word	0x00000220


	//   ....[3]....
        /*0094*/ 	.word	0x00000400


	//   ....[4]....
        /*0098*/ 	.word	0x00001220


	//   ....[5]....
        /*009c*/ 	.word	0x000099b0


	//----- nvinfo : EIATTR_REG_RECONFIG
	.align		4
.L_670:
        /*00a0*/ 	.byte	0x01, 0x54
	.zero		2


	//----- nvinfo : EIATTR_MBARRIER_INSTR_OFFSETS
	.align		4
        /*00a4*/ 	.byte	0x04, 0x39
        /*00a6*/ 	.short	(.L_672 - .L_671)


	//   ....[0]....
.L_671:
        /*00a8*/ 	.word	0x00000290
        /*00ac*/ 	.word	0x000000ff
        /*00b0*/ 	.word	0x00031800
        /*00b4*/ 	.short	0x0100
        /*00b6*/ 	.byte	0x06
	.zero		1


	//   ....[1]....
        /*00b8*/ 	.word	0x000003b0
        /*00bc*/ 	.word	0x000000ff
        /*00c0*/ 	.word	0x00031810
        /*00c4*/ 	.short	0x0100
        /*00c6*/ 	.byte	0x08
	.zero		1


	//   ....[2]....
        /*00c8*/ 	.word	0x000003c0
        /*00cc*/ 	.word	0x000000ff
        /*00d0*/ 	.word	0x00031820
        /*00d4*/ 	.short	0x0100
        /*00d6*/ 	.byte	0x08
	.zero		1


	//   ....[3]....
        /*00d8*/ 	.word	0x000003d0
        /*00dc*/ 	.word	0x000000ff
        /*00e0*/ 	.word	0x00031818
        /*00e4*/ 	.short	0x0100
        /*00e6*/ 	.byte	0x08
	.zero		1


	//   ....[4]....
        /*00e8*/ 	.word	0x000003e0
        /*00ec*/ 	.word	0x000000ff
        /*00f0*/ 	.word	0x00031828
        /*00f4*/ 	.short	0x0100
        /*00f6*/ 	.byte	0x08
	.zero		1


	//   ....[5]....
        /*00f8*/ 	.word	0x00000510
        /*00fc*/ 	.word	0x000000ff
        /*0100*/ 	.word	0x00031830
        /*0104*/ 	.short	0x0100
        /*0106*/ 	.byte	0x08
	.zero		1


	//   ....[6]....
        /*0108*/ 	.word	0x00000520
        /*010c*/ 	.word	0x000000ff
        /*0110*/ 	.word	0x00031838
        /*0114*/ 	.short	0x0100
        /*0116*/ 	.byte	0x08
	.zero		1


	//   ....[7]....
        /*0118*/ 	.word	0x00001200
        /*011c*/ 	.word	0x00000011
        /*0120*/ 	.word	0x00031800
        /*0124*/ 	.short	0x010a
        /*0126*/ 	.byte	0x3f
	.zero		1


	//   ....[8]....
        /*0128*/ 	.word	0x00001240
        /*012c*/ 	.word	0x00000011
        /*0130*/ 	.word	0x00031800
        /*0134*/ 	.short	0x010a
        /*0136*/ 	.byte	0x3f
	.zero		1


	//   ....[9]....
        /*0138*/ 	.word	0x00001c20
        /*013c*/ 	.word	0x00000010
        /*0140*/ 	.word	0x00031810
        /*0144*/ 	.short	0x010a
        /*0146*/ 	.byte	0x3f
	.zero		1


	//   ....[10]....
        /*0148*/ 	.word	0x00001ce0
        /*014c*/ 	.word	0x00000010
        /*0150*/ 	.word	0x00031810
        /*0154*/ 	.short	0x010a
        /*0156*/ 	.byte	0x3f
	.zero		1


	//   ....[11]....
        /*0158*/ 	.word	0x000038a0
        /*015c*/ 	.word	0x00000011
        /*0160*/ 	.word	0x00031830
        /*0164*/ 	.short	0x010a
        /*0166*/ 	.byte	0x3f
	.zero		1


	//   ....[12]....
        /*0168*/ 	.word	0x00003960
        /*016c*/ 	.word	0x00000011
        /*0170*/ 	.word	0x00031830
        /*0174*/ 	.short	0x010a
        /*0176*/ 	.byte	0x3f
	.zero		1


	//   ....[13]....
        /*0178*/ 	.word	0x000083b0
        /*017c*/ 	.word	0x00000018
        /*0180*/ 	.word	0x00000000
        /*0184*/ 	.short	0x0101
        /*0186*/ 	.byte	0x3f
	.zero		1


	//   ....[14]....
        /*0188*/ 	.word	0x00008ab0
        /*018c*/ 	.word	0x00000010
        /*0190*/ 	.word	0x00000000
        /*0194*/ 	.short	0x0101
        /*0196*/ 	.byte	0x3f
	.zero		1


	//   ....[15]....
        /*0198*/ 	.word	0x0000a460
        /*019c*/ 	.word	0x00000006
        /*01a0*/ 	.word	0x00031820
        /*01a4*/ 	.short	0x010a
        /*01a6*/ 	.byte	0x3f
	.zero		1


	//   ....[16]....
        /*01a8*/ 	.word	0x0000aea0
        /*01ac*/ 	.word	0x00000006
        /*01b0*/ 	.word	0x00031838
        /*01b4*/ 	.short	0x010a
        /*01b6*/ 	.byte	0x3f
	.zero		1


	//   ....[17]....
        /*01b8*/ 	.word	0x0000b1f0
        /*01bc*/ 	.word	0x00000014
        /*01c0*/ 	.word	0x00031820
        /*01c4*/ 	.short	0x010a
        /*01c6*/ 	.byte	0x3f
	.zero		1


	//   ....[18]....
        /*01c8*/ 	.word	0x0000b630
        /*01cc*/ 	.word	0x00000006
        /*01d0*/ 	.word	0x00031838
        /*01d4*/ 	.short	0x010a
        /*01d6*/ 	.byte	0x3f
	.zero		1


	//   ....[19]....
        /*01d8*/ 	.word	0x0000bba0
        /*01dc*/ 	.word	0x00000005
        /*01e0*/ 	.word	0x00000000
        /*01e4*/ 	.short	0x010a
        /*01e6*/ 	.byte	0x3f
	.zero		1


	//   ....[20]....
        /*01e8*/ 	.word	0x0000bc30
        /*01ec*/ 	.word	0x00000003
        /*01f0*/ 	.word	0x00000000
        /*01f4*/ 	.short	0x010a
        /*01f6*/ 	.byte	0x3f
	.zero		1


	//   ....[21]....
        /*01f8*/ 	.word	0x0000bc80
        /*01fc*/ 	.word	0x00000002
        /*0200*/ 	.word	0x00031838
        /*0204*/ 	.short	0x010a
        /*0206*/ 	.byte	0x3f
	.zero		1


	//   ....[22]....
        /*0208*/ 	.word	0x0000bce0
        /*020c*/ 	.word	0x00000011
        /*0210*/ 	.word	0x00031800
        /*0214*/ 	.short	0x010a
        /*0216*/ 	.byte	0x3f
	.zero		1


	//   ....[23]....
        /*0218*/ 	.word	0x0000bd30
        /*021c*/ 	.word	0x00000010
        /*0220*/ 	.word	0x00031810
        /*0224*/ 	.short	0x010a
        /*0226*/ 	.byte	0x3f
	.zero		1


	//   ....[24]....
        /*0228*/ 	.word	0x0000bd80
        /*022c*/ 	.word	0x00000011
        /*0230*/ 	.word	0x00031830
        /*0234*/ 	.short	0x010a
        /*0236*/ 	.byte	0x3f
	.zero		1


	//   ....[25]....
        /*0238*/ 	.word	0x0000bdd0
        /*023c*/ 	.word	0x00000006
        /*0240*/ 	.word	0x00031820
        /*0244*/ 	.short	0x010a
        /*0246*/ 	.byte	0x3f
	.zero		1


	//   ....[26]....
        /*0248*/ 	.word	0x0000be20
        /*024c*/ 	.word	0x00000006
        /*0250*/ 	.word	0x00031838
        /*0254*/ 	.short	0x010a
        /*0256*/ 	.byte	0x3f
	.zero		1


	//   ....[27]....
        /*0258*/ 	.word	0x0000be80
        /*025c*/ 	.word	0x00000014
        /*0260*/ 	.word	0x00031820
        /*0264*/ 	.short	0x010a
        /*0266*/ 	.byte	0x3f
	.zero		1


	//   ....[28]....
        /*0268*/ 	.word	0x0000bed0
        /*026c*/ 	.word	0x00000006
        /*0270*/ 	.word	0x00031838
        /*0274*/ 	.short	0x010a
        /*0276*/ 	.byte	0x3f
	.zero		1


	//   ....[29]....
        /*0278*/ 	.word	0x0000bf20
        /*027c*/ 	.word	0x00000005
        /*0280*/ 	.word	0x00000000
        /*0284*/ 	.short	0x010a
        /*0286*/ 	.byte	0x3f
	.zero		1


	//   ....[30]....
        /*0288*/ 	.word	0x0000bf70
        /*028c*/ 	.word	0x00000003
        /*0290*/ 	.word	0x00000000
        /*0294*/ 	.short	0x010a
        /*0296*/ 	.byte	0x3f
	.zero		1


	//----- nvinfo : EIATTR_NUM_MBARRIERS
	.align		4
.L_672:
        /*0298*/ 	.byte	0x03, 0x38
        /*029a*/ 	.short	0x0007


	//----- nvinfo : EIATTR_EXIT_INSTR_OFFSETS
	.align		4
        /*029c*/ 	.byte	0x04, 0x1c
        /*029e*/ 	.short	(.L_674 - .L_673)


	//   ....[0]....
.L_673:
        /*02a0*/ 	.word	0x0000bcd0


	//----- nvinfo : EIATTR_MAX_THREADS
	.align		4
.L_674:
        /*02a4*/ 	.byte	0x04, 0x05
        /*02a6*/ 	.short	(.L_676 - .L_675)
.L_675:
        /*02a8*/ 	.word	0x00000180
        /*02ac*/ 	.word	0x00000001
        /*02b0*/ 	.word	0x00000001


	//----- nvinfo : EIATTR_CRS_STACK_SIZE
	.align		4
.L_676:
        /*02b4*/ 	.byte	0x04, 0x1e
        /*02b6*/ 	.short	(.L_678 - .L_677)
.L_677:
        /*02b8*/ 	.word	0x00000000


	//----- nvinfo : EIATTR_CBANK_PARAM_SIZE
	.align		4
.L_678:
        /*02bc*/ 	.byte	0x03, 0x19
        /*02be*/ 	.short	0x06f0


	//----- nvinfo : EIATTR_PARAM_CBANK
	.align		4
        /*02c0*/ 	.byte	0x04, 0x0a
        /*02c2*/ 	.short	(.L_680 - .L_679)
	.align		4
.L_679:
        /*02c4*/ 	.word	index@(.nv.constant0._ZN7cutlass13device_kernelIN5flash11enable_sm90INS1_16FlashAttnBwdSm90INS1_25CollectiveMainloopBwdSm90ILi2ELi1ELi1EN4cute5tupleIJNS5_1CILi1EEES8_S8_EEENS6_IJNS7_ILi64EEENS7_ILi80EEENS7_ILi256EEEEEENS_10bfloat16_tEfNS_4arch4Sm90ELb0ELb1ELb0ELb1ELb0ELb0ELb1ELb1ELi2ELi1ELi1ELi1ELb0EEENS1_24CollectiveEpilogueBwdGQAISD_fSG_Li256ELb1ELb0EEENS1_19SingleTileSchedulerILb1ELb0ELb0ELi80EEEEEEEEEvNT_6ParamsE)
        /*02c8*/ 	.short	0x0210
        /*02ca*/ 	.short	0x06f0


	//----- nvinfo : EIATTR_SW_WAR
	.align		4
.L_680:
        /*02cc*/ 	.byte	0x04, 0x36
        /*02ce*/ 	.short	(.L_682 - .L_681)
.L_681:
        /*02d0*/ 	.word	0x00000008
.L_682:


//--------------------- .nv.info._ZN7cutlass13device_kernelIN5flash11enable_sm90INS1_16FlashAttnBwdSm90INS1_25CollectiveMainloopBwdSm90ILi2ELi1ELi1EN4cute5tupleIJNS5_1CILi1EEES8_S8_EEENS6_IJNS7_ILi64EEENS7_ILi80EEENS7_ILi256EEEEEENS_10bfloat16_tEfNS_4arch4Sm90ELb1ELb0ELb0ELb0ELb0ELb0ELb1ELb1ELi2ELi1ELi1ELi1ELb0EEENS1_21CollectiveEpilogueBwdISD_SE_SG_Li256ELb0ELb1ELi2EEENS1_25SingleTileBwdLPTSchedulerILb0ELi80ELb0EEEEEEEEEvNT_6ParamsE --------------------------
	.section	.nv.info._ZN7cutlass13device_kernelIN5flash11enable_sm90INS1_16FlashAttnBwdSm90INS1_25CollectiveMainloopBwdSm90ILi2ELi1ELi1EN4cute5tupleIJNS5_1CILi1EEES8_S8_EEENS6_IJNS7_ILi64EEENS7_ILi80EEENS7_ILi256EEEEEENS_10bfloat16_tEfNS_4arch4Sm90ELb1ELb0ELb0ELb0ELb0ELb0ELb1ELb1ELi2ELi1ELi1ELi1ELb0EEENS1_21CollectiveEpilogueBwdISD_SE_SG_Li256ELb0ELb1ELi2EEENS1_25SingleTileBwdLPTSchedulerILb0ELi80ELb0EEEEEEEEEvNT_6ParamsE,"",@"SHT_CUDA_INFO"
	.sectionflags	@""
	.align	4


	//----- nvinfo : EIATTR_CUDA_API_VERSION
	.align		4
        /*0000*/ 	.byte	0x04, 0x37
        /*0002*/ 	.short	(.L_684 - .L_683)
.L_683:
        /*0004*/ 	.word	0x00000082


	//----- nvinfo : EIATTR_KPARAM_INFO
	.align		4
.L_684:
        /*0008*/ 	.byte	0x04, 0x17
        /*000a*/ 	.short	(.L_686 - .L_685)
.L_685:
        /*000c*/ 	.word	0x00000000
        /*0010*/ 	.short	0x0000
        /*0012*/ 	.short	0x0070
        /*0014*/ 	.byte	0x00, 0xf0, 0x01, 0x24


	//----- nvinfo : EIATTR_SPARSE_MMA_MASK
	.align		4
.L_686:
        /*0018*/ 	.byte	0x03, 0x50
        /*001a*/ 	.short	0x0000


	//----- nvinfo : EIATTR_MAXREG_COUNT
	.align		4
        /*001c*/ 	.byte	0x03, 0x1b
        /*001e*/ 	.short	0x00a8


	//----- nvinfo : EIATTR_NUM_BARRIERS
	.align		4
        /*0020*/ 	.byte	0x02, 0x4c
        /*0022*/ 	.byte	0x0a
	.zero		1


	//----- nvinfo : EIATTR_EXTERNS
	.align		4
        /*0024*/ 	.byte	0x04, 0x0f
        /*0026*/ 	.short	(.L_688 - .L_687)


	//   ....[0]....
	.align		4
.L_687:
        /*0028*/ 	.word	index@(__assertfail)


	//----- nvinfo : EIATTR_ANNOTATIONS
	.align		4
.L_688:
        /*002c*/ 	.byte	0x04, 0x55
        /*002e*/ 	.short	(.L_690 - .L_689)


	//   ....[0]....
.L_689:
        /*0030*/ 	.word	0x00000001
        /*0034*/ 	.byte	0x80, 0x13, 0x00, 0x00, 0x01, 0x00, 0x00, 0x00, 0xc0, 0x13, 0x00, 0x00, 0x01, 0x00, 0x00, 0x00
        /*0044*/ 	.byte	0x10, 0x3f, 0x00, 0x00, 0x01, 0x00, 0x00, 0x00, 0xc0, 0x3f, 0x00, 0x00, 0x01, 0x00, 0x00, 0x00
        /*0054*/ 	.byte	0x60, 0x46, 0x00, 0x00, 0x01, 0x00, 0x00, 0x00, 0xc0, 0xe0, 0x00, 0x00, 0x01, 0x00, 0x00, 0x00
        /*0064*/ 	.byte	0x40, 0xe1, 0x00, 0x00


	//----- nvinfo : EIATTR_MERCURY_ISA_VERSION
	.align		4
.L_690:
        /*0068*/ 	.byte	0x03, 0x5f
        /*006a*/ 	.short	0x0101


	//----- nvinfo : EIATTR_INT_WARP_WIDE_INSTR_OFFSETS
	.align		4
        /*006c*/ 	.byte	0x04, 0x31
        /*006e*/ 	.short	(.L_692 - .L_691)


	//   ....[0]....
.L_691:
        /*0070*/ 	.word	0x000001e0


	//   ....[1]....
        /*0074*/ 	.word	0x00000290


	//----- nvinfo : EIATTR_COOP_GROUP_MASK_REGIDS
	.align		4
.L_692:
        /*0078*/ 	.byte	0x04, 0x29
        /*007a*/ 	.short	(.L_694 - .L_693)


	//   ....[0]....
.L_693:
        /*007c*/ 	.word	0xffffffff


	//   ....[1]....
        /*0080*/ 	.word	0xffffffff


	//   ....[2]....
        /*0084*/ 	.word	0xffffffff


	//   ....[3]....
        /*0088*/ 	.word	0xffffffff


	//   ....[4]....
        /*008c*/ 	.word	0xffffffff


	//   ....[5]....
        /*0090*/ 	.word	0xffffffff


	//   ....[6]....
        /*0094*/ 	.word	0xffffffff


	//----- nvinfo : EIATTR_COOP_GROUP_INSTR_OFFSETS
	.align		4
.L_694:
        /*0098*/ 	.byte	0x04, 0x28
        /*009a*/ 	.short	(.L_696 - .L_695)


	//   ....[0]....
.L_695:
        /*009c*/ 	.word	0x00000060


	//   ....[1]....
        /*00a0*/ 	.word	0x000001f0


	//   ....[2]....
        /*00a4*/ 	.word	0x000002a0


	//   ....[3]....
        /*00a8*/ 	.word	0x00000400


	//   ....[4]....
        /*00ac*/ 	.word	0x00000f80


	//   ....[5]....
        /*00b0*/ 	.word	0x0000aee0


	//   ....[6]....
        /*00b4*/ 	.word	0x0000d120


	//----- nvinfo : EIATTR_REG_RECONFIG
	.align		4
.L_696:
        /*00b8*/ 	.byte	0x01, 0x54
	.zero		2


	//----- nvinfo : EIATTR_SYSCALL_OFFSETS
	.align		4
        /*00bc*/ 	.byte	0x04, 0x46
        /*00be*/ 	.short	(.L_698 - .L_697)


	//   ....[0]....
.L_697:
        /*00c0*/ 	.word	0x0000a900


	//   ....[1]....
        /*00c4*/ 	.word	0x0000aa40


	//   ....[2]....
        /*00c8*/ 	.word	0x0000ab60


	//   ....[3]....
        /*00cc*/ 	.word	0x0000ac80


	//----- nvinfo : EIATTR_MBARRIER_INSTR_OFFSETS
	.align		4
.L_698:
        /*00d0*/ 	.byte	0x04, 0x39
        /*00d2*/ 	.short	(.L_700 - .L_699)


	//   ....[0]....
.L_699:
        /*00d4*/ 	.word	0x000002c0
        /*00d8*/ 	.word	0x000000ff
        /*00dc*/ 	.word	0x00031800
        /*00e0*/ 	.short	0x0100
        /*00e2*/ 	.byte	0x06
	.zero		1


	//   ....[1]....
        /*00e4*/ 	.word	0x000003b0
        /*00e8*/ 	.word	0x000000ff
        /*00ec*/ 	.word	0x00031810
        /*00f0*/ 	.short	0x0100
        /*00f2*/ 	.byte	0x08
	.zero		1


	//   ....[2]....
        /*00f4*/ 	.word	0x000003c0
        /*00f8*/ 	.word	0x000000ff
        /*00fc*/ 	.word	0x00031820
        /*0100*/ 	.short	0x0100
        /*0102*/ 	.byte	0x08
	.zero		1


	//   ....[3]....
        /*0104*/ 	.word	0x000003d0
        /*0108*/ 	.word	0x000000ff
        /*010c*/ 	.word	0x00031818
        /*0110*/ 	.short	0x0100
        /*0112*/ 	.byte	0x08
	.zero		1


	//   ....[4]....
        /*0114*/ 	.word	0x000003e0
        /*0118*/ 	.word	0x000000ff
        /*011c*/ 	.word	0x00031828
        /*0120*/ 	.short	0x0100
        /*0122*/ 	.byte	0x08
	.zero		1


	//   ....[5]....
        /*0124*/ 	.word	0x00000510
        /*0128*/ 	.word	0x000000ff
        /*012c*/ 	.word	0x00031830
        /*0130*/ 	.short	0x0100
        /*0132*/ 	.byte	0x08
	.zero		1


	//   ....[6]....
        /*0134*/ 	.word	0x00000520
        /*0138*/ 	.word	0x000000ff
        /*013c*/ 	.word	0x00031838
        /*0140*/ 	.short	0x0100
        /*0142*/ 	.byte	0x08
	.zero		1


	//   ....[7]....
        /*0144*/ 	.word	0x00000f00
        /*0148*/ 	.word	0x00000011
        /*014c*/ 	.word	0x00031800
        /*0150*/ 	.short	0x010a
        /*0152*/ 	.byte	0x3f
	.zero		1


	//   ....[8]....
        /*0154*/ 	.word	0x00001000
        /*0158*/ 	.word	0x00000011
        /*015c*/ 	.word	0x00031800
        /*0160*/ 	.short	0x010a
        /*0162*/ 	.byte	0x3f
	.zero		1


	//   ....[9]....
        /*0164*/ 	.word	0x000018a0
        /*0168*/ 	.word	0x00000010
        /*016c*/ 	.word	0x00031810
        /*0170*/ 	.short	0x010a
        /*0172*/ 	.byte	0x3f
	.zero		1


	//   ....[10]....
        /*0174*/ 	.word	0x00001970
        /*0178*/ 	.word	0x00000010
        /*017c*/ 	.word	0x00031810
        /*0180*/ 	.short	0x010a
        /*0182*/ 	.byte	0x3f
	.zero		1


	//   ....[11]....
        /*0184*/ 	.word	0x00003ee0
        /*0188*/ 	.word	0x00000011
        /*018c*/ 	.word	0x00031830
        /*0190*/ 	.short	0x010a
        /*0192*/ 	.byte	0x3f
	.zero		1


	//   ....[12]....
        /*0194*/ 	.word	0x00003f90
        /*0198*/ 	.word	0x00000011
        /*019c*/ 	.word	0x00031830
        /*01a0*/ 	.short	0x010a
        /*01a2*/ 	.byte	0x3f
	.zero		1


	//   ....[13]....
        /*01a4*/ 	.word	0x00009870
        /*01a8*/ 	.word	0x00000018
        /*01ac*/ 	.word	0x00000000
        /*01b0*/ 	.short	0x0101
        /*01b2*/ 	.byte	0x3f
	.zero		1


	//   ....[14]....
        /*01b4*/ 	.word	0x0000a240
        /*01b8*/ 	.word	0x00000010
        /*01bc*/ 	.word	0x00000000
        /*01c0*/ 	.short	0x0101
        /*01c2*/ 	.byte	0x3f
	.zero		1


	//   ....[15]....
        /*01c4*/ 	.word	0x0000d7a0
        /*01c8*/ 	.word	0x00000007
        /*01cc*/ 	.word	0x00031820
        /*01d0*/ 	.short	0x010a
        /*01d2*/ 	.byte	0x3f
	.zero		1


	//   ....[16]....
        /*01d4*/ 	.word	0x0000e040
        /*01d8*/ 	.word	0x00000007
        /*01dc*/ 	.word	0x00031838
        /*01e0*/ 	.short	0x010a
        /*01e2*/ 	.byte	0x3f
	.zero		1


	//   ....[17]....
        /*01e4*/ 	.word	0x0000e3d0
        /*01e8*/ 	.word	0x00000013
        /*01ec*/ 	.word	0x00031820
        /*01f0*/ 	.short	0x010a
        /*01f2*/ 	.byte	0x3f
	.zero		1


	//   ....[18]....
        /*01f4*/ 	.word	0x0000e7b0
        /*01f8*/ 	.word	0x00000007
        /*01fc*/ 	.word	0x00031838
        /*0200*/ 	.short	0x010a
        /*0202*/ 	.byte	0x3f
	.zero		1


	//   ....[19]....
        /*0204*/ 	.word	0x0000ec70
        /*0208*/ 	.word	0x00000003
        /*020c*/ 	.word	0x00000000
        /*0210*/ 	.short	0x010a
        /*0212*/ 	.byte	0x3f
	.zero		1


	//   ....[20]....
        /*0214*/ 	.word	0x0000ed00
        /*0218*/ 	.word	0x00000011
        /*021c*/ 	.word	0x00000000
        /*0220*/ 	.short	0x010a
        /*0222*/ 	.byte	0x3f
	.zero		1


	//   ....[21]....
        /*0224*/ 	.word	0x0000ed50
        /*0228*/ 	.word	0x00000005
        /*022c*/ 	.word	0x00031838
        /*0230*/ 	.short	0x010a
        /*0232*/ 	.byte	0x3f
	.zero		1


	//   ....[22]....
        /*0234*/ 	.word	0x0000edb0
        /*0238*/ 	.word	0x00000011
        /*023c*/ 	.word	0x00031800
        /*0240*/ 	.short	0x010a
        /*0242*/ 	.byte	0x3f
	.zero		1


	//   ....[23]....
        /*0244*/ 	.word	0x0000ee00
        /*0248*/ 	.word	0x00000010
        /*024c*/ 	.word	0x00031810
        /*0250*/ 	.short	0x010a
        /*0252*/ 	.byte	0x3f
	.zero		1


	//   ....[24]....
        /*0254*/ 	.word	0x0000ee50
        /*0258*/ 	.word	0x00000011
        /*025c*/ 	.word	0x00031830
        /*0260*/ 	.short	0x010a
        /*0262*/ 	.byte	0x3f
	.zero		1


	//   ....[25]....
        /*0264*/ 	.word	0x0000eea0
        /*0268*/ 	.word	0x00000007
        /*026c*/ 	.word	0x00031820
        /*0270*/ 	.short	0x010a
        /*0272*/ 	.byte	0x3f
	.zero		1


	//   ....[26]....
        /*0274*/ 	.word	0x0000eef0
        /*0278*/ 	.word	0x00000007
        /*027c*/ 	.word	0x00031838
        /*0280*/ 	.short	0x010a
        /*0282*/ 	.byte	0x3f
	.zero		1


	//   ....[27]....
        /*0284*/ 	.word	0x0000ef50
        /*0288*/ 	.word	0x00000013
        /*028c*/ 	.word	0x00031820
        /*0290*/ 	.short	0x010a
        /*0292*/ 	.byte	0x3f
	.zero		1


	//   ....[28]....
        /*0294*/ 	.word	0x0000efa0
        /*0298*/ 	.word	0x00000007
        /*029c*/ 	.word	0x00031838
        /*02a0*/ 	.short	0x010a
        /*02a2*/ 	.byte	0x3f
	.zero		1


	//   ....[29]....
        /*02a4*/ 	.word	0x0000f070
        /*02a8*/ 	.word	0x00000003
        /*02ac*/ 	.word	0x00000000
        /*02b0*/ 	.short	0x010a
        /*02b2*/ 	.byte	0x3f
	.zero		1


	//   ....[30]....
        /*02b4*/ 	.word	0x0000f0c0
        /*02b8*/ 	.word	0x00000011
        /*02bc*/ 	.word	0x00000000
        /*02c0*/ 	.short	0x010a
        /*02c2*/ 	.byte	0x3f
	.zero		1


	//----- nvinfo : EIATTR_NUM_MBARRIERS
	.align		4
.L_700:
        /*02c4*/ 	.byte	0x03, 0x38
        /*02c6*/ 	.short	0x0007


	//----- nvinfo : EIATTR_EXIT_INSTR_OFFSETS
	.align		4
        /*02c8*/ 	.byte	0x04, 0x1c
        /*02ca*/ 	.short	(.L_702 - .L_701)


	//   ....[0]....
.L_701:
        /*02cc*/ 	.word	0x00000880


	//   ....[1]....
        /*02d0*/ 	.word	0x0000b7d0


	//   ....[2]....
        /*02d4*/ 	.word	0x0000d0d0


	//   ....[3]....
        /*02d8*/ 	.word	0x0000eda0


	//----- nvinfo : EIATTR_MAX_THREADS
	.align		4
.L_702:
        /*02dc*/ 	.byte	0x04, 0x05
        /*02de*/ 	.short	(.L_704 - .L_703)
.L_703:
        /*02e0*/ 	.word	0x00000180
        /*02e4*/ 	.word	0x00000001
        /*02e8*/ 	.word	0x00000001


	//----- nvinfo : EIATTR_CRS_STACK_SIZE
	.align		4
.L_704:
        /*02ec*/ 	.byte	0x04, 0x1e
        /*02ee*/ 	.short	(.L_706 - .L_705)
.L_705:
        /*02f0*/ 	.word	0x00000000


	//----- nvinfo : EIATTR_CBANK_PARAM_SIZE
	.align		4
.L_706:
        /*02f4*/ 	.byte	0x03, 0x19
        /*02f6*/ 	.short	0x0970


	//----- nvinfo : EIATTR_PARAM_CBANK
	.align		4
        /*02f8*/ 	.byte	0x04, 0x0a
        /*02fa*/ 	.short	(.L_708 - .L_707)
	.align		4
.L_707:
        /*02fc*/ 	.word	index@(.nv.constant0._ZN7cutlass13device_kernelIN5flash11enable_sm90INS1_16FlashAttnBwdSm90INS1_25CollectiveMainloopBwdSm90ILi2ELi1ELi1EN4cute5tupleIJNS5_1CILi1EEES8_S8_EEENS6_IJNS7_ILi64EEENS7_ILi80EEENS7_ILi256EEEEEENS_10bfloat16_tEfNS_4arch4Sm90ELb1ELb0ELb0ELb0ELb0ELb0ELb1ELb1ELi2ELi1ELi1ELi1ELb0EEENS1_21CollectiveEpilogueBwdISD_SE_SG_Li256ELb0ELb1ELi2EEENS1_25SingleTileBwdLPTSchedulerILb0ELi80ELb0EEEEEEEEEvNT_6ParamsE)
        /*0300*/ 	.short	0x0210
        /*0302*/ 	.short	0x0970


	//----- nvinfo : EIATTR_SW_WAR
	.align		4
.L_708:
        /*0304*/ 	.byte	0x04, 0x36
        /*0306*/ 	.short	(.L_710 - .L_709)
.L_709:
        /*0308*/ 	.word	0x00000008
.L_710:


//--------------------- .nv.info._ZN7cutlass13device_kernelIN5flash11enable_sm90INS1_16FlashAttnBwdSm90INS1_25CollectiveMainloopBwdSm90ILi2ELi1ELi1EN4cute5tupleIJNS5_1CILi1EEES8_S8_EEENS6_IJNS7_ILi64EEENS7_ILi80EEENS7_ILi256EEEEEENS_10bfloat16_tEfNS_4arch4Sm90ELb1ELb0ELb0ELb0ELb0ELb0ELb1ELb1ELi2ELi1ELi1ELi1ELb0EEENS1_24CollectiveEpilogueBwdGQAISD_fSG_Li256ELb0ELb0EEENS1_25SingleTileBwdLPTSchedulerILb0ELi80ELb0EEEEEEEEEvNT_6ParamsE --------------------------
	.section	.nv.info._ZN7cutlass13device_kernelIN5flash11enable_sm90INS1_16FlashAttnBwdSm90INS1_25CollectiveMainloopBwdSm90ILi2ELi1ELi1EN4cute5tupleIJNS5_1CILi1EEES8_S8_EEENS6_IJNS7_ILi64EEENS7_ILi80EEENS7_ILi256EEEEEENS_10bfloat16_tEfNS_4arch4Sm90ELb1ELb0ELb0ELb0ELb0ELb0ELb1ELb1ELi2ELi1ELi1ELi1ELb0EEENS1_24CollectiveEpilogueBwdGQAISD_fSG_Li256ELb0ELb0EEENS1_25SingleTileBwdLPTSchedulerILb0ELi80ELb0EEEEEEEEEvNT_6ParamsE,"",@"SHT_CUDA_INFO"
	.sectionflags	@""
	.align	4


	//----- nvinfo : EIATTR_CUDA_API_VERSION
	.align		4
        /*0000*/ 	.byte	0x04, 0x37
        /*0002*/ 	.short	(.L_712 - .L_711)
.L_711:
        /*0004*/ 	.word	0x00000082


	//----- nvinfo : EIATTR_KPARAM_INFO
	.align		4
.L_712:
        /*0008*/ 	.byte	0x04, 0x17
        /*000a*/ 	.short	(.L_714 - .L_713)
.L_713:
        /*000c*/ 	.word	0x00000000
        /*0010*/ 	.short	0x0000
        /*0012*/ 	.short	0x0070
        /*0014*/ 	.byte	0x00, 0xf0, 0x01, 0x1c


	//----- nvinfo : EIATTR_SPARSE_MMA_MASK
	.align		4
.L_714:
        /*0018*/ 	.byte	0x03, 0x50
        /*001a*/ 	.short	0x0000


	//----- nvinfo : EIATTR_MAXREG_COUNT
	.align		4
        /*001c*/ 	.byte	0x03, 0x1b
        /*001e*/ 	.short	0x00a8


	//----- nvinfo : EIATTR_NUM_BARRIERS
	.align		4
        /*0020*/ 	.byte	0x02, 0x4c
        /*0022*/ 	.byte	0x0a
	.zero		1


	//----- nvinfo : EIATTR_ANNOTATIONS
	.align		4
        /*0024*/ 	.byte	0x04, 0x55
        /*0026*/ 	.short	(.L_716 - .L_715)


	//   ....[0]....
.L_715:
        /*0028*/ 	.word	0x00000001
        /*002c*/ 	.byte	0xf0, 0x06, 0x00, 0x00, 0x01, 0x00, 0x00, 0x00, 0x90, 0x07, 0x00, 0x00, 0x01, 0x00, 0x00, 0x00
        /*003c*/ 	.byte	0x80, 0x08, 0x00, 0x00, 0x01, 0x00, 0x00, 0x00, 0xa0, 0x08, 0x00, 0x00, 0x01, 0x00, 0x00, 0x00
        /*004c*/ 	.byte	0x60, 0x10, 0x00, 0x00, 0x01, 0x00, 0x00, 0x00, 0x90, 0x10, 0x00, 0x00, 0x01, 0x00, 0x00, 0x00
        /*005c*/ 	.byte	0xd0, 0x86, 0x00, 0x00, 0x01, 0x00, 0x00, 0x00, 0x20, 0x87, 0x00, 0x00, 0x01, 0x00, 0x00, 0x00
        /*006c*/ 	.byte	0x00, 0x9f, 0x00, 0x00, 0x01, 0x00, 0x00, 0x00, 0x80, 0x9f, 0x00, 0x00


	//----- nvinfo : EIATTR_MERCURY_ISA_VERSION
	.align		4
.L_716:
        /*0078*/ 	.byte	0x03, 0x5f
        /*007a*/ 	.short	0x0101


	//----- nvinfo : EIATTR_INT_WARP_WIDE_INSTR_OFFSETS
	.align		4
        /*007c*/ 	.byte	0x04, 0x31
        /*007e*/ 	.short	(.L_718 - .L_717)


	//   ....[0]....
.L_717:
        /*0080*/ 	.word	0x00000180


	//   ....[1]....
        /*0084*/ 	.word	0x00000230


	//----- nvinfo : EIATTR_COOP_GROUP_MASK_REGIDS
	.align		4
.L_718:
        /*0088*/ 	.byte	0x04, 0x29
        /*008a*/ 	.short	(.L_720 - .L_719)


	//   ....[0]....
.L_719:
        /*008c*/ 	.word	0xffffffff


	//   ....[1]....
        /*0090*/ 	.word	0xffffffff


	//   ....[2]....
        /*0094*/ 	.word	0xffffffff


	//   ....[3]....
        /*0098*/ 	.word	0xffffffff


	//   ....[4]....
        /*009c*/ 	.word	0xffffffff


	//   ....[5]....
        /*00a0*/ 	.word	0xffffffff


	//----- nvinfo : EIATTR_COOP_GROUP_INSTR_OFFSETS
	.align		4
.L_720:
        /*00a4*/ 	.byte	0x04, 0x28
        /*00a6*/ 	.short	(.L_722 - .L_721)


	//   ....[0]....
.L_721:
        /*00a8*/ 	.word	0x00000060


	//   ....[1]....
        /*00ac*/ 	.word	0x00000190


	//   ....[2]....
        /*00b0*/ 	.word	0x00000240


	//   ....[3]....
        /*00b4*/ 	.word	0x000003a0


	//   ....[4]....
        /*00b8*/ 	.word	0x00000fc0


	//   ....[5]....
        /*00bc*/ 	.word	0x00008f70


	//----- nvinfo : EIATTR_REG_RECONFIG
	.align		4
.L_722:
        /*00c0*/ 	.byte	0x01, 0x54
	.zero		2


	//----- nvinfo : EIATTR_MBARRIER_INSTR_OFFSETS
	.align		4
        /*00c4*/ 	.byte	0x04, 0x39
        /*00c6*/ 	.short	(.L_724 - .L_723)


	//   ....[0]....
.L_723:
        /*00c8*/ 	.word	0x00000260
        /*00cc*/ 	.word	0x000000ff
        /*00d0*/ 	.word	0x00031800
        /*00d4*/ 	.short	0x0100
        /*00d6*/ 	.byte	0x06
	.zero		1


	//   ....[1]....
        /*00d8*/ 	.word	0x00000350
        /*00dc*/ 	.word	0x000000ff
        /*00e0*/ 	.word	0x00031810
        /*00e4*/ 	.short	0x0100
        /*00e6*/ 	.byte	0x08
	.zero		1


	//   ....[2]....
        /*00e8*/ 	.word	0x00000360
        /*00ec*/ 	.word	0x000000ff
        /*00f0*/ 	.word	0x00031820
        /*00f4*/ 	.short	0x0100
        /*00f6*/ 	.byte	0x08
	.zero		1


	//   ....[3]....
        /*00f8*/ 	.word	0x00000370
        /*00fc*/ 	.word	0x000000ff
        /*0100*/ 	.word	0x00031818
        /*0104*/ 	.short	0x0100
        /*0106*/ 	.byte	0x08
	.zero		1


	//   ....[4]....
        /*0108*/ 	.word	0x00000380
        /*010c*/ 	.word	0x000000ff
        /*0110*/ 	.word	0x00031828
        /*0114*/ 	.short	0x0100
        /*0116*/ 	.byte	0x08
	.zero		1


	//   ....[5]....
        /*0118*/ 	.word	0x000004b0
        /*011c*/ 	.word	0x000000ff
        /*0120*/ 	.word	0x00031830
        /*0124*/ 	.short	0x0100
        /*0126*/ 	.byte	0x08
	.zero		1


	//   ....[6]....
        /*0128*/ 	.word	0x000004c0
        /*012c*/ 	.word	0x000000ff
        /*0130*/ 	.word	0x00031838
        /*0134*/ 	.short	0x0100
        /*0136*/ 	.byte	0x08
	.zero		1


	//   ....[7]....
        /*0138*/ 	.word	0x00000f40
        /*013c*/ 	.word	0x00000011
        /*0140*/ 	.word	0x00031800
        /*0144*/ 	.short	0x010a
        /*0146*/ 	.byte	0x3f
	.zero		1


	//   ....[8]....
        /*0148*/ 	.word	0x00001040
        /*014c*/ 	.word	0x00000011
        /*0150*/ 	.word	0x00031800
        /*0154*/ 	.short	0x010a
        /*0156*/ 	.byte	0x3f
	.zero		1


	//   ....[9]....
        /*0158*/ 	.word	0x00001920
        /*015c*/ 	.word	0x00000010
        /*0160*/ 	.word	0x00031810
        /*0164*/ 	.short	0x010a
        /*0166*/ 	.byte	0x3f
	.zero		1


	//   ....[10]....
        /*0168*/ 	.word	0x000019e0
        /*016c*/ 	.word	0x00000010
        /*0170*/ 	.word	0x00031810
        /*0174*/ 	.short	0x010a
        /*0176*/ 	.byte	0x3f
	.zero		1


	//   ....[11]....
        /*0178*/ 	.word	0x00003570
        /*017c*/ 	.word	0x00000011
        /*0180*/ 	.word	0x00031830
        /*0184*/ 	.short	0x010a
        /*0186*/ 	.byte	0x3f
	.zero		1


	//   ....[12]....
        /*0188*/ 	.word	0x00003630
        /*018c*/ 	.word	0x00000011
        /*0190*/ 	.word	0x00031830
        /*0194*/ 	.short	0x010a
        /*0196*/ 	.byte	0x3f
	.zero		1


	//   ....[13]....
        /*0198*/ 	.word	0x00007a60
        /*019c*/ 	.word	0x00000018
        /*01a0*/ 	.word	0x00000000
        /*01a4*/ 	.short	0x0101
        /*01a6*/ 	.byte	0x3f
	.zero		1


	//   ....[14]....
        /*01a8*/ 	.word	0x00008160
        /*01ac*/ 	.word	0x00000010
        /*01b0*/ 	.word	0x00000000
        /*01b4*/ 	.short	0x0101
        /*01b6*/ 	.byte	0x3f
	.zero		1


	//   ....[15]....
        /*01b8*/ 	.word	0x000095e0
        /*01bc*/ 	.word	0x00000007
        /*01c0*/ 	.word	0x00031820
        /*01c4*/ 	.short	0x010a
        /*01c6*/ 	.byte	0x3f
	.zero		1


	//   ....[16]....
        /*01c8*/ 	.word	0x00009e80
        /*01cc*/ 	.word	0x00000007
        /*01d0*/ 	.word	0x00031838
        /*01d4*/ 	.short	0x010a
        /*01d6*/ 	.byte	0x3f
	.zero		1


	//   ....[17]....
        /*01d8*/ 	.word	0x0000a210
        /*01dc*/ 	.word	0x00000013
        /*01e0*/ 	.word	0x00031820
        /*01e4*/ 	.short	0x010a
        /*01e6*/ 	.byte	0x3f
	.zero		1


	//   ....[18]....
        /*01e8*/ 	.word	0x0000a5f0
        /*01ec*/ 	.word	0x00000007
        /*01f0*/ 	.word	0x00031838
        /*01f4*/ 	.short	0x010a
        /*01f6*/ 	.byte	0x3f
	.zero		1


	//   ....[19]....
        /*01f8*/ 	.word	0x0000aa90
        /*01fc*/ 	.word	0x00000003
        /*0200*/ 	.word	0x00000000
        /*0204*/ 	.short	0x010a
        /*0206*/ 	.byte	0x3f
	.zero		1


	//   ....[20]....
        /*0208*/ 	.word	0x0000ab20
        /*020c*/ 	.word	0x00000011
        /*0210*/ 	.word	0x00000000
        /*0214*/ 	.short	0x010a
        /*0216*/ 	.byte	0x3f
	.zero		1


	//   ....[21]....
        /*0218*/ 	.word	0x0000ab70
        /*021c*/ 	.word	0x00000004
        /*0220*/ 	.word	0x00031838
        /*0224*/ 	.short	0x010a
        /*0226*/ 	.byte	0x3f
	.zero		1


	//   ....[22]....
        /*0228*/ 	.word	0x0000abd0
        /*022c*/ 	.word	0x00000011
        /*0230*/ 	.word	0x00031800
        /*0234*/ 	.short	0x010a
        /*0236*/ 	.byte	0x3f
	.zero		1


	//   ....[23]....
        /*0238*/ 	.word	0x0000ac20
        /*023c*/ 	.word	0x00000010
        /*0240*/ 	.word	0x00031810
        /*0244*/ 	.short	0x010a
        /*0246*/ 	.byte	0x3f
	.zero		1


	//   ....[24]....
        /*0248*/ 	.word	0x0000ac70
        /*024c*/ 	.word	0x00000011
        /*0250*/ 	.word	0x00031830
        /*0254*/ 	.short	0x010a
        /*0256*/ 	.byte	0x3f
	.zero		1


	//   ....[25]....
        /*0258*/ 	.word	0x0000acc0
        /*025c*/ 	.word	0x00000007
        /*0260*/ 	.word	0x00031820
        /*0264*/ 	.short	0x010a
        /*0266*/ 	.byte	0x3f
	.zero		1


	//   ....[26]....
        /*0268*/ 	.word	0x0000ad10
        /*026c*/ 	.word	0x00000007
        /*0270*/ 	.word	0x00031838
        /*0274*/ 	.short	0x010a
        /*0276*/ 	.byte	0x3f
	.zero		1


	//   ....[27]....
        /*0278*/ 	.word	0x0000ad70
        /*027c*/ 	.word	0x00000013
        /*0280*/ 	.word	0x00031820
        /*0284*/ 	.short	0x010a
        /*0286*/ 	.byte	0x3f
	.zero		1


	//   ....[28]....
        /*0288*/ 	.word	0x0000adc0
        /*028c*/ 	.word	0x00000007
        /*0290*/ 	.word	0x00031838
        /*0294*/ 	.short	0x010a
        /*0296*/ 	.byte	0x3f
	.zero		1


	//   ....[29]....
        /*0298*/ 	.word	0x0000ae10
        /*029c*/ 	.word	0x00000003
        /*02a0*/ 	.word	0x00000000
        /*02a4*/ 	.short	0x010a
        /*02a6*/ 	.byte	0x3f
	.zero		1


	//   ....[30]....
        /*02a8*/ 	.word	0x0000ae60
        /*02ac*/ 	.word	0x00000011
        /*02b0*/ 	.word	0x00000000
        /*02b4*/ 	.short	0x010a
        /*02b6*/ 	.byte	0x3f
	.zero		1


	//----- nvinfo : EIATTR_NUM_MBARRIERS
	.align		4
.L_724:
        /*02b8*/ 	.byte	0x03, 0x38
        /*02ba*/ 	.short	0x0007


	//----- nvinfo : EIATTR_EXIT_INSTR_OFFSETS
	.align		4
        /*02bc*/ 	.byte	0x04, 0x1c
        /*02be*/ 	.short	(.L_726 - .L_725)


	//   ....[0]....
.L_725:
        /*02c0*/ 	.word	0x0000abc0


	//----- nvinfo : EIATTR_MAX_THREADS
	.align		4
.L_726:
        /*02c4*/ 	.byte	0x04, 0x05
        /*02c6*/ 	.short	(.L_728 - .L_727)
.L_727:
        /*02c8*/ 	.word	0x00000180
        /*02cc*/ 	.word	0x00000001
        /*02d0*/ 	.word	0x00000001


	//----- nvinfo : EIATTR_CRS_STACK_SIZE
	.align		4
.L_728:
        /*02d4*/ 	.byte	0x04, 0x1e
        /*02d6*/ 	.short	(.L_730 - .L_729)
.L_729:
        /*02d8*/ 	.word	0x00000000


	//----- nvinfo : EIATTR_CBANK_PARAM_SIZE
	.align		4
.L_730:
        /*02dc*/ 	.byte	0x03, 0x19
        /*02de*/ 	.short	0x0770


	//----- nvinfo : EIATTR_PARAM_CBANK
	.align		4
        /*02e0*/ 	.byte	0x04, 0x0a
        /*02e2*/ 	.short	(.L_732 - .L_731)
	.align		4
.L_731:
        /*02e4*/ 	.word	index@(.nv.constant0._ZN7cutlass13device_kernelIN5flash11enable_sm90INS1_16FlashAttnBwdSm90INS1_25CollectiveMainloopBwdSm90ILi2ELi1ELi1EN4cute5tupleIJNS5_1CILi1EEES8_S8_EEENS6_IJNS7_ILi64EEENS7_ILi80EEENS7_ILi256EEEEEENS_10bfloat16_tEfNS_4arch4Sm90ELb1ELb0ELb0ELb0ELb0ELb0ELb1ELb1ELi2ELi1ELi1ELi1ELb0EEENS1_24CollectiveEpilogueBwdGQAISD_fSG_Li256ELb0ELb0EEENS1_25SingleTileBwdLPTSchedulerILb0ELi80ELb0EEEEEEEEEvNT_6ParamsE)
        /*02e8*/ 	.short	0x0210
        /*02ea*/ 	.short	0x0770


	//----- nvinfo : EIATTR_SW_WAR
	.align		4
.L_732:
        /*02ec*/ 	.byte	0x04, 0x36
        /*02ee*/ 	.short	(.L_734 - .L_733)
.L_733:
        /*02f0*/ 	.word	0x00000008
.L_734:


//--------------------- .nv.info._ZN7cutlass13device_kernelIN5flash22FlashAttnBwdPreprocessIN4cute5tupleIJNS3_1CILi64EEENS5_ILi256EEEEEENS_10bfloat16_tEfNS_4arch4Sm90ELb1ELb0EEEEEvNT_6ParamsE --------------------------
	.section	.nv.info._ZN7cutlass13device_kernelIN5flash22FlashAttnBwdPreprocessIN4cute5tupleIJNS3_1CILi64EEENS5_ILi256EEEEEENS_10bfloat16_tEfNS_4arch4Sm90ELb1ELb0EEEEEvNT_6ParamsE,"",@"SHT_CUDA_INFO"
	.sectionflags	@""
	.align	4


	//----- nvinfo : EIATTR_CUDA_API_VERSION
	.align		4
        /*0000*/ 	.byte	0x04, 0x37
        /*0002*/ 	.short	(.L_736 - .L_735)
.L_735:
        /*0004*/ 	.word	0x00000082


	//----- nvinfo : EIATTR_KPARAM_INFO
	.align		4
.L_736:
        /*0008*/ 	.byte	0x04, 0x17
        /*000a*/ 	.short	(.L_738 - .L_737)
.L_737:
        /*000c*/ 	.word	0x00000000
        /*0010*/ 	.short	0x0000
        /*0012*/ 	.short	0x0000
        /*0014*/ 	.byte	0x00, 0xf0, 0xc1, 0x03


	//----- nvinfo : EIATTR_SPARSE_MMA_MASK
	.align		4
.L_738:
        /*0018*/ 	.byte	0x03, 0x50
        /*001a*/ 	.short	0x0000


	//----- nvinfo : EIATTR_MAXREG_COUNT
	.align		4
        /*001c*/ 	.byte	0x03, 0x1b
        /*001e*/ 	.short	0x0080


	//----- nvinfo : EIATTR_MERCURY_ISA_VERSION
	.align		4
        /*0020*/ 	.byte	0x03, 0x5f
        /*0022*/ 	.short	0x0101


	//----- nvinfo : EIATTR_COOP_GROUP_MASK_REGIDS
	.align		4
        /*0024*/ 	.byte	0x04, 0x29
        /*0026*/ 	.short	(.L_740 - .L_739)


	//   ....[0]....
.L_739:
        /*0028*/ 	.word	0xffffffff


	//   ....[1]....
        /*002c*/ 	.word	0xffffffff


	//   ....[2]....
        /*0030*/ 	.word	0xffffffff


	//   ....[3]....
        /*0034*/ 	.word	0xffffffff


	//   ....[4]....
        /*0038*/ 	.word	0xffffffff


	//   ....[5]....
        /*003c*/ 	.word	0xffffffff


	//   ....[6]....
        /*0040*/ 	.word	0xffffffff


	//   ....[7]....
        /*0044*/ 	.word	0xffffffff


	//   ....[8]....
        /*0048*/ 	.word	0xffffffff


	//   ....[9]....
        /*004c*/ 	.word	0xffffffff


	//   ....[10]....
        /*0050*/ 	.word	0xffffffff


	//   ....[11]....
        /*0054*/ 	.word	0xffffffff


	//   ....[12]....
        /*0058*/ 	.word	0xffffffff


	//   ....[13]....
        /*005c*/ 	.word	0xffffffff


	//   ....[14]....
        /*0060*/ 	.word	0xffffffff


	//   ....[15]....
        /*0064*/ 	.word	0xffffffff


	//----- nvinfo : EIATTR_COOP_GROUP_INSTR_OFFSETS
	.align		4
.L_740:
        /*0068*/ 	.byte	0x04, 0x28
        /*006a*/ 	.short	(.L_742 - .L_741)


	//   ....[0]....
.L_741:
        /*006c*/ 	.word	0x00001e70


	//   ....[1]....
        /*0070*/ 	.word	0x00001ea0


	//   ....[2]....
        /*0074*/ 	.word	0x00001ec0


	//   ....[3]....
        /*0078*/ 	.word	0x00001ed0


	//   ....[4]....
        /*007c*/ 	.word	0x00001f00


	//   ....[5]....
        /*0080*/ 	.word	0x00001f20


	//   ....[6]....
        /*0084*/ 	.word	0x00001f40


	//   ....[7]....
        /*0088*/ 	.word	0x00001f50


	//   ....[8]....
        /*008c*/ 	.word	0x00001f80


	//   ....[9]....
        /*0090*/ 	.word	0x00001fc0


	//   ....[10]....
        /*0094*/ 	.word	0x00001fe0


	//   ....[11]....
        /*0098*/ 	.word	0x00002010


	//   ....[12]....
        /*009c*/ 	.word	0x00002090


	//   ....[13]....
        /*00a0*/ 	.word	0x000020f0


	//   ....[14]....
        /*00a4*/ 	.word	0x00002120


	//   ....[15]....
        /*00a8*/ 	.word	0x00002160


	//----- nvinfo : EIATTR_EXIT_INSTR_OFFSETS
	.align		4
.L_742:
        /*00ac*/ 	.byte	0x04, 0x1c
        /*00ae*/ 	.short	(.L_744 - .L_743)


	//   ....[0]....
.L_743:
        /*00b0*/ 	.word	0x00002760


	//   ....[1]....
        /*00b4*/ 	.word	0x000027e0


	//----- nvinfo : EIATTR_MAX_THREADS
	.align		4
.L_744:
        /*00b8*/ 	.byte	0x04, 0x05
        /*00ba*/ 	.short	(.L_746 - .L_745)
.L_745:
        /*00bc*/ 	.word	0x00000100
        /*00c0*/ 	.word	0x00000001
        /*00c4*/ 	.word	0x00000001


	//----- nvinfo : EIATTR_CRS_STACK_SIZE
	.align		4
.L_746:
        /*00c8*/ 	.byte	0x04, 0x1e
        /*00ca*/ 	.short	(.L_748 - .L_747)
.L_747:
        /*00cc*/ 	.word	0x00000000


	//----- nvinfo : EIATTR_CBANK_PARAM_SIZE
	.align		4
.L_748:
        /*00d0*/ 	.byte	0x03, 0x19
        /*00d2*/ 	.short	0x00f0


	//----- nvinfo : EIATTR_PARAM_CBANK
	.align		4
        /*00d4*/ 	.byte	0x04, 0x0a
        /*00d6*/ 	.short	(.L_750 - .L_749)
	.align		4
.L_749:
        /*00d8*/ 	.word	index@(.nv.constant0._ZN7cutlass13device_kernelIN5flash22FlashAttnBwdPreprocessIN4cute5tupleIJNS3_1CILi64EEENS5_ILi256EEEEEENS_10bfloat16_tEfNS_4arch4Sm90ELb1ELb0EEEEEvNT_6ParamsE)
        /*00dc*/ 	.short	0x0210
        /*00de*/ 	.short	0x00f0


	//----- nvinfo : EIATTR_SW_WAR
	.align		4
.L_750:
        /*00e0*/ 	.byte	0x04, 0x36
        /*00e2*/ 	.short	(.L_752 - .L_751)
.L_751:
        /*00e4*/ 	.word	0x00000008
.L_752:


//--------------------- .nv.info._ZN7cutlass13device_kernelIN5flash11enable_sm90INS1_16FlashAttnBwdSm90INS1_25CollectiveMainloopBwdSm90ILi2ELi1ELi1EN4cute5tupleIJNS5_1CILi1EEES8_S8_EEENS6_IJNS7_ILi64EEENS7_ILi80EEENS7_ILi256EEEEEENS_10bfloat16_tEfNS_4arch4Sm90ELb1ELb0ELb0ELb1ELb0ELb0ELb1ELb1ELi2ELi1ELi1ELi1ELb0EEENS1_21CollectiveEpilogueBwdISD_SE_SG_Li256ELb1ELb1ELi2EEENS1_25SingleTileBwdLPTSchedulerILb1ELi80ELb0EEEEEEEEEvNT_6ParamsE --------------------------
	.section	.nv.info._ZN7cutlass13device_kernelIN5flash11enable_sm90INS1_16FlashAttnBwdSm90INS1_25CollectiveMainloopBwdSm90ILi2ELi1ELi1EN4cute5tupleIJNS5_1CILi1EEES8_S8_EEENS6_IJNS7_ILi64EEENS7_ILi80EEENS7_ILi256EEEEEENS_10bfloat16_tEfNS_4arch4Sm90ELb1ELb0ELb0ELb1ELb0ELb0ELb1ELb1ELi2ELi1ELi1ELi1ELb0EEENS1_21CollectiveEpilogueBwdISD_SE_SG_Li256ELb1ELb1ELi2EEENS1_25SingleTileBwdLPTSchedulerILb1ELi80ELb0EEEEEEEEEvNT_6ParamsE,"",@"SHT_CUDA_INFO"
	.sectionflags	@""
	.align	4


	//----- nvinfo : EIATTR_CUDA_API_VERSION
	.align		4
        /*0000*/ 	.byte	0x04, 0x37
        /*0002*/ 	.short	(.L_754 - .L_753)
.L_753:
        /*0004*/ 	.word	0x00000082


	//----- nvinfo : EIATTR_KPARAM_INFO
	.align		4
.L_754:
        /*0008*/ 	.byte	0x04, 0x17
        /*000a*/ 	.short	(.L_756 - .L_755)
.L_755:
        /*000c*/ 	.word	0x00000000
        /*0010*/ 	.short	0x0000
        /*0012*/ 	.short	0x0070
        /*0014*/ 	.byte	0x00, 0xf0, 0x01, 0x1a


	//----- nvinfo : EIATTR_SPARSE_MMA_MASK
	.align		4
.L_756:
        /*0018*/ 	.byte	0x03, 0x50
        /*001a*/ 	.short	0x0000


	//----- nvinfo : EIATTR_MAXREG_COUNT
	.align		4
        /*001c*/ 	.byte	0x03, 0x1b
        /*001e*/ 	.short	0x00a8


	//----- nvinfo : EIATTR_NUM_BARRIERS
	.align		4
        /*0020*/ 	.byte	0x02, 0x4c
        /*0022*/ 	.byte	0x0a
	.zero		1


	//----- nvinfo : EIATTR_ANNOTATIONS
	.align		4
        /*0024*/ 	.byte	0x04, 0x55
        /*0026*/ 	.short	(.L_758 - .L_757)


	//   ....[0]....
.L_757:
        /*0028*/ 	.word	0x00000001
        /*002c*/ 	.byte	0xc0, 0x02, 0x00, 0x00, 0x01, 0x00, 0x00, 0x00, 0x40, 0x07, 0x00, 0x00, 0x01, 0x00, 0x00, 0x00
        /*003c*/ 	.byte	0xf0, 0x07, 0x00, 0x00, 0x01, 0x00, 0x00, 0x00, 0x10, 0x0a, 0x00, 0x00, 0x01, 0x00, 0x00, 0x00
        /*004c*/ 	.byte	0xd0, 0x0c, 0x00, 0x00, 0x01, 0x00, 0x00, 0x00, 0x50, 0x16, 0x00, 0x00, 0x01, 0x00, 0x00, 0x00
        /*005c*/ 	.byte	0x60, 0x16, 0x00, 0x00, 0x01, 0x00, 0x00, 0x00, 0x70, 0x16, 0x00, 0x00, 0x01, 0x00, 0x00, 0x00
        /*006c*/ 	.byte	0x30, 0x97, 0x00, 0x00, 0x01, 0x00, 0x00, 0x00, 0x70, 0x97, 0x00, 0x00, 0x01, 0x00, 0x00, 0x00
        /*007c*/ 	.byte	0x90, 0xb5, 0x00, 0x00, 0x01, 0x00, 0x00, 0x00, 0xc0, 0xb5, 0x00, 0x00, 0x01, 0x00, 0x00, 0x00
        /*008c*/ 	.byte	0x40, 0xf3, 0x00, 0x00


	//----- nvinfo : EIATTR_MERCURY_ISA_VERSION
	.align		4
.L_758:
        /*0090*/ 	.byte	0x03, 0x5f
        /*0092*/ 	.short	0x0101


	//----- nvinfo : EIATTR_INT_WARP_WIDE_INSTR_OFFSETS
	.align		4
        /*0094*/ 	.byte	0x04, 0x31
        /*0096*/ 	.short	(.L_760 - .L_759)


	//   ....[0]....
.L_759:
        /*0098*/ 	.word	0x00000190


	//   ....[1]....
        /*009c*/ 	.word	0x000001c0


	//----- nvinfo : EIATTR_COOP_GROUP_MASK_REGIDS
	.align		4
.L_760:
        /*00a0*/ 	.byte	0x04, 0x29
        /*00a2*/ 	.short	(.L_762 - .L_761)


	//   ....[0]....
.L_761:
        /*00a4*/ 	.word	0xffffffff


	//   ....[1]....
        /*00a8*/ 	.word	0xffffffff


	//   ....[2]....
        /*00ac*/ 	.word	0xffffffff


	//   ....[3]....
        /*00b0*/ 	.word	0xffffffff


	//   ....[4]....
        /*00b4*/ 	.word	0xffffffff


	//   ....[5]....
        /*00b8*/ 	.word	0xffffffff


	//----- nvinfo : EIATTR_COOP_GROUP_INSTR_OFFSETS
	.align		4
.L_762:
        /*00bc*/ 	.byte	0x04, 0x28
        /*00be*/ 	.short	(.L_764 - .L_763)


	//   ....[0]....
.L_763:
        /*00c0*/ 	.word	0x00000060


	//   ....[1]....
        /*00c4*/ 	.word	0x000001a0


	//   ....[2]....
        /*00c8*/ 	.word	0x00000220


	//   ....[3]....
        /*00cc*/ 	.word	0x00000400


	//   ....[4]....
        /*00d0*/ 	.word	0x00001530


	//   ....[5]....
        /*00d4*/ 	.word	0x0000d040


	//----- nvinfo : EIATTR_REG_RECONFIG
	.align		4
.L_764:
        /*00d8*/ 	.byte	0x01, 0x54
	.zero		2


	//----- nvinfo : EIATTR_MBARRIER_INSTR_OFFSETS
	.align		4
        /*00dc*/ 	.byte	0x04, 0x39
        /*00de*/ 	.short	(.L_766 - .L_765)


	//   ....[0]....
.L_765:
        /*00e0*/ 	.word	0x00000290
        /*00e4*/ 	.word	0x000000ff
        /*00e8*/ 	.word	0x00031600
        /*00ec*/ 	.short	0x0100
        /*00ee*/ 	.byte	0x06
	.zero		1


	//   ....[1]....
        /*00f0*/ 	.word	0x000003b0
        /*00f4*/ 	.word	0x000000ff
        /*00f8*/ 	.word	0x00031610
        /*00fc*/ 	.short	0x0100
        /*00fe*/ 	.byte	0x08
	.zero		1


	//   ....[2]....
        /*0100*/ 	.word	0x000003c0
        /*0104*/ 	.word	0x000000ff
        /*0108*/ 	.word	0x00031620
        /*010c*/ 	.short	0x0100
        /*010e*/ 	.byte	0x08
	.zero		1


	//   ....[3]....
        /*0110*/ 	.word	0x000003d0
        /*0114*/ 	.word	0x000000ff
        /*0118*/ 	.word	0x00031618
        /*011c*/ 	.short	0x0100
        /*011e*/ 	.byte	0x08
	.zero		1


	//   ....[4]....
        /*0120*/ 	.word	0x000003e0
        /*0124*/ 	.word	0x000000ff
        /*0128*/ 	.word	0x00031628
        /*012c*/ 	.short	0x0100
        /*012e*/ 	.byte	0x08
	.zero		1


	//   ....[5]....
        /*0130*/ 	.word	0x00000510
        /*0134*/ 	.word	0x000000ff
        /*0138*/ 	.word	0x00031630
        /*013c*/ 	.short	0x0100
        /*013e*/ 	.byte	0x08
	.zero		1


	//   ....[6]....
        /*0140*/ 	.word	0x00000520
        /*0144*/ 	.word	0x000000ff
        /*0148*/ 	.word	0x00031638
        /*014c*/ 	.short	0x0100
        /*014e*/ 	.byte	0x08
	.zero		1


	//   ....[7]....
        /*0150*/ 	.word	0x00001510
        /*0154*/ 	.word	0x000000e1
        /*0158*/ 	.word	0x00031600
        /*015c*/ 	.short	0x010a
        /*015e*/ 	.byte	0x3f
	.zero		1


	//   ....[8]....
        /*0160*/ 	.word	0x00001630
        /*0164*/ 	.word	0x000000e1
        /*0168*/ 	.word	0x00031600
        /*016c*/ 	.short	0x010a
        /*016e*/ 	.byte	0x3f
	.zero		1


	//   ....[9]....
        /*0170*/ 	.word	0x00001ea0
        /*0174*/ 	.word	0x000000e0
        /*0178*/ 	.word	0x00031610
        /*017c*/ 	.short	0x010a
        /*017e*/ 	.byte	0x3f
	.zero		1


	//   ....[10]....
        /*0180*/ 	.word	0x00001f60
        /*0184*/ 	.word	0x000000e0
        /*0188*/ 	.word	0x00031610
        /*018c*/ 	.short	0x010a
        /*018e*/ 	.byte	0x3f
	.zero		1


	//   ....[11]....
        /*0190*/ 	.word	0x00003af0
        /*0194*/ 	.word	0x000000e1
        /*0198*/ 	.word	0x00031630
        /*019c*/ 	.short	0x010a
        /*019e*/ 	.byte	0x3f
	.zero		1


	//   ....[12]....
        /*01a0*/ 	.word	0x00003bb0
        /*01a4*/ 	.word	0x000000e1
        /*01a8*/ 	.word	0x00031630
        /*01ac*/ 	.short	0x010a
        /*01ae*/ 	.byte	0x3f
	.zero		1


	//   ....[13]....
        /*01b0*/ 	.word	0x00008070
        /*01b4*/ 	.word	0x00000018
        /*01b8*/ 	.word	0x00000000
        /*01bc*/ 	.short	0x0101
        /*01be*/ 	.byte	0x3f
	.zero		1


	//   ....[14]....
        /*01c0*/ 	.word	0x00008770
        /*01c4*/ 	.word	0x000000e0
        /*01c8*/ 	.word	0x00000000
        /*01cc*/ 	.short	0x0101
        /*01ce*/ 	.byte	0x3f
	.zero		1


	//   ....[15]....
        /*01d0*/ 	.word	0x0000dca0
        /*01d4*/ 	.word	0x00000006
        /*01d8*/ 	.word	0x00031620
        /*01dc*/ 	.short	0x010a
        /*01de*/ 	.byte	0x3f
	.zero		1


	//   ....[16]....
        /*01e0*/ 	.word	0x0000e710
        /*01e4*/ 	.word	0x00000006
        /*01e8*/ 	.word	0x00031638
        /*01ec*/ 	.short	0x010a
        /*01ee*/ 	.byte	0x3f
	.zero		1


	//   ....[17]....
        /*01f0*/ 	.word	0x0000ea60
        /*01f4*/ 	.word	0x00000014
        /*01f8*/ 	.word	0x00031620
        /*01fc*/ 	.short	0x010a
        /*01fe*/ 	.byte	0x3f
	.zero		1


	//   ....[18]....
        /*0200*/ 	.word	0x0000eea0
        /*0204*/ 	.word	0x00000006
        /*0208*/ 	.word	0x00031638
        /*020c*/ 	.short	0x010a
        /*020e*/ 	.byte	0x3f
	.zero		1


	//   ....[19]....
        /*0210*/ 	.word	0x0000f410
        /*0214*/ 	.word	0x00000005
        /*0218*/ 	.word	0x00000000
        /*021c*/ 	.short	0x010a
        /*021e*/ 	.byte	0x3f
	.zero		1


	//   ....[20]....
        /*0220*/ 	.word	0x0000f4a0
        /*0224*/ 	.word	0x00000003
        /*0228*/ 	.word	0x00000000
        /*022c*/ 	.short	0x010a
        /*022e*/ 	.byte	0x3f
	.zero		1


	//   ....[21]....
        /*0230*/ 	.word	0x0000f4f0
        /*0234*/ 	.word	0x00000002
        /*0238*/ 	.word	0x00031638
        /*023c*/ 	.short	0x010a
        /*023e*/ 	.byte	0x3f
	.zero		1


	//   ....[22]....
        /*0240*/ 	.word	0x0000f550
        /*0244*/ 	.word	0x000000e1
        /*0248*/ 	.word	0x00031600
        /*024c*/ 	.short	0x010a
        /*024e*/ 	.byte	0x3f
	.zero		1


	//   ....[23]....
        /*0250*/ 	.word	0x0000f5a0
        /*0254*/ 	.word	0x000000e0
        /*0258*/ 	.word	0x00031610
        /*025c*/ 	.short	0x010a
        /*025e*/ 	.byte	0x3f
	.zero		1


	//   ....[24]....
        /*0260*/ 	.word	0x0000f5f0
        /*0264*/ 	.word	0x000000e1
        /*0268*/ 	.word	0x00031630
        /*026c*/ 	.short	0x010a
        /*026e*/ 	.byte	0x3f
	.zero		1


	//   ....[25]....
        /*0270*/ 	.word	0x0000f640
        /*0274*/ 	.word	0x00000006
        /*0278*/ 	.word	0x00031620
        /*027c*/ 	.short	0x010a
        /*027e*/ 	.byte	0x3f
	.zero		1


	//   ....[26]....
        /*0280*/ 	.word	0x0000f690
        /*0284*/ 	.word	0x00000006
        /*0288*/ 	.word	0x00031638
        /*028c*/ 	.short	0x010a
        /*028e*/ 	.byte	0x3f
	.zero		1


	//   ....[27]....
        /*0290*/ 	.word	0x0000f6f0
        /*0294*/ 	.word	0x00000014
        /*0298*/ 	.word	0x00031620
        /*029c*/ 	.short	0x010a
        /*029e*/ 	.byte	0x3f
	.zero		1


	//   ....[28]....
        /*02a0*/ 	.word	0x0000f740
        /*02a4*/ 	.word	0x00000006
        /*02a8*/ 	.word	0x00031638
        /*02ac*/ 	.short	0x010a
        /*02ae*/ 	.byte	0x3f
	.zero		1


	//   ....[29]....
        /*02b0*/ 	.word	0x0000f790
        /*02b4*/ 	.word	0x00000005
        /*02b8*/ 	.word	0x00000000
        /*02bc*/ 	.short	0x010a
        /*02be*/ 	.byte	0x3f
	.zero		1


	//   ....[30]....
        /*02c0*/ 	.word	0x0000f7e0
        /*02c4*/ 	.word	0x00000003
        /*02c8*/ 	.word	0x00000000
        /*02cc*/ 	.short	0x010a
        /*02ce*/ 	.byte	0x3f
	.zero		1


	//----- nvinfo : EIATTR_NUM_MBARRIERS
	.align		4
.L_766:
        /*02d0*/ 	.byte	0x03, 0x38
        /*02d2*/ 	.short	0x0007


	//----- nvinfo : EIATTR_EXIT_INSTR_OFFSETS
	.align		4
        /*02d4*/ 	.byte	0x04, 0x1c
        /*02d6*/ 	.short	(.L_768 - .L_767)


	//   ....[0]....
.L_767:
        /*02d8*/ 	.word	0x0000f540


	//----- nvinfo : EIATTR_MAX_THREADS
	.align		4
.L_768:
        /*02dc*/ 	.byte	0x04, 0x05
        /*02de*/ 	.short	(.L_770 - .L_769)
.L_769:
        /*02e0*/ 	.word	0x00000180
        /*02e4*/ 	.word	0x00000001
        /*02e8*/ 	.word	0x00000001


	//----- nvinfo : EIATTR_CRS_STACK_SIZE
	.align		4
.L_770:
        /*02ec*/ 	.byte	0x04, 0x1e
        /*02ee*/ 	.short	(.L_772 - .L_771)
.L_771:
        /*02f0*/ 	.word	0x00000000


	//----- nvinfo : EIATTR_CBANK_PARAM_SIZE
	.align		4
.L_772:
        /*02f4*/ 	.byte	0x03, 0x19
        /*02f6*/ 	.short	0x06f0


	//----- nvinfo : EIATTR_PARAM_CBANK
	.align		4
        /*02f8*/ 	.byte	0x04, 0x0a
        /*02fa*/ 	.short	(.L_774 - .L_773)
	.align		4
.L_773:
        /*02fc*/ 	.word	index@(.nv.constant0._ZN7cutlass13device_kernelIN5flash11enable_sm90INS1_16FlashAttnBwdSm90INS1_25CollectiveMainloopBwdSm90ILi2ELi1ELi1EN4cute5tupleIJNS5_1CILi1EEES8_S8_EEENS6_IJNS7_ILi64EEENS7_ILi80EEENS7_ILi256EEEEEENS_10bfloat16_tEfNS_4arch4Sm90ELb1ELb0ELb0ELb1ELb0ELb0ELb1ELb1ELi2ELi1ELi1ELi1ELb0EEENS1_21CollectiveEpilogueBwdISD_SE_SG_Li256ELb1ELb1ELi2EEENS1_25SingleTileBwdLPTSchedulerILb1ELi80ELb0EEEEEEEEEvNT_6ParamsE)
        /*0300*/ 	.short	0x0210
        /*0302*/ 	.short	0x06f0


	//----- nvinfo : EIATTR_SW_WAR
	.align		4
.L_774:
        /*0304*/ 	.byte	0x04, 0x36
        /*0306*/ 	.short	(.L_776 - .L_775)
.L_775:
        /*0308*/ 	.word	0x00000008
.L_776:


//--------------------- .nv.info._ZN7cutlass13device_kernelIN5flash32FlashAttnBwdPostprocessConvertdQIN4cute5tupleIJNS3_1CILi80EEENS5_ILi256EEEEEENS_10bfloat16_tEfNS_4arch4Sm90ELi256ENS3_8TiledMMAINS3_8MMA_AtomIJNS3_4SM904GMMA27MMA_64x16x16_F32BF16BF16_SSILNSF_5MajorE1ELSH_1ELNSF_7ScaleInE1ELSI_1EEEEEENS3_6LayoutINS4_IJNS5_ILi2EEENS5_ILi1EEESN_EEENS4_IJSN_NS5_ILi0EEESP_EEEEENS4_IJNS3_10UnderscoreESS_SS_EEEEELb1EEEEEvNT_6ParamsE --------------------------
	.section	.nv.info._ZN7cutlass13device_kernelIN5flash32FlashAttnBwdPostprocessConvertdQIN4cute5tupleIJNS3_1CILi80EEENS5_ILi256EEEEEENS_10bfloat16_tEfNS_4arch4Sm90ELi256ENS3_8TiledMMAINS3_8MMA_AtomIJNS3_4SM904GMMA27MMA_64x16x16_F32BF16BF16_SSILNSF_5MajorE1ELSH_1ELNSF_7ScaleInE1ELSI_1EEEEEENS3_6LayoutINS4_IJNS5_ILi2EEENS5_ILi1EEESN_EEENS4_IJSN_NS5_ILi0EEESP_EEEEENS4_IJNS3_10UnderscoreESS_SS_EEEEELb1EEEEEvNT_6ParamsE,"",@"SHT_CUDA_INFO"
	.sectionflags	@""
	.align	4


	//----- nvinfo : EIATTR_CUDA_API_VERSION
	.align		4
        /*0000*/ 	.byte	0x04, 0x37
        /*0002*/ 	.short	(.L_778 - .L_777)
.L_777:
        /*0004*/ 	.word	0x00000082


	//----- nvinfo : EIATTR_KPARAM_INFO
	.align		4
.L_778:
        /*0008*/ 	.byte	0x04, 0x17
        /*000a*/ 	.short	(.L_780 - .L_779)
.L_779:
        /*000c*/ 	.word	0x00000000
        /*0010*/ 	.short	0x0000
        /*0012*/ 	.short	0x0000
        /*0014*/ 	.byte	0x00, 0xf0, 0xc1, 0x01


	//----- nvinfo : EIATTR_SPARSE_MMA_MASK
	.align		4
.L_780:
        /*0018*/ 	.byte	0x03, 0x50
        /*001a*/ 	.short	0x0000


	//----- nvinfo : EIATTR_MAXREG_COUNT
	.align		4
        /*001c*/ 	.byte	0x03, 0x1b
        /*001e*/ 	.short	0x0080


	//----- nvinfo : EIATTR_NUM_BARRIERS
	.align		4
        /*0020*/ 	.byte	0x02, 0x4c
        /*0022*/ 	.byte	0x01
	.zero		1


	//----- nvinfo : EIATTR_MERCURY_ISA_VERSION
	.align		4
        /*0024*/ 	.byte	0x03, 0x5f
        /*0026*/ 	.short	0x0101


	//----- nvinfo : EIATTR_MBARRIER_INSTR_OFFSETS
	.align		4
        /*0028*/ 	.byte	0x04, 0x39
        /*002a*/ 	.short	(.L_782 - .L_781)


	//   ....[0]....
.L_781:
        /*002c*/ 	.word	0x00000490
        /*0030*/ 	.word	0x000000ff
        /*0034*/ 	.word	0x0001e000
        /*0038*/ 	.short	0x0100
        /*003a*/ 	.byte	0x06
	.zero		1


	//   ....[1]....
        /*003c*/ 	.word	0x000005a0
        /*0040*/ 	.word	0x00000002
        /*0044*/ 	.word	0x0001e000
        /*0048*/ 	.short	0x010a
        /*004a*/ 	.byte	0x3f
	.zero		1


	//----- nvinfo : EIATTR_NUM_MBARRIERS
	.align		4
.L_782:
        /*004c*/ 	.byte	0x03, 0x38
        /*004e*/ 	.short	0x0001


	//----- nvinfo : EIATTR_EXIT_INSTR_OFFSETS
	.align		4
        /*0050*/ 	.byte	0x04, 0x1c
        /*0052*/ 	.short	(.L_784 - .L_783)


	//   ....[0]....
.L_783:
        /*0054*/ 	.word	0x000001a0


	//   ....[1]....
        /*0058*/ 	.word	0x00001e40


	//   ....[2]....
        /*005c*/ 	.word	0x00001f10


	//----- nvinfo : EIATTR_MAX_THREADS
	.align		4
.L_784:
        /*0060*/ 	.byte	0x04, 0x05
        /*0062*/ 	.short	(.L_786 - .L_785)
.L_785:
        /*0064*/ 	.word	0x00000100
        /*0068*/ 	.word	0x00000001
        /*006c*/ 	.word	0x00000001


	//----- nvinfo : EIATTR_CRS_STACK_SIZE
	.align		4
.L_786:
        /*0070*/ 	.byte	0x04, 0x1e
        /*0072*/ 	.short	(.L_788 - .L_787)
.L_787:
        /*0074*/ 	.word	0x00000000


	//----- nvinfo : EIATTR_CBANK_PARAM_SIZE
	.align		4
.L_788:
        /*0078*/ 	.byte	0x03, 0x19
        /*007a*/ 	.short	0x0070


	//----- nvinfo : EIATTR_PARAM_CBANK
	.align		4
        /*007c*/ 	.byte	0x04, 0x0a
        /*007e*/ 	.short	(.L_790 - .L_789)
	.align		4
.L_789:
        /*0080*/ 	.word	index@(.nv.constant0._ZN7cutlass13device_kernelIN5flash32FlashAttnBwdPostprocessConvertdQIN4cute5tupleIJNS3_1CILi80EEENS5_ILi256EEEEEENS_10bfloat16_tEfNS_4arch4Sm90ELi256ENS3_8TiledMMAINS3_8MMA_AtomIJNS3_4SM904GMMA27MMA_64x16x16_F32BF16BF16_SSILNSF_5MajorE1ELSH_1ELNSF_7ScaleInE1ELSI_1EEEEEENS3_6LayoutINS4_IJNS5_ILi2EEENS5_ILi1EEESN_EEENS4_IJSN_NS5_ILi0EEESP_EEEEENS4_IJNS3_10UnderscoreESS_SS_EEEEELb1EEEEEvNT_6ParamsE)
        /*0084*/ 	.short	0x0210
        /*0086*/ 	.short	0x0070


	//----- nvinfo : EIATTR_SW_WAR
	.align		4
.L_790:
        /*0088*/ 	.byte	0x04, 0x36
        /*008a*/ 	.short	(.L_792 - .L_791)
.L_791:
        /*008c*/ 	.word	0x00000008
.L_792:


//--------------------- .nv.info._ZN7cutlass13device_kernelIN5flash32FlashAttnBwdPostprocessConvertdQIN4cute5tupleIJNS3_1CILi64EEENS5_ILi256EEEEEENS_10bfloat16_tEfNS_4arch4Sm90ELi256ENS3_8TiledMMAINS3_8MMA_AtomIJNS3_4SM904GMMA27MMA_64x64x16_F32BF16BF16_SSILNSF_5MajorE1ELSH_0ELNSF_7ScaleInE1ELSI_1EEEEEENS3_6LayoutINS4_IJNS5_ILi2EEENS5_ILi1EEESN_EEENS4_IJSN_NS5_ILi0EEESP_EEEEENS4_IJNS3_10UnderscoreESS_SS_EEEEELb1EEEEEvNT_6ParamsE --------------------------
	.section	.nv.info._ZN7cutlass13device_kernelIN5flash32FlashAttnBwdPostprocessConvertdQIN4cute5tupleIJNS3_1CILi64EEENS5_ILi256EEEEEENS_10bfloat16_tEfNS_4arch4Sm90ELi256ENS3_8TiledMMAINS3_8MMA_AtomIJNS3_4SM904GMMA27MMA_64x64x16_F32BF16BF16_SSILNSF_5MajorE1ELSH_0ELNSF_7ScaleInE1ELSI_1EEEEEENS3_6LayoutINS4_IJNS5_ILi2EEENS5_ILi1EEESN_EEENS4_IJSN_NS5_ILi0EEESP_EEEEENS4_IJNS3_10UnderscoreESS_SS_EEEEELb1EEEEEvNT_6ParamsE,"",@"SHT_CUDA_INFO"
	.sectionflags	@""
	.align	4


	//----- nvinfo : EIATTR_CUDA_API_VERSION
	.align		4
        /*0000*/ 	.byte	0x04, 0x37
        /*0002*/ 	.short	(.L_794 - .L_793)
.L_793:
        /*0004*/ 	.word	0x00000082


	//----- nvinfo : EIATTR_KPARAM_INFO
	.align		4
.L_794:
        /*0008*/ 	.byte	0x04, 0x17
        /*000a*/ 	.short	(.L_796 - .L_795)
.L_795:
        /*000c*/ 	.word	0x00000000
        /*0010*/ 	.short	0x0000
        /*0012*/ 	.short	0x0000
        /*0014*/ 	.byte	0x00, 0xf0, 0xc1, 0x01


	//----- nvinfo : EIATTR_SPARSE_MMA_MASK
	.align		4
.L_796:
        /*0018*/ 	.byte	0x03, 0x50
        /*001a*/ 	.short	0x0000


	//----- nvinfo : EIATTR_MAXREG_COUNT
	.align		4
        /*001c*/ 	.byte	0x03, 0x1b
        /*001e*/ 	.short	0x0080


	//----- nvinfo : EIATTR_NUM_BARRIERS
	.align		4
        /*0020*/ 	.byte	0x02, 0x4c
        /*0022*/ 	.byte	0x01
	.zero		1


	//----- nvinfo : EIATTR_MERCURY_ISA_VERSION
	.align		4
        /*0024*/ 	.byte	0x03, 0x5f
        /*0026*/ 	.short	0x0101


	//----- nvinfo : EIATTR_MBARRIER_INSTR_OFFSETS
	.align		4
        /*0028*/ 	.byte	0x04, 0x39
        /*002a*/ 	.short	(.L_798 - .L_797)


	//   ....[0]....
.L_797:
        /*002c*/ 	.word	0x000004a0
        /*0030*/ 	.word	0x000000ff
        /*0034*/ 	.word	0x00018000
        /*0038*/ 	.short	0x0100
        /*003a*/ 	.byte	0x06
	.zero		1


	//   ....[1]....
        /*003c*/ 	.word	0x000005b0
        /*0040*/ 	.word	0x00000002
        /*0044*/ 	.word	0x00018000
        /*0048*/ 	.short	0x010a
        /*004a*/ 	.byte	0x3f
	.zero		1


	//----- nvinfo : EIATTR_NUM_MBARRIERS
	.align		4
.L_798:
        /*004c*/ 	.byte	0x03, 0x38
        /*004e*/ 	.short	0x0001


	//----- nvinfo : EIATTR_EXIT_INSTR_OFFSETS
	.align		4
        /*0050*/ 	.byte	0x04, 0x1c
        /*0052*/ 	.short	(.L_800 - .L_799)


	//   ....[0]....
.L_799:
        /*0054*/ 	.word	0x000001b0


	//   ....[1]....
        /*0058*/ 	.word	0x00001970


	//   ....[2]....
        /*005c*/ 	.word	0x00001a40


	//----- nvinfo : EIATTR_MAX_THREADS
	.align		4
.L_800:
        /*0060*/ 	.byte	0x04, 0x05
        /*0062*/ 	.short	(.L_802 - .L_801)
.L_801:
        /*0064*/ 	.word	0x00000100
        /*0068*/ 	.word	0x00000001
        /*006c*/ 	.word	0x00000001


	//----- nvinfo : EIATTR_CRS_STACK_SIZE
	.align		4
.L_802:
        /*0070*/ 	.byte	0x04, 0x1e
        /*0072*/ 	.short	(.L_804 - .L_803)
.L_803:
        /*0074*/ 	.word	0x00000000


	//----- nvinfo : EIATTR_CBANK_PARAM_SIZE
	.align		4
.L_804:
        /*0078*/ 	.byte	0x03, 0x19
        /*007a*/ 	.short	0x0070


	//----- nvinfo : EIATTR_PARAM_CBANK
	.align		4
        /*007c*/ 	.byte	0x04, 0x0a
        /*007e*/ 	.short	(.L_806 - .L_805)
	.align		4
.L_805:
        /*0080*/ 	.word	index@(.nv.constant0._ZN7cutlass13device_kernelIN5flash32FlashAttnBwdPostprocessConvertdQIN4cute5tupleIJNS3_1CILi64EEENS5_ILi256EEEEEENS_10bfloat16_tEfNS_4arch4Sm90ELi256ENS3_8TiledMMAINS3_8MMA_AtomIJNS3_4SM904GMMA27MMA_64x64x16_F32BF16BF16_SSILNSF_5MajorE1ELSH_0ELNSF_7ScaleInE1ELSI_1EEEEEENS3_6LayoutINS4_IJNS5_ILi2EEENS5_ILi1EEESN_EEENS4_IJSN_NS5_ILi0EEESP_EEEEENS4_IJNS3_10UnderscoreESS_SS_EEEEELb1EEEEEvNT_6ParamsE)
        /*0084*/ 	.short	0x0210
        /*0086*/ 	.short	0x0070


	//----- nvinfo : EIATTR_SW_WAR
	.align		4
.L_806:
        /*0088*/ 	.byte	0x04, 0x36
        /*008a*/ 	.short	(.L_808 - .L_807)
.L_807:
        /*008c*/ 	.word	0x00000008
.L_808:


//--------------------- .nv.info._ZN7cutlass13device_kernelIN5flash11enable_sm90INS1_16FlashAttnBwdSm90INS1_25CollectiveMainloopBwdSm90ILi2ELi1ELi1EN4cute5tupleIJNS5_1CILi1EEES8_S8_EEENS6_IJNS7_ILi64EEENS7_ILi80EEENS7_ILi256EEEEEENS_10bfloat16_tEfNS_4arch4Sm90ELb1ELb0ELb0ELb1ELb0ELb0ELb1ELb1ELi2ELi1ELi1ELi1ELb0EEENS1_24CollectiveEpilogueBwdGQAISD_fSG_Li256ELb1ELb0EEENS1_25SingleTileBwdLPTSchedulerILb1ELi80ELb0EEEEEEEEEvNT_6ParamsE --------------------------
	.section	.nv.info._ZN7cutlass13device_kernelIN5flash11enable_sm90INS1_16FlashAttnBwdSm90INS1_25CollectiveMainloopBwdSm90ILi2ELi1ELi1EN4cute5tupleIJNS5_1CILi1EEES8_S8_EEENS6_IJNS7_ILi64EEENS7_ILi80EEENS7_ILi256EEEEEENS_10bfloat16_tEfNS_4arch4Sm90ELb1ELb0ELb0ELb1ELb0ELb0ELb1ELb1ELi2ELi1ELi1ELi1ELb0EEENS1_24CollectiveEpilogueBwdGQAISD_fSG_Li256ELb1ELb0EEENS1_25SingleTileBwdLPTSchedulerILb1ELi80ELb0EEEEEEEEEvNT_6ParamsE,"",@"SHT_CUDA_INFO"
	.sectionflags	@""
	.align	4


	//----- nvinfo : EIATTR_CUDA_API_VERSION
	.align		4
        /*0000*/ 	.byte	0x04, 0x37
        /*0002*/ 	.short	(.L_810 - .L_809)
.L_809:
        /*0004*/ 	.word	0x00000082


	//----- nvinfo : EIATTR_KPARAM_INFO
	.align		4
.L_810:
        /*0008*/ 	.byte	0x04, 0x17
        /*000a*/ 	.short	(.L_812 - .L_811)
.L_811:
        /*000c*/ 	.word	0x00000000
        /*0010*/ 	.short	0x0000
        /*0012*/ 	.short	0x0070
        /*0014*/ 	.byte	0x00, 0xf0, 0x01, 0x1c


	//----- nvinfo : EIATTR_SPARSE_MMA_MASK
	.align		4
.L_812:
        /*0018*/ 	.byte	0x03, 0x50
        /*001a*/ 	.short	0x0000


	//----- nvinfo : EIATTR_MAXREG_COUNT
	.align		4
        /*001c*/ 	.byte	0x03, 0x1b
        /*001e*/ 	.short	0x00a8


	//----- nvinfo : EIATTR_NUM_BARRIERS
	.align		4
        /*0020*/ 	.byte	0x02, 0x4c
        /*0022*/ 	.byte	0x0a
	.zero		1


	//----- nvinfo : EIATTR_ANNOTATIONS
	.align		4
        /*0024*/ 	.byte	0x04, 0x55
        /*0026*/ 	.short	(.L_814 - .L_813)


	//   ....[0]....
.L_813:
        /*0028*/ 	.word	0x00000001
        /*002c*/ 	.byte	0xc0, 0x02, 0x00, 0x00, 0x01, 0x00, 0x00, 0x00, 0x10, 0x07, 0x00, 0x00, 0x01, 0x00, 0x00, 0x00
        /*003c*/ 	.byte	0xa0, 0x07, 0x00, 0x00, 0x01, 0x00, 0x00, 0x00, 0xd0, 0x09, 0x00, 0x00, 0x01, 0x00, 0x00, 0x00
        /*004c*/ 	.byte	0xa0, 0x15, 0x00, 0x00, 0x01, 0x00, 0x00, 0x00, 0xb0, 0x15, 0x00, 0x00, 0x01, 0x00, 0x00, 0x00
        /*005c*/ 	.byte	0xe0, 0x8b, 0x00, 0x00, 0x01, 0x00, 0x00, 0x00, 0x30, 0xb8, 0x00, 0x00


	//----- nvinfo : EIATTR_MERCURY_ISA_VERSION
	.align		4
.L_814:
        /*0068*/ 	.byte	0x03, 0x5f
        /*006a*/ 	.short	0x0101


	//----- nvinfo : EIATTR_INT_WARP_WIDE_INSTR_OFFSETS
	.align		4
        /*006c*/ 	.byte	0x04, 0x31
        /*006e*/ 	.short	(.L_816 - .L_815)


	//   ....[0]....
.L_815:
        /*0070*/ 	.word	0x00000190


	//   ....[1]....
        /*0074*/ 	.word	0x000001c0


	//----- nvinfo : EIATTR_COOP_GROUP_MASK_REGIDS
	.align		4
.L_816:
        /*0078*/ 	.byte	0x04, 0x29
        /*007a*/ 	.short	(.L_818 - .L_817)


	//   ....[0]....
.L_817:
        /*007c*/ 	.word	0xffffffff


	//   ....[1]....
        /*0080*/ 	.word	0xffffffff


	//   ....[2]....
        /*0084*/ 	.word	0xffffffff


	//   ....[3]....
        /*0088*/ 	.word	0xffffffff


	//   ....[4]....
        /*008c*/ 	.word	0xffffffff


	//   ....[5]....
        /*0090*/ 	.word	0xffffffff


	//----- nvinfo : EIATTR_COOP_GROUP_INSTR_OFFSETS
	.align		4
.L_818:
        /*0094*/ 	.byte	0x04, 0x28
        /*0096*/ 	.short	(.L_820 - .L_819)


	//   ....[0]....
.L_819:
        /*0098*/ 	.word	0x00000060


	//   ....[1]....
        /*009c*/ 	.word	0x000001a0


	//   ....[2]....
        /*00a0*/ 	.word	0x00000220


	//   ....[3]....
        /*00a4*/ 	.word	0x00000400


	//   ....[4]....
        /*00a8*/ 	.word	0x000014a0


	//   ....[5]....
        /*00ac*/ 	.word	0x00009530


	//----- nvinfo : EIATTR_REG_RECONFIG
	.align		4
.L_820:
        /*00b0*/ 	.byte	0x01, 0x54
	.zero		2


	//----- nvinfo : EIATTR_MBARRIER_INSTR_OFFSETS
	.align		4
        /*00b4*/ 	.byte	0x04, 0x39
        /*00b6*/ 	.short	(.L_822 - .L_821)


	//   ....[0]....
.L_821:
        /*00b8*/ 	.word	0x00000290
        /*00bc*/ 	.word	0x000000ff
        /*00c0*/ 	.word	0x00031800
        /*00c4*/ 	.short	0x0100
        /*00c6*/ 	.byte	0x06
	.zero		1


	//   ....[1]....
        /*00c8*/ 	.word	0x000003b0
        /*00cc*/ 	.word	0x000000ff
        /*00d0*/ 	.word	0x00031810
        /*00d4*/ 	.short	0x0100
        /*00d6*/ 	.byte	0x08
	.zero		1


	//   ....[2]....
        /*00d8*/ 	.word	0x000003c0
        /*00dc*/ 	.word	0x000000ff
        /*00e0*/ 	.word	0x00031820
        /*00e4*/ 	.short	0x0100
        /*00e6*/ 	.byte	0x08
	.zero		1


	//   ....[3]....
        /*00e8*/ 	.word	0x000003d0
        /*00ec*/ 	.word	0x000000ff
        /*00f0*/ 	.word	0x00031818
        /*00f4*/ 	.short	0x0100
        /*00f6*/ 	.byte	0x08
	.zero		1


	//   ....[4]....
        /*00f8*/ 	.word	0x000003e0
        /*00fc*/ 	.word	0x000000ff
        /*0100*/ 	.word	0x00031828
        /*0104*/ 	.short	0x0100
        /*0106*/ 	.byte	0x08
	.zero		1


	//   ....[5]....
        /*0108*/ 	.word	0x00000510
        /*010c*/ 	.word	0x000000ff
        /*0110*/ 	.word	0x00031830
        /*0114*/ 	.short	0x0100
        /*0116*/ 	.byte	0x08
	.zero		1


	//   ....[6]....
        /*0118*/ 	.word	0x00000520
        /*011c*/ 	.word	0x000000ff
        /*0120*/ 	.word	0x00031838
        /*0124*/ 	.short	0x0100
        /*0126*/ 	.byte	0x08
	.zero		1


	//   ....[7]....
        /*0128*/ 	.word	0x000014c0
        /*012c*/ 	.word	0x00000011
        /*0130*/ 	.word	0x00031800
        /*0134*/ 	.short	0x010a
        /*0136*/ 	.byte	0x3f
	.zero		1


	//   ....[8]....
        /*0138*/ 	.word	0x00001580
        /*013c*/ 	.word	0x00000011
        /*0140*/ 	.word	0x00031800
        /*0144*/ 	.short	0x010a
        /*0146*/ 	.byte	0x3f
	.zero		1


	//   ....[9]....
        /*0148*/ 	.word	0x00001dd0
        /*014c*/ 	.word	0x00000010
        /*0150*/ 	.word	0x00031810
        /*0154*/ 	.short	0x010a
        /*0156*/ 	.byte	0x3f
	.zero		1


	//   ....[10]....
        /*0158*/ 	.word	0x00001e90
        /*015c*/ 	.word	0x00000010
        /*0160*/ 	.word	0x00031810
        /*0164*/ 	.short	0x010a
        /*0166*/ 	.byte	0x3f
	.zero		1


	//   ....[11]....
        /*0168*/ 	.word	0x00003a30
        /*016c*/ 	.word	0x00000011
        /*0170*/ 	.word	0x00031830
        /*0174*/ 	.short	0x010a
        /*0176*/ 	.byte	0x3f
	.zero		1


	//   ....[12]....
        /*0178*/ 	.word	0x00003af0
        /*017c*/ 	.word	0x00000011
        /*0180*/ 	.word	0x00031830
        /*0184*/ 	.short	0x010a
        /*0186*/ 	.byte	0x3f
	.zero		1


	//   ....[13]....
        /*0188*/ 	.word	0x00007f60
        /*018c*/ 	.word	0x00000018
        /*0190*/ 	.word	0x00000000
        /*0194*/ 	.short	0x0101
        /*0196*/ 	.byte	0x3f
	.zero		1


	//   ....[14]....
        /*0198*/ 	.word	0x00008650
        /*019c*/ 	.word	0x00000010
        /*01a0*/ 	.word	0x00000000
        /*01a4*/ 	.short	0x0101
        /*01a6*/ 	.byte	0x3f
	.zero		1


	//   ....[15]....
        /*01a8*/ 	.word	0x0000a190
        /*01ac*/ 	.word	0x00000006
        /*01b0*/ 	.word	0x00031820
        /*01b4*/ 	.short	0x010a
        /*01b6*/ 	.byte	0x3f
	.zero		1


	//   ....[16]....
        /*01b8*/ 	.word	0x0000ac00
        /*01bc*/ 	.word	0x00000006
        /*01c0*/ 	.word	0x00031838
        /*01c4*/ 	.short	0x010a
        /*01c6*/ 	.byte	0x3f
	.zero		1


	//   ....[17]....
        /*01c8*/ 	.word	0x0000af50
        /*01cc*/ 	.word	0x00000014
        /*01d0*/ 	.word	0x00031820
        /*01d4*/ 	.short	0x010a
        /*01d6*/ 	.byte	0x3f
	.zero		1


	//   ....[18]....
        /*01d8*/ 	.word	0x0000b390
        /*01dc*/ 	.word	0x00000006
        /*01e0*/ 	.word	0x00031838
        /*01e4*/ 	.short	0x010a
        /*01e6*/ 	.byte	0x3f
	.zero		1


	//   ....[19]....
        /*01e8*/ 	.word	0x0000b900
        /*01ec*/ 	.word	0x00000005
        /*01f0*/ 	.word	0x00000000
        /*01f4*/ 	.short	0x010a
        /*01f6*/ 	.byte	0x3f
	.zero		1


	//   ....[20]....
        /*01f8*/ 	.word	0x0000b990
        /*01fc*/ 	.word	0x00000003
        /*0200*/ 	.word	0x00000000
        /*0204*/ 	.short	0x010a
        /*0206*/ 	.byte	0x3f
	.zero		1


	//   ....[21]....
        /*0208*/ 	.word	0x0000b9e0
        /*020c*/ 	.word	0x00000002
        /*0210*/ 	.word	0x00031838
        /*0214*/ 	.short	0x010a
        /*0216*/ 	.byte	0x3f
	.zero		1


	//   ....[22]....
        /*0218*/ 	.word	0x0000ba40
        /*021c*/ 	.word	0x00000011
        /*0220*/ 	.word	0x00031800
        /*0224*/ 	.short	0x010a
        /*0226*/ 	.byte	0x3f
	.zero		1


	//   ....[23]....
        /*0228*/ 	.word	0x0000ba90
        /*022c*/ 	.word	0x00000010
        /*0230*/ 	.word	0x00031810
        /*0234*/ 	.short	0x010a
        /*0236*/ 	.byte	0x3f
	.zero		1


	//   ....[24]....
        /*0238*/ 	.word	0x0000bae0
        /*023c*/ 	.word	0x00000011
        /*0240*/ 	.word	0x00031830
        /*0244*/ 	.short	0x010a
        /*0246*/ 	.byte	0x3f
	.zero		1


	//   ....[25]....
        /*0248*/ 	.word	0x0000bb30
        /*024c*/ 	.word	0x00000006
        /*0250*/ 	.word	0x00031820
        /*0254*/ 	.short	0x010a
        /*0256*/ 	.byte	0x3f
	.zero		1


	//   ....[26]....
        /*0258*/ 	.word	0x0000bb80
        /*025c*/ 	.word	0x00000006
        /*0260*/ 	.word	0x00031838
        /*0264*/ 	.short	0x010a
        /*0266*/ 	.byte	0x3f
	.zero		1


	//   ....[27]....
        /*0268*/ 	.word	0x0000bbe0
        /*026c*/ 	.word	0x00000014
        /*0270*/ 	.word	0x00031820
        /*0274*/ 	.short	0x010a
        /*0276*/ 	.byte	0x3f
	.zero		1


	//   ....[28]....
        /*0278*/ 	.word	0x0000bc30
        /*027c*/ 	.word	0x00000006
        /*0280*/ 	.word	0x00031838
        /*0284*/ 	.short	0x010a
        /*0286*/ 	.byte	0x3f
	.zero		1


	//   ....[29]....
        /*0288*/ 	.word	0x0000bc80
        /*028c*/ 	.word	0x00000005
        /*0290*/ 	.word	0x00000000
        /*0294*/ 	.short	0x010a
        /*0296*/ 	.byte	0x3f
	.zero		1


	//   ....[30]....
        /*0298*/ 	.word	0x0000bcd0
        /*029c*/ 	.word	0x00000003
        /*02a0*/ 	.word	0x00000000
        /*02a4*/ 	.short	0x010a
        /*02a6*/ 	.byte	0x3f
	.zero		1


	//----- nvinfo : EIATTR_NUM_MBARRIERS
	.align		4
.L_822:
        /*02a8*/ 	.byte	0x03, 0x38
        /*02aa*/ 	.short	0x0007


	//----- nvinfo : EIATTR_EXIT_INSTR_OFFSETS
	.align		4
        /*02ac*/ 	.byte	0x04, 0x1c
        /*02ae*/ 	.short	(.L_824 - .L_823)


	//   ....[0]....
.L_823:
        /*02b0*/ 	.word	0x0000ba30


	//----- nvinfo : EIATTR_MAX_THREADS
	.align		4
.L_824:
        /*02b4*/ 	.byte	0x04, 0x05
        /*02b6*/ 	.short	(.L_826 - .L_825)
.L_825:
        /*02b8*/ 	.word	0x00000180
        /*02bc*/ 	.word	0x00000001
        /*02c0*/ 	.word	0x00000001


	//----- nvinfo : EIATTR_CRS_STACK_SIZE
	.align		4
.L_826:
        /*02c4*/ 	.byte	0x04, 0x1e
        /*02c6*/ 	.short	(.L_828 - .L_827)
.L_827:
        /*02c8*/ 	.word	0x00000000


	//----- nvinfo : EIATTR_CBANK_PARAM_SIZE
	.align		4
.L_828:
        /*02cc*/ 	.byte	0x03, 0x19
        /*02ce*/ 	.short	0x0770


	//----- nvinfo : EIATTR_PARAM_CBANK
	.align		4
        /*02d0*/ 	.byte	0x04, 0x0a
        /*02d2*/ 	.short	(.L_830 - .L_829)
	.align		4
.L_829:
        /*02d4*/ 	.word	index@(.nv.constant0._ZN7cutlass13device_kernelIN5flash11enable_sm90INS1_16FlashAttnBwdSm90INS1_25CollectiveMainloopBwdSm90ILi2ELi1ELi1EN4cute5tupleIJNS5_1CILi1EEES8_S8_EEENS6_IJNS7_ILi64EEENS7_ILi80EEENS7_ILi256EEEEEENS_10bfloat16_tEfNS_4arch4Sm90ELb1ELb0ELb0ELb1ELb0ELb0ELb1ELb1ELi2ELi1ELi1ELi1ELb0EEENS1_24CollectiveEpilogueBwdGQAISD_fSG_Li256ELb1ELb0EEENS1_25SingleTileBwdLPTSchedulerILb1ELi80ELb0EEEEEEEEEvNT_6ParamsE)
        /*02d8*/ 	.short	0x0210
        /*02da*/ 	.short	0x0770


	//----- nvinfo : EIATTR_SW_WAR
	.align		4
.L_830:
        /*02dc*/ 	.byte	0x04, 0x36
        /*02de*/ 	.short	(.L_832 - .L_831)
.L_831:
        /*02e0*/ 	.word	0x00000008
.L_832:


//--------------------- .nv.info._ZN7cutlass13device_kernelIN5flash22FlashAttnBwdPreprocessIN4cute5tupleIJNS3_1CILi64EEENS5_ILi256EEEEEENS_10bfloat16_tEfNS_4arch4Sm90ELb1ELb1EEEEEvNT_6ParamsE --------------------------
	.section	.nv.info._ZN7cutlass13device_kernelIN5flash22FlashAttnBwdPreprocessIN4cute5tupleIJNS3_1CILi64EEENS5_ILi256EEEEEENS_10bfloat16_tEfNS_4arch4Sm90ELb1ELb1EEEEEvNT_6ParamsE,"",@"SHT_CUDA_INFO"
	.sectionflags	@""
	.align	4


	//----- nvinfo : EIATTR_CUDA_API_VERSION
	.align		4
        /*0000*/ 	.byte	0x04, 0x37
        /*0002*/ 	.short	(.L_834 - .L_833)
.L_833:
        /*0004*/ 	.word	0x00000082


	//----- nvinfo : EIATTR_KPARAM_INFO
	.align		4
.L_834:
        /*0008*/ 	.byte	0x04, 0x17
        /*000a*/ 	.short	(.L_836 - .L_835)
.L_835:
        /*000c*/ 	.word	0x00000000
        /*0010*/ 	.short	0x0000
        /*0012*/ 	.short	0x0000
        /*0014*/ 	.byte	0x00, 0xf0, 0xc1, 0x03


	//----- nvinfo : EIATTR_SPARSE_MMA_MASK
	.align		4
.L_836:
        /*0018*/ 	.byte	0x03, 0x50
        /*001a*/ 	.short	0x0000


	//----- nvinfo : EIATTR_MAXREG_COUNT
	.align		4
        /*001c*/ 	.byte	0x03, 0x1b
        /*001e*/ 	.short	0x0080


	//----- nvinfo : EIATTR_MERCURY_ISA_VERSION
	.align		4
        /*0020*/ 	.byte	0x03, 0x5f
        /*0022*/ 	.short	0x0101


	//----- nvinfo : EIATTR_COOP_GROUP_MASK_REGIDS
	.align		4
        /*0024*/ 	.byte	0x04, 0x29
        /*0026*/ 	.short	(.L_838 - .L_837)


	//   ....[0]....
.L_837:
        /*0028*/ 	.word	0xffffffff


	//   ....[1]....
        /*002c*/ 	.word	0xffffffff


	//   ....[2]....
        /*0030*/ 	.word	0xffffffff


	//   ....[3]....
        /*0034*/ 	.word	0xffffffff


	//   ....[4]....
        /*0038*/ 	.word	0xffffffff


	//   ....[5]....
        /*003c*/ 	.word	0xffffffff


	//   ....[6]....
        /*0040*/ 	.word	0xffffffff


	//   ....[7]....
        /*0044*/ 	.word	0xffffffff


	//   ....[8]....
        /*0048*/ 	.word	0xffffffff


	//   ....[9]....
        /*004c*/ 	.word	0xffffffff


	//   ....[10]....
        /*0050*/ 	.word	0xffffffff


	//   ....[11]....
        /*0054*/ 	.word	0xffffffff


	//   ....[12]....
        /*0058*/ 	.word	0xffffffff


	//   ....[13]....
        /*005c*/ 	.word	0xffffffff


	//   ....[14]....
        /*0060*/ 	.word	0xffffffff


	//   ....[15]....
        /*0064*/ 	.word	0xffffffff


	//----- nvinfo : EIATTR_COOP_GROUP_INSTR_OFFSETS
	.align		4
.L_838:
        /*0068*/ 	.byte	0x04, 0x28
        /*006a*/ 	.short	(.L_840 - .L_839)


	//   ....[0]....
.L_839:
        /*006c*/ 	.word	0x00002720


	//   ....[1]....
        /*0070*/ 	.word	0x00002730


	//   ....[2]....
        /*0074*/ 	.word	0x00002740


	//   ....[3]....
        /*0078*/ 	.word	0x00002750


	//   ....[4]....
        /*007c*/ 	.word	0x000027a0


	//   ....[5]....
        /*0080*/ 	.word	0x000027d0


	//   ....[6]....
        /*0084*/ 	.word	0x000027e0


	//   ....[7]....
        /*0088*/ 	.word	0x000027f0


	//   ....[8]....
        /*008c*/ 	.word	0x00002830


	//   ....[9]....
        /*0090*/ 	.word	0x00002850


	//   ....[10]....
        /*0094*/ 	.word	0x00002860


	//   ....[11]....
        /*0098*/ 	.word	0x00002870


	//   ....[12]....
        /*009c*/ 	.word	0x000028b0


	//   ....[13]....
        /*00a0*/ 	.word	0x000028e0


	//   ....[14]....
        /*00a4*/ 	.word	0x000028f0


	//   ....[15]....
        /*00a8*/ 	.word	0x00002910


	//----- nvinfo : EIATTR_EXIT_INSTR_OFFSETS
	.align		4
.L_840:
        /*00ac*/ 	.byte	0x04, 0x1c
        /*00ae*/ 	.short	(.L_842 - .L_841)


	//   ....[0]....
.L_841:
        /*00b0*/ 	.word	0x00000320


	//   ....[1]....
        /*00b4*/ 	.word	0x000030d0


	//   ....[2]....
        /*00b8*/ 	.word	0x00003170


	//----- nvinfo : EIATTR_MAX_THREADS
	.align		4
.L_842:
        /*00bc*/ 	.byte	0x04, 0x05
        /*00be*/ 	.short	(.L_844 - .L_843)
.L_843:
        /*00c0*/ 	.word	0x00000100
        /*00c4*/ 	.word	0x00000001
        /*00c8*/ 	.word	0x00000001


	//----- nvinfo : EIATTR_CRS_STACK_SIZE
	.align		4
.L_844:
        /*00cc*/ 	.byte	0x04, 0x1e
        /*00ce*/ 	.short	(.L_846 - .L_845)
.L_845:
        /*00d0*/ 	.word	0x00000000


	//----- nvinfo : EIATTR_CBANK_PARAM_SIZE
	.align		4
.L_846:
        /*00d4*/ 	.byte	0x03, 0x19
        /*00d6*/ 	.short	0x00f0


	//----- nvinfo : EIATTR_PARAM_CBANK
	.align		4
        /*00d8*/ 	.byte	0x04, 0x0a
        /*00da*/ 	.short	(.L_848 - .L_847)
	.align		4
.L_847:
        /*00dc*/ 	.word	index@(.nv.constant0._ZN7cutlass13device_kernelIN5flash22FlashAttnBwdPreprocessIN4cute5tupleIJNS3_1CILi64EEENS5_ILi256EEEEEENS_10bfloat16_tEfNS_4arch4Sm90ELb1ELb1EEEEEvNT_6ParamsE)
        /*00e0*/ 	.short	0x0210
        /*00e2*/ 	.short	0x00f0


	//----- nvinfo : EIATTR_SW_WAR
	.align		4
.L_848:
        /*00e4*/ 	.byte	0x04, 0x36
        /*00e6*/ 	.short	(.L_850 - .L_849)
.L_849:
        /*00e8*/ 	.word	0x00000008
.L_850:


//--------------------- .nv.callgraph             --------------------------
	.section	.nv.callgraph,"",@"SHT_CUDA_CALLGRAPH"
	.align	4
	.sectionentsize	8
	.align		4
        /*0000*/ 	.word	0x00000000
	.align		4
        /*0004*/ 	.word	0xffffffff
	.align		4
        /*0008*/ 	.word	index@(_ZN7cutlass13device_kernelIN5flash11enable_sm90INS1_16FlashAttnBwdSm90INS1_25CollectiveMainloopBwdSm90ILi2ELi1ELi1EN4cute5tupleIJNS5_1CILi1EEES8_S8_EEENS6_IJNS7_ILi64EEENS7_ILi80EEENS7_ILi256EEEEEENS_10bfloat16_tEfNS_4arch4Sm90ELb0ELb0ELb1ELb0ELb0ELb0ELb1ELb1ELi2ELi1ELi1ELi1ELb0EEENS1_21CollectiveEpilogueBwdISD_SE_SG_Li256ELb0ELb1ELi2EEENS1_19SingleTileSchedulerILb0ELb0ELb0ELi80EEEEEEEEEvNT_6ParamsE)
	.align		4
        /*000c*/ 	.word	index@(__assertfail)
	.align		4
        /*0010*/ 	.word	index@(_ZN7cutlass13device_kernelIN5flash11enable_sm90INS1_16FlashAttnBwdSm90INS1_25CollectiveMainloopBwdSm90ILi2ELi1ELi1EN4cute5tupleIJNS5_1CILi1EEES8_S8_EEENS6_IJNS7_ILi64EEENS7_ILi80EEENS7_ILi256EEEEEENS_10bfloat16_tEfNS_4arch4Sm90ELb0ELb1ELb1ELb0ELb0ELb0ELb1ELb1ELi2ELi1ELi1ELi1ELb0EEENS1_21CollectiveEpilogueBwdISD_SE_SG_Li256ELb0ELb1ELi2EEENS1_19SingleTileSchedulerILb0ELb0ELb0ELi80EEEEEEEEEvNT_6ParamsE)
	.align		4
        /*0014*/ 	.word	index@(__assertfail)
	.align		4
        /*0018*/ 	.word	index@(_ZN7cutlass13device_kernelIN5flash11enable_sm90INS1_16FlashAttnBwdSm90INS1_25CollectiveMainloopBwdSm90ILi2ELi1ELi1EN4cute5tupleIJNS5_1CILi1EEES8_S8_EEENS6_IJNS7_ILi64EEENS7_ILi80EEENS7_ILi256EEEEEENS_10bfloat16_tEfNS_4arch4Sm90ELb1ELb0ELb1ELb0ELb0ELb0ELb1ELb1ELi2ELi1ELi1ELi1ELb0EEENS1_21CollectiveEpilogueBwdISD_SE_SG_Li256ELb0ELb1ELi2EEENS1_25SingleTileBwdLPTSchedulerILb0ELi80ELb0EEEEEEEEEvNT_6ParamsE)
	.align		4
        /*001c*/ 	.word	index@(__assertfail)
	.align		4
        /*0020*/ 	.word	index@(_ZN7cutlass13device_kernelIN5flash11enable_sm90INS1_16FlashAttnBwdSm90INS1_25CollectiveMainloopBwdSm90ILi2ELi1ELi1EN4cute5tupleIJNS5_1CILi1EEES8_S8_EEENS6_IJNS7_ILi64EEENS7_ILi80EEENS7_ILi256EEEEEENS_10bfloat16_tEfNS_4arch4Sm90ELb0ELb0ELb0ELb0ELb0ELb0ELb1ELb1ELi2ELi1ELi1ELi1ELb0EEENS1_21CollectiveEpilogueBwdISD_SE_SG_Li256ELb0ELb1ELi2EEENS1_19SingleTileSchedulerILb0ELb0ELb0ELi80EEEEEEEEEvNT_6ParamsE)
	.align		4
        /*0024*/ 	.word	index@(__assertfail)
	.align		4
        /*0028*/ 	.word	index@(_ZN7cutlass13device_kernelIN5flash11enable_sm90INS1_16FlashAttnBwdSm90INS1_25CollectiveMainloopBwdSm90ILi2ELi1ELi1EN4cute5tupleIJNS5_1CILi1EEES8_S8_EEENS6_IJNS7_ILi64EEENS7_ILi80EEENS7_ILi256EEEEEENS_10bfloat16_tEfNS_4arch4Sm90ELb0ELb1ELb0ELb0ELb0ELb0ELb1ELb1ELi2ELi1ELi1ELi1ELb0EEENS1_21CollectiveEpilogueBwdISD_SE_SG_Li256ELb0ELb1ELi2EEENS1_19SingleTileSchedulerILb0ELb0ELb0ELi80EEEEEEEEEvNT_6ParamsE)
	.align		4
        /*002c*/ 	.word	index@(__assertfail)
	.align		4
        /*0030*/ 	.word	index@(_ZN7cutlass13device_kernelIN5flash11enable_sm90INS1_16FlashAttnBwdSm90INS1_25CollectiveMainloopBwdSm90ILi2ELi1ELi1EN4cute5tupleIJNS5_1CILi1EEES8_S8_EEENS6_IJNS7_ILi64EEENS7_ILi80EEENS7_ILi256EEEEEENS_10bfloat16_tEfNS_4arch4Sm90ELb1ELb0ELb0ELb0ELb0ELb0ELb1ELb1ELi2ELi1ELi1ELi1ELb0EEENS1_21CollectiveEpilogueBwdISD_SE_SG_Li256ELb0ELb1ELi2EEENS1_25SingleTileBwdLPTSchedulerILb0ELi80ELb0EEEEEEEEEvNT_6ParamsE)
	.align		4
        /*0034*/ 	.word	index@(__assertfail)
	.align		4
        /*0038*/ 	.word	0x00000000
	.align		4
        /*003c*/ 	.word	0xfffffffe
	.align		4
        /*0040*/ 	.word	0x00000000
	.align		4
        /*0044*/ 	.word	0xfffffffd
	.align		4
        /*0048*/ 	.word	0x00000000
	.align		4
        /*004c*/ 	.word	0xfffffffc


//--------------------- .nv.constant4             --------------------------
	.section	.nv.constant4,"a",@progbits
	.align	8
	.align		8
.nv.constant4:
        /*0000*/ 	.dword	__assertfail
	.align		8
        /*0008*/ 	.dword	__unnamed_1
	.align		8
        /*0010*/ 	.dword	__unnamed_2
	.align		8
        /*0018*/ 	.dword	_ZN77_INTERNAL_db75ae03_41_flash_bwd_hdim256_bf16_softcapall_sm90_cu_1d5d5cfe_29374cuda3std3__45__cpo5beginE
	.align		8
        /*0020*/ 	.dword	_ZN77_INTERNAL_db75ae03_41_flash_bwd_hdim256_bf16_softcapall_sm90_cu_1d5d5cfe_29374cuda3std3__45__cpo3endE
	.align		8
        /*0028*/ 	.dword	_ZN77_INTERNAL_db75ae03_41_flash_bwd_hdim256_bf16_softcapall_sm90_cu_1d5d5cfe_29374cuda3std3__45__cpo6cbeginE
	.align		8
        /*0030*/ 	.dword	_ZN77_INTERNAL_db75ae03_41_flash_bwd_hdim256_bf16_softcapall_sm90_cu_1d5d5cfe_29374cuda3std3__45__cpo4cendE
	.align		8
        /*0038*/ 	.dword	_ZN77_INTERNAL_db75ae03_41_flash_bwd_hdim256_bf16_softcapall_sm90_cu_1d5d5cfe_29374cuda3std3__479_GLOBAL__N__db75ae03_41_flash_bwd_hdim256_bf16_softcapall_sm90_cu_1d5d5cfe_29376ignoreE
	.align		8
        /*0040*/ 	.dword	_ZN77_INTERNAL_db75ae03_41_flash_bwd_hdim256_bf16_softcapall_sm90_cu_1d5d5cfe_29374cuda3std3__419piecewise_constructE
	.align		8
        /*0048*/ 	.dword	_ZN77_INTERNAL_db75ae03_41_flash_bwd_hdim256_bf16_softcapall_sm90_cu_1d5d5cfe_29374cuda3std3__48in_placeE
	.align		8
        /*0050*/ 	.dword	_ZN77_INTERNAL_db75ae03_41_flash_bwd_hdim256_bf16_softcapall_sm90_cu_1d5d5cfe_29374cuda3std6ranges3__45__cpo4swapE
	.align		8
        /*0058*/ 	.dword	_ZN77_INTERNAL_db75ae03_41_flash_bwd_hdim256_bf16_softcapall_sm90_cu_1d5d5cfe_29374cuda3std6ranges3__45__cpo9iter_moveE
	.align		8
        /*0060*/ 	.dword	_ZN77_INTERNAL_db75ae03_41_flash_bwd_hdim256_bf16_softcapall_sm90_cu_1d5d5cfe_29374cute7productE
	.align		8
        /*0068*/ 	.dword	_ZN77_INTERNAL_db75ae03_41_flash_bwd_hdim256_bf16_softcapall_sm90_cu_1d5d5cfe_29374cute1_E
	.align		8
        /*0070*/ 	.dword	$str$23
	.align		8
        /*0078*/ 	.dword	$str$24


//--------------------- .text._ZN7cutlass13device_kernelIN5flash11enable_sm90INS1_16FlashAttnBwdSm90INS1_25CollectiveMainloopBwdSm90ILi2ELi1ELi1EN4cute5tupleIJNS5_1CILi1EEES8_S8_EEENS6_IJNS7_ILi64EEENS7_ILi80EEENS7_ILi256EEEEEENS_10bfloat16_tEfNS_4arch4Sm90ELb0ELb0ELb1ELb0ELb0ELb0ELb1ELb1ELi2ELi1ELi1ELi1ELb0EEENS1_21CollectiveEpilogueBwdISD_SE_SG_Li256ELb0ELb1ELi2EEENS1_19SingleTileSchedulerILb0ELb0ELb0ELi80EEEEEEEEEvNT_6ParamsE --------------------------
	.section	.text._ZN7cutlass13device_kernelIN5flash11enable_sm90INS1_16FlashAttnBwdSm90INS1_25CollectiveMainloopBwdSm90ILi2ELi1ELi1EN4cute5tupleIJNS5_1CILi1EEES8_S8_EEENS6_IJNS7_ILi64EEENS7_ILi80EEENS7_ILi256EEEEEENS_10bfloat16_tEfNS_4arch4Sm90ELb0ELb0ELb1ELb0ELb0ELb0ELb1ELb1ELi2ELi1ELi1ELi1ELb0EEENS1_21CollectiveEpilogueBwdISD_SE_SG_Li256ELb0ELb1ELi2EEENS1_19SingleTileSchedulerILb0ELb0ELb0ELi80EEEEEEEEEvNT_6ParamsE,"ax",@progbits
	.align	128
.text._ZN7cutlass13device_kernelIN5flash11enable_sm90INS1_16FlashAttnBwdSm90INS1_25CollectiveMainloopBwdSm90ILi2ELi1ELi1EN4cute5tupleIJNS5_1CILi1EEES8_S8_EEENS6_IJNS7_ILi64EEENS7_ILi80EEENS7_ILi256EEEEEENS_10bfloat16_tEfNS_4arch4Sm90ELb0ELb0ELb1ELb0ELb0ELb0ELb1ELb1ELi2ELi1ELi1ELi1ELb0EEENS1_21CollectiveEpilogueBwdISD_SE_SG_Li256ELb0ELb1ELi2EEENS1_19SingleTileSchedulerILb0ELb0ELb0ELi80EEEEEEEEEvNT_6ParamsE:
        .type           _ZN7cutlass13device_kernelIN5flash11enable_sm90INS1_16FlashAttnBwdSm90INS1_25CollectiveMainloopBwdSm90ILi2ELi1ELi1EN4cute5tupleIJNS5_1CILi1EEES8_S8_EEENS6_IJNS7_ILi64EEENS7_ILi80EEENS7_ILi256EEEEEENS_10bfloat16_tEfNS_4arch4Sm90ELb0ELb0ELb1ELb0ELb0ELb0ELb1ELb1ELi2ELi1ELi1ELi1ELb0EEENS1_21CollectiveEpilogueBwdISD_SE_SG_Li256ELb0ELb1ELi2EEENS1_19SingleTileSchedulerILb0ELb0ELb0ELi80EEEEEEEEEvNT_6ParamsE,@function
        .size           _ZN7cutlass13device_kernelIN5flash11enable_sm90INS1_16FlashAttnBwdSm90INS1_25CollectiveMainloopBwdSm90ILi2ELi1ELi1EN4cute5tupleIJNS5_1CILi1EEES8_S8_EEENS6_IJNS7_ILi64EEENS7_ILi80EEENS7_ILi256EEEEEENS_10bfloat16_tEfNS_4arch4Sm90ELb0ELb0ELb1ELb0ELb0ELb0ELb1ELb1ELi2ELi1ELi1ELi1ELb0EEENS1_21CollectiveEpilogueBwdISD_SE_SG_Li256ELb0ELb1ELi2EEENS1_19SingleTileSchedulerILb0ELb0ELb0ELi80EEEEEEEEEvNT_6ParamsE,(.L_x_2197 - _ZN7cutlass13device_kernelIN5flash11enable_sm90INS1_16FlashAttnBwdSm90INS1_25CollectiveMainloopBwdSm90ILi2ELi1ELi1EN4cute5tupleIJNS5_1CILi1EEES8_S8_EEENS6_IJNS7_ILi64EEENS7_ILi80EEENS7_ILi256EEEEEENS_10bfloat16_tEfNS_4arch4Sm90ELb0ELb0ELb1ELb0ELb0ELb0ELb1ELb1ELi2ELi1ELi1ELi1ELb0EEENS1_21CollectiveEpilogueBwdISD_SE_SG_Li256ELb0ELb1ELi2EEENS1_19SingleTileSchedulerILb0ELb0ELb0ELi80EEEEEEEEEvNT_6ParamsE)
        .other          _ZN7cutlass13device_kernelIN5flash11enable_sm90INS1_16FlashAttnBwdSm90INS1_25CollectiveMainloopBwdSm90ILi2ELi1ELi1EN4cute5tupleIJNS5_1CILi1EEES8_S8_EEENS6_IJNS7_ILi64EEENS7_ILi80EEENS7_ILi256EEEEEENS_10bfloat16_tEfNS_4arch4Sm90ELb0ELb0ELb1ELb0ELb0ELb0ELb1ELb1ELi2ELi1ELi1ELi1ELb0EEENS1_21CollectiveEpilogueBwdISD_SE_SG_Li256ELb0ELb1ELi2EEENS1_19SingleTileSchedulerILb0ELb0ELb0ELi80EEEEEEEEEvNT_6ParamsE,@"STO_CUDA_ENTRY STV_DEFAULT"
_ZN7cutlass13device_kernelIN5flash11enable_sm90INS1_16FlashAttnBwdSm90INS1_25CollectiveMainloopBwdSm90ILi2ELi1ELi1EN4cute5tupleIJNS5_1CILi1EEES8_S8_EEENS6_IJNS7_ILi64EEENS7_ILi80EEENS7_ILi256EEEEEENS_10bfloat16_tEfNS_4arch4Sm90ELb0ELb0ELb1ELb0ELb0ELb0ELb1ELb1ELi2ELi1ELi1ELi1ELb0EEENS1_21CollectiveEpilogueBwdISD_SE_SG_Li256ELb0ELb1ELi2EEENS1_19SingleTileSchedulerILb0ELb0ELb0ELi80EEEEEEEEEvNT_6ParamsE:
[----:B------:R-:W1:Y:S02]  /*0000*/  LDC R1, c[0x0][0x28] ;  /* 0x00000a00ff017b82 */ /* 0x000e640000000800 */
[----:B-1----:R-:W-:Y:S01]  /*0010*/  VIADD R1, R1, 0xfffffff0 ;  /* 0xfffffff001017836 */ /* 0x002fe20000000000 */
[----:B------:R-:W1:Y:S01]  /*0020*/  S2R R4, SR_TID.X ;  /* 0x0000000000047919 */ /* 0x000e620000002100 */
[----:B------:R-:W-:Y:S01]  /*0030*/  ELECT P0, URZ, PT ;  /* 0x00000000003f782f */ /* 0x000fe20003800000 */
[----:B------:R-:W-:Y:S01]  /*0040*/  BSSY B0, `(.L_x_0) ;  /* 0x0000019000007945 */ /* 0x000fe20003800000 */
[----:B-1----:R-:W-:-:S05]  /*0050*/  SHF.R.U32.HI R2, RZ, 0x5, R4 ;  /* 0x00000005ff027819 */ /* 0x002fca0000011604 */
[----:B------:R-:W1:Y:S02]  /*0060*/  SHFL.IDX PT, R0, R2, RZ, 0x1f ;  /* 0x00001fff02007589 */ /* 0x000e6400000e0000 */
[----:B-1----:R-:W-:-:S13]  /*0070*/  ISETP.EQ.AND P0, PT, R0, RZ, P0 ;  /* 0x000000ff0000720c */ /* 0x002fda0000702270 */
[----:B------:R-:W-:Y:S05]  /*0080*/  @!P0 BRA `(.L_x_1) ;  /* 0x0000000000508947 */ /* 0x000fea0003800000 */
[----:B------:R-:W-:Y:S02]  /*0090*/  ULDC.64 UR4, c[0x0][0x198] ;  /* 0x0000660000047ab9 */ /* 0x000fe40000000a00 */
[----:B------:R-:W-:Y:S02]  /*00a0*/  UIADD3 UR6, UP0, UR4, 0xf0, URZ ;  /* 0x000000f004067890 */ /* 0x000fe4000ff1e03f */
[----:B------:R-:W-:Y:S02]  /*00b0*/  UIADD3 UR8, UP1, UR4, 0x1f0, URZ ;  /* 0x000001f004087890 */ /* 0x000fe4000ff3e03f */
[----:B------:R-:W-:Y:S02]  /*00c0*/  UIADD3 UR10, UP2, UR4, 0x2f0, URZ ;  /* 0x000002f0040a7890 */ /* 0x000fe4000ff5e03f */
[----:B------:R-:W-:Y:S02]  /*00d0*/  UIADD3 UR12, UP3, UR4, 0x3f0, URZ ;  /* 0x000003f0040c7890 */ /* 0x000fe4000ff7e03f */
[----:B------:R-:W-:-:S02]  /*00e0*/  UIADD3 UR14, UP4, UR4, 0x670, URZ ;  /* 0x00000670040e7890 */ /* 0x000fc4000ff9e03f */
[----:B------:R-:W-:Y:S02]  /*00f0*/  UIADD3.X UR7, URZ, UR5, URZ, UP0, !UPT ;  /* 0x000000053f077290 */ /* 0x000fe400087fe43f */
[----:B------:R-:W-:Y:S02]  /*0100*/  UIADD3 UR4, UP5, UR4, 0x770, URZ ;  /* 0x0000077004047890 */ /* 0x000fe4000ffbe03f */
[----:B------:R-:W-:Y:S02]  /*0110*/  UIADD3.X UR9, URZ, UR5, URZ, UP1, !UPT ;  /* 0x000000053f097290 */ /* 0x000fe40008ffe43f */
[----:B------:R-:W-:Y:S02]  /*0120*/  UIADD3.X UR11, URZ, UR5, URZ, UP2, !UPT ;  /* 0x000000053f0b7290 */ /* 0x000fe400097fe43f */
[----:B------:R-:W-:Y:S01]  /*0130*/  UIADD3.X UR13, URZ, UR5, URZ, UP3, !UPT ;  /* 0x000000053f0d7290 */ /* 0x000fe20009ffe43f */
[----:B------:R1:W-:Y:S01]  /*0140*/  UTMACCTL.PF [UR6] ;  /* 0x00000000060079b9 */ /* 0x0003e20008040000 */
[----:B------:R-:W-:-:S03]  /*0150*/  UIADD3.X UR15, URZ, UR5, URZ, UP4, !UPT ;  /* 0x000000053f0f7290 */ /* 0x000fc6000a7fe43f */
[----:B------:R1:W-:Y:S01]  /*0160*/  UTMACCTL.PF [UR8] ;  /* 0x00000000080079b9 */ /* 0x0003e20008040000 */
[----:B------:R-:W-:Y:S01]  /*0170*/  UIADD3.X UR5, URZ, UR5, URZ, UP5, !UPT ;  /* 0x000000053f057290 */ /* 0x000fe2000affe43f */
[----:B------:R1:W-:Y:S02]  /*0180*/  UTMACCTL.PF [UR10] ;  /* 0x000000000a0079b9 */ /* 0x0003e40008040000 */
[----:B------:R1:W-:Y:S02]  /*0190*/  UTMACCTL.PF [UR12] ;  /* 0x000000000c0079b9 */ /* 0x0003e40008040000 */
[----:B------:R1:W-:Y:S04]  /*01a0*/  UTMACCTL.PF [UR14] ;  /* 0x000000000e0079b9 */ /* 0x0003e80008040000 */
[----:B------:R1:W-:Y:S02]  /*01b0*/  UTMACCTL.PF [UR4] ;  /* 0x00000000040079b9 */ /* 0x0003e40008040000 */
[----:B-1----:R-:W-:Y:S01]  /*01c0*/  NOP ;  /* 0x0000000000007918 */ /* 0x002fe20000000000 */
.L_x_1:
[----:B------:R-:W-:Y:S05]  /*01d0*/  BSYNC B0 ;  /* 0x0000000000007941 */ /* 0x000fea0003800000 */
.L_x_0:
[----:B------:R-:W-:Y:S01]  /*01e0*/  VOTEU.ANY UP0, P0 ;  /* 0x00000000003f7886 */ /* 0x000fe20000000100 */
[----:B------:R-:W1:Y:S01]  /*01f0*/  SHFL.IDX PT, R0, R2, RZ, 0x1f ;  /* 0x00001fff02007589 */ /* 0x000e6200000e0000 */
[----:B------:R-:W-:-:S03]  /*0200*/  UMOV UR4, 0x1 ;  /* 0x0000000100047882 */ /* 0x000fc60000000000 */
[----:B------:R-:W2:Y:S01]  /*0210*/  @UP0 S2UR UR7, SR_CgaCtaId ;  /* 0x00000000000709c3 */ /* 0x000ea20000008800 */
[----:B------:R-:W-:Y:S01]  /*0220*/  @UP0 UMOV UR6, 0x400 ;  /* 0x0000040000060882 */ /* 0x000fe20000000000 */
[----:B------:R-:W-:-:S04]  /*0230*/  @UP0 UIADD3 UR4, -UR4, 0x100000, URZ ;  /* 0x0010000004040890 */ /* 0x000fc8000fffe13f */
[----:B------:R-:W-:Y:S02]  /*0240*/  @UP0 USHF.L.U32 UR5, UR4, 0xb, URZ ;  /* 0x0000000b04050899 */ /* 0x000fe4000800063f */
[----:B------:R-:W-:Y:S01]  /*0250*/  @UP0 USHF.L.U32 UR4, UR4, 0x1, URZ ;  /* 0x0000000104040899 */ /* 0x000fe2000800063f */
[----:B-1----:R-:W-:Y:S02]  /*0260*/  ISETP.NE.AND P1, PT, R0, RZ, PT ;  /* 0x000000ff0000720c */ /* 0x002fe40003f25270 */
[----:B------:R-:W-:Y:S01]  /*0270*/  SHF.R.U32.HI R0, RZ, 0x7, R4 ;  /* 0x00000007ff007819 */ /* 0x000fe20000011604 */
[----:B--2---:R-:W-:Y:S01]  /*0280*/  @UP0 ULEA UR6, UR7, UR6, 0x18 ;  /* 0x0000000607060291 */ /* 0x004fe2000f8ec03f */
[----:B------:R-:W-:-:S04]  /*0290*/  VOTEU.ANY UP0, P0 ;  /* 0x00000000003f7886 */ /* 0x000fc80000000100 */
[----:B------:R-:W1:Y:S04]  /*02a0*/  SHFL.IDX PT, R0, R0, RZ, 0x1f ;  /* 0x00001fff00007589 */ /* 0x000e6800000e0000 */
[----:B------:R-:W2:Y:S03]  /*02b0*/  FENCE.VIEW.ASYNC.S ;  /* 0x00000000000073c6 */ /* 0x000ea60000000000 */
[----:B--2---:R2:W3:Y:S01]  /*02c0*/  @UP0 SYNCS.EXCH.64 URZ, [UR6+0x31800], UR4 ;  /* 0x03180004063f05b2 */ /* 0x0044e20008000100 */
[----:B------:R-:W-:Y:S05]  /*02d0*/  @P1 BRA `(.L_x_2) ;  /* 0x0000000000481947 */ /* 0x000fea0003800000 */
[----:B--2---:R-:W2:Y:S01]  /*02e0*/  S2UR UR5, SR_CgaCtaId ;  /* 0x00000000000579c3 */ /* 0x004ea20000008800 */
[----:B------:R-:W-:Y:S01]  /*02f0*/  UMOV UR4, 0x400 ;  /* 0x0000040000047882 */ /* 0x000fe20000000000 */
[----:B------:R-:W-:Y:S01]  /*0300*/  UMOV UR6, 0x1 ;  /* 0x0000000100067882 */ /* 0x000fe20000000000 */
[----:B------:R-:W-:Y:S01]  /*0310*/  UMOV UR9, 0x100 ;  /* 0x0000010000097882 */ /* 0x000fe20000000000 */
[----:B------:R-:W-:-:S04]  /*0320*/  UIADD3 UR6, -UR6, 0x100000, URZ ;  /* 0x0010000006067890 */ /* 0x000fc8000fffe13f */
[----:B------:R-:W-:Y:S02]  /*0330*/  USHF.L.U32 UR7, UR6, 0xb, URZ ;  /* 0x0000000b06077899 */ /* 0x000fe4000800063f */
[----:B------:R-:W-:Y:S01]  /*0340*/  USHF.L.U32 UR6, UR6, 0x1, URZ ;  /* 0x0000000106067899 */ /* 0x000fe2000800063f */
[----:B------:R-:W-:Y:S01]  /*0350*/  ELECT P0, URZ, PT ;  /* 0x00000000003f782f */ /* 0x000fe20003800000 */
[----:B--2---:R-:W-:Y:S02]  /*0360*/  ULEA UR8, UR5, UR4, 0x18 ;  /* 0x0000000405087291 */ /* 0x004fe4000f8ec03f */
[----:B------:R-:W-:-:S04]  /*0370*/  UIADD3 UR4, -UR9, 0x100000, URZ ;  /* 0x0010000009047890 */ /* 0x000fc8000fffe13f */
[----:B------:R-:W-:Y:S02]  /*0380*/  USHF.L.U32 UR5, UR4, 0xb, URZ ;  /* 0x0000000b04057899 */ /* 0x000fe4000800063f */
[----:B------:R-:W-:Y:S01]  /*0390*/  USHF.L.U32 UR4, UR4, 0x1, URZ ;  /* 0x0000000104047899 */ /* 0x000fe2000800063f */
[----:B------:R-:W2:Y:S03]  /*03a0*/  FENCE.VIEW.ASYNC.S ;  /* 0x00000000000073c6 */ /* 0x000ea60000000000 */
[----:B--2---:R4:W2:Y:S08]  /*03b0*/  SYNCS.EXCH.64 URZ, [UR8+0x31810], UR6 ;  /* 0x03181006083f75b2 */ /* 0x0048b00008000100 */
[----:B------:R4:W1:Y:S01]  /*03c0*/  SYNCS.EXCH.64 URZ, [UR8+0x31820], UR4 ;  /* 0x03182004083f75b2 */ /* 0x0008620008000100 */
[----:B------:R4:W1:Y:S01]  /*03d0*/  SYNCS.EXCH.64 URZ, [UR8+0x31818], UR6 ;  /* 0x03181806083f75b2 */ /* 0x0008620008000100 */
[----:B------:R4:W1:Y:S02]  /*03e0*/  SYNCS.EXCH.64 URZ, [UR8+0x31828], UR4 ;  /* 0x03182804083f75b2 */ /* 0x0008640008000100 */
[----:B----4-:R-:W-:Y:S01]  /*03f0*/  NOP ;  /* 0x0000000000007918 */ /* 0x010fe20000000000 */
.L_x_2:
[----:B------:R-:W4:Y:S01]  /*0400*/  SHFL.IDX PT, R3, R2, RZ, 0x1f ;  /* 0x00001fff02037589 */ /* 0x000f2200000e0000 */
[----:B------:R-:W-:Y:S01]  /*0410*/  NOP ;  /* 0x0000000000007918 */ /* 0x000fe20000000000 */
[----:B----4-:R-:W-:-:S13]  /*0420*/  ISETP.NE.AND P0, PT, R3, RZ, PT ;  /* 0x000000ff0300720c */ /* 0x010fda0003f05270 */
[----:B------:R-:W-:Y:S05]  /*0430*/  @P0 BRA `(.L_x_3) ;  /* 0x0000000000400947 */ /* 0x000fea0003800000 */
[----:B--2---:R-:W2:Y:S01]  /*0440*/  S2UR UR5, SR_CgaCtaId ;  /* 0x00000000000579c3 */ /* 0x004ea20000008800 */
[----:B------:R-:W-:Y:S01]  /*0450*/  UMOV UR4, 0x400 ;  /* 0x0000040000047882 */ /* 0x000fe20000000000 */
[----:B------:R-:W-:Y:S01]  /*0460*/  UMOV UR6, 0x1 ;  /* 0x0000000100067882 */ /* 0x000fe20000000000 */
[----:B------:R-:W-:Y:S01]  /*0470*/  UMOV UR7, 0x100 ;  /* 0x0000010000077882 */ /* 0x000fe20000000000 */
[----:B------:R-:W-:Y:S01]  /*0480*/  ELECT P0, URZ, PT ;  /* 0x00000000003f782f */ /* 0x000fe20003800000 */
[----:B--2---:R-:W-:Y:S02]  /*0490*/  ULEA UR8, UR5, UR4, 0x18 ;  /* 0x0000000405087291 */ /* 0x004fe4000f8ec03f */
[----:B------:R-:W-:-:S04]  /*04a0*/  UIADD3 UR4, -UR6, 0x100000, URZ ;  /* 0x0010000006047890 */ /* 0x000fc8000fffe13f */
[----:B------:R-:W-:Y:S02]  /*04b0*/  USHF.L.U32 UR5, UR4, 0xb, URZ ;  /* 0x0000000b04057899 */ /* 0x000fe4000800063f */
[----:B------:R-:W-:Y:S02]  /*04c0*/  USHF.L.U32 UR4, UR4, 0x1, URZ ;  /* 0x0000000104047899 */ /* 0x000fe4000800063f */
[----:B------:R-:W-:-:S04]  /*04d0*/  UIADD3 UR6, -UR7, 0x100000, URZ ;  /* 0x0010000007067890 */ /* 0x000fc8000fffe13f */
[----:B------:R-:W-:Y:S02]  /*04e0*/  USHF.L.U32 UR7, UR6, 0xb, URZ ;  /* 0x0000000b06077899 */ /* 0x000fe4000800063f */
[----:B------:R-:W-:Y:S01]  /*04f0*/  USHF.L.U32 UR6, UR6, 0x1, URZ ;  /* 0x0000000106067899 */ /* 0x000fe2000800063f */
[----:B------:R-:W2:Y:S03]  /*0500*/  FENCE.VIEW.ASYNC.S ;  /* 0x00000000000073c6 */ /* 0x000ea60000000000 */
[----:B--2---:R4:W2:Y:S08]  /*0510*/  SYNCS.EXCH.64 URZ, [UR8+0x31830], UR4 ;  /* 0x03183004083f75b2 */ /* 0x0048b00008000100 */
[----:B------:R4:W1:Y:S02]  /*0520*/  SYNCS.EXCH.64 URZ, [UR8+0x31838], UR6 ;  /* 0x03183806083f75b2 */ /* 0x0008640008000100 */
[----:B----4-:R-:W-:Y:S01]  /*0530*/  NOP ;  /* 0x0000000000007918 */ /* 0x010fe20000000000 */
.L_x_3:
[----:B-1----:R-:W-:Y:S01]  /*0540*/  ISETP.NE.AND P0, PT, R0, RZ, PT ;  /* 0x000000ff0000720c */ /* 0x002fe20003f05270 */
[----:B------:R-:W-:Y:S01]  /*0550*/  IMAD.MOV.U32 R0, RZ, RZ, 0x1 ;  /* 0x00000001ff007424 */ /* 0x000fe200078e00ff */
[----:B------:R-:W-:Y:S01]  /*0560*/  NOP ;  /* 0x0000000000007918 */ /* 0x000fe20000000000 */
[----:B------:R-:W-:-:S03]  /*0570*/  LOP3.LUT R21, R4, 0x7f, RZ, 0xc0, !PT ;  /* 0x0000007f04157812 */ /* 0x000fc600078ec0ff */
[----:B------:R-:W-:Y:S01]  /*0580*/  SEL R0, R0, 0x2, !P0 ;  /* 0x0000000200007807 */ /* 0x000fe20004000000 */
[----:B--23--:R-:W-:Y:S06]  /*0590*/  BAR.SYNC.DEFER_BLOCKING 0x0 ;  /* 0x0000000000007b1d */ /* 0x00cfec0000010000 */
[----:B------:R-:W-:Y:S05]  /*05a0*/  @!P0 BRA `(.L_x_4) ;  /* 0x000000a800548947 */ /* 0x000fea0003800000 */
.L_x_5:
[----:B------:R-:W-:-:S08]  /*05b0*/  NOP ;  /* 0x0000000000007918 */ /* 0x000fd00000000000 */
[----:B------:R-:W1:Y:S02]  /*05c0*/  USETMAXREG.TRY_ALLOC.CTAPOOL UP0, 0xf0 ;  /* 0x000000f0000079c8 */ /* 0x000e640008000600 */
[----:B-1----:R-:W-:-:S13]  /*05d0*/  PLOP3.LUT P0, PT, PT, PT, UP0, 0x80, 0x0 ;  /* 0x000000000000781c */ /* 0x002fda0003f0f008 */
[----:B------:R-:W-:Y:S05]  /*05e0*/  @!P0 BRA `(.L_x_5) ;  /* 0xfffffffc00f08947 */ /* 0x000fea000383ffff */
[----:B------:R-:W1:Y:S02]  /*05f0*/  S2UR UR5, SR_CTAID.Z ;  /* 0x00000000000579c3 */ /* 0x000e640000002700 */
[----:B-1----:R-:W-:-:S13]  /*0600*/  ISETP.LE.AND P0, PT, RZ, UR5, PT ;  /* 0x00000005ff007c0c */ /* 0x002fda000bf03270 */
[----:B------:R-:W-:Y:S05]  /*0610*/  @!P0 EXIT ;  /* 0x000000000000894d */ /* 0x000fea0003800000 */
[----:B------:R-:W1:Y:S01]  /*0620*/  S2UR UR4, SR_CgaCtaId ;  /* 0x00000000000479c3 */ /* 0x000e620000008800 */
[----:B------:R-:W-:Y:S01]  /*0630*/  UMOV UR60, 0x400 ;  /* 0x00000400003c7882 */ /* 0x000fe20000000000 */
[----:B------:R-:W2:Y:S01]  /*0640*/  S2R R2, SR_TID.X ;  /* 0x0000000000027919 */ /* 0x000ea20000002100 */
[----:B------:R-:W-:Y:S01]  /*0650*/  SHF.L.U32 R3, RZ, 0x1f, RZ ;  /* 0x0000001fff037819 */ /* 0x000fe200000006ff */
[----:B-1----:R-:W-:-:S09]  /*0660*/  ULEA UR60, UR4, UR60, 0x18 ;  /* 0x0000003c043c7291 */ /* 0x002fd2000f8ec03f */
[----:B------:R-:W1:Y:S01]  /*0670*/  SYNCS.PHASECHK.TRANS64.TRYWAIT P0, [UR60+0x31800], R3 ;  /* 0x03180003ff0075a7 */ /* 0x000e62000800017c */
[----:B--2---:R-:W-:-:S05]  /*0680*/  VIADD R5, R2, 0xffffff80 ;  /* 0xffffff8002057836 */ /* 0x004fca0000000000 */
[----:B------:R-:W-:-:S04]  /*0690*/  SHF.R.S32.HI R6, RZ, 0x1f, R5 ;  /* 0x0000001fff067819 */ /* 0x000fc80000011405 */
[----:B------:R-:W-:-:S04]  /*06a0*/  LEA.HI R2, R6, R5, RZ, 0x7 ;  /* 0x0000000506027211 */ /* 0x000fc800078f38ff */
[----:B------:R-:W-:Y:S02]  /*06b0*/  SHF.R.S32.HI R7, RZ, 0x7, R2 ;  /* 0x00000007ff077819 */ /* 0x000fe40000011402 */
[----:B------:R-:W-:-:S03]  /*06c0*/  LOP3.LUT R2, R2, 0xffffff80, RZ, 0xc0, !PT ;  /* 0xffffff8002027812 */ /* 0x000fc600078ec0ff */
[----:B------:R2:W3:Y:S02]  /*06d0*/  SHFL.IDX PT, R4, R7, RZ, 0x1f ;  /* 0x00001fff07047589 */ /* 0x0004e400000e0000 */
[----:B-12---:R-:W-:Y:S05]  /*06e0*/  @P0 BRA `(.L_x_6) ;  /* 0x0000000000080947 */ /* 0x006fea0003800000 */
[----:B------:R-:W1:Y:S02]  /*06f0*/  SYNCS.PHASECHK.TRANS64.TRYWAIT P0, [UR60+0x31800], R3 ;  /* 0x03180003ff0075a7 */ /* 0x000e64000800017c */
[----:B-1----:R-:W-:Y:S05]  /*0700*/  @!P0 BRA `(.L_x_7) ;  /* 0x000000c0001c8947 */ /* 0x002fea0003800000 */
.L_x_6:
[----:B------:R-:W-:Y:S01]  /*0710*/  IMAD.IADD R10, R5, 0x1, -R2 ;  /* 0x00000001050a7824 */ /* 0x000fe200078e0a02 */
[----:B------:R-:W2:Y:S01]  /*0720*/  S2UR UR4, SR_CTAID.Y ;  /* 0x00000000000479c3 */ /* 0x000ea20000002600 */
[----:B------:R-:W-:Y:S02]  /*0730*/  LEA.HI R13, R6, R5, RZ, 0x5 ;  /* 0x00000005060d7211 */ /* 0x000fe400078f28ff */
[----:B------:R-:W-:Y:S01]  /*0740*/  CS2R R214, SRZ ;  /* 0x0000000000d67805 */ /* 0x000fe2000001ff00 */
[--C-:B------:R-:W-:Y:S01]  /*0750*/  IMAD R2, R7, 0x800, R10.reuse ;  /* 0x0000080007027824 */ /* 0x100fe200078e020a */
[----:B------:R-:W-:Y:S02]  /*0760*/  SHF.R.S32.HI R9, RZ, 0x1f, R10 ;  /* 0x0000001fff097819 */ /* 0x000fe4000001140a */
[----:B------:R-:W-:Y:S02]  /*0770*/  CS2R R212, SRZ ;  /* 0x0000000000d47805 */ /* 0x000fe4000001ff00 */
[----:B------:R-:W-:Y:S01]  /*0780*/  SHF.R.S32.HI R15, RZ, 0x5, R13 ;  /* 0x00000005ff0f7819 */ /* 0x000fe2000001140d */
[----:B------:R-:W-:Y:S01]  /*0790*/  IMAD.SHL.U32 R2, R2, 0x4, RZ ;  /* 0x0000000402027824 */ /* 0x000fe200078e00ff */
[----:B------:R-:W-:Y:S01]  /*07a0*/  LEA.HI R12, R9, R10, RZ, 0x2 ;  /* 0x0000000a090c7211 */ /* 0x000fe200078f10ff */
[----:B------:R-:W4:Y:S01]  /*07b0*/  LDC.64 R18, c[0x0][0x2d8] ;  /* 0x0000b600ff127b82 */ /* 0x000f220000000a00 */
[----:B------:R-:W-:-:S02]  /*07c0*/  CS2R R210, SRZ ;  /* 0x0000000000d27805 */ /* 0x000fc4000001ff00 */
[----:B------:R-:W-:Y:S02]  /*07d0*/  CS2R R208, SRZ ;  /* 0x0000000000d07805 */ /* 0x000fe4000001ff00 */
[--C-:B-1----:R-:W-:Y:S02]  /*07e0*/  SHF.R.S32.HI R8, RZ, 0x2, R12.reuse ;  /* 0x00000002ff087819 */ /* 0x102fe4000001140c */
[----:B------:R-:W-:Y:S02]  /*07f0*/  CS2R R206, SRZ ;  /* 0x0000000000ce7805 */ /* 0x000fe4000001ff00 */
[----:B------:R-:W-:Y:S02]  /*0800*/  SHF.R.S32.HI R3, RZ, 0x1f, R12 ;  /* 0x0000001fff037819 */ /* 0x000fe4000001140c */
[----:B------:R-:W-:Y:S02]  /*0810*/  CS2R R204, SRZ ;  /* 0x0000000000cc7805 */ /* 0x000fe4000001ff00 */
[----:B------:R-:W-:Y:S01]  /*0820*/  CS2R R202, SRZ ;  /* 0x0000000000ca7805 */ /* 0x000fe2000001ff00 */
[----:B------:R-:W1:Y:S01]  /*0830*/  LDC.64 R230, c[0x0][0x2e0] ;  /* 0x0000b800ffe67b82 */ /* 0x000e620000000a00 */
[----:B------:R-:W-:-:S02]  /*0840*/  LEA.HI R3, R3, R8, RZ, 0x3 ;  /* 0x0000000803037211 */ /* 0x000fc400078f18ff */
[----:B------:R-:W-:Y:S02]  /*0850*/  CS2R R200, SRZ ;  /* 0x0000000000c87805 */ /* 0x000fe4000001ff00 */
[----:B------:R-:W-:Y:S02]  /*0860*/  CS2R R198, SRZ ;  /* 0x0000000000c67805 */ /* 0x000fe4000001ff00 */
[----:B------:R-:W-:Y:S02]  /*0870*/  CS2R R196, SRZ ;  /* 0x0000000000c47805 */ /* 0x000fe4000001ff00 */
[----:B------:R-:W-:Y:S02]  /*0880*/  LOP3.LUT R11, R3, 0xfffffff8, RZ, 0xc0, !PT ;  /* 0xfffffff8030b7812 */ /* 0x000fe400078ec0ff */
[----:B------:R-:W-:Y:S01]  /*0890*/  CS2R R194, SRZ ;  /* 0x0000000000c27805 */ /* 0x000fe2000001ff00 */
[----:B--2---:R-:W-:Y:S01]  /*08a0*/  USHF.R.S32.HI UR6, URZ, 0x1f, UR4 ;  /* 0x0000001f3f067899 */ /* 0x004fe20008011404 */
[----:B------:R-:W-:-:S02]  /*08b0*/  SHF.R.S32.HI R3, RZ, 0x1f, R2 ;  /* 0x0000001fff037819 */ /* 0x000fc40000011402 */
[----:B------:R-:W-:Y:S01]  /*08c0*/  CS2R R192, SRZ ;  /* 0x0000000000c07805 */ /* 0x000fe2000001ff00 */
[----:B------:R-:W-:Y:S01]  /*08d0*/  IMAD.IADD R14, R8, 0x1, -R11 ;  /* 0x00000001080e7824 */ /* 0x000fe200078e0a0b */
[----:B------:R-:W-:Y:S02]  /*08e0*/  LEA.HI R11, R9, R10, RZ, 0x5 ;  /* 0x0000000a090b7211 */ /* 0x000fe400078f28ff */
[----:B------:R-:W-:Y:S02]  /*08f0*/  CS2R R190, SRZ ;  /* 0x0000000000be7805 */ /* 0x000fe4000001ff00 */
[----:B------:R-:W-:Y:S02]  /*0900*/  SHF.R.S32.HI R8, RZ, 0x1f, R13 ;  /* 0x0000001fff087819 */ /* 0x000fe4000001140d */
[----:B------:R-:W-:Y:S02]  /*0910*/  CS2R R188, SRZ ;  /* 0x0000000000bc7805 */ /* 0x000fe4000001ff00 */
[----:B------:R-:W-:Y:S01]  /*0920*/  SHF.R.S32.HI R11, RZ, 0x5, R11 ;  /* 0x00000005ff0b7819 */ /* 0x000fe2000001140b */
[----:B----4-:R-:W-:Y:S01]  /*0930*/  IMAD R16, R18, UR6, RZ ;  /* 0x0000000612107c24 */ /* 0x010fe2000f8e02ff */
[----:B------:R-:W-:Y:S01]  /*0940*/  LEA.HI R13, R8, R15, RZ, 0x2 ;  /* 0x0000000f080d7211 */ /* 0x000fe200078f10ff */
[----:B------:R-:W-:Y:S01]  /*0950*/  IMAD.WIDE.U32 R2, R18, UR4, R2 ;  /* 0x0000000412027c25 */ /* 0x000fe2000f8e0002 */
[----:B---3--:R-:W-:-:S02]  /*0960*/  LEA.HI R8, R4, R4, RZ, 0x1 ;  /* 0x0000000404087211 */ /* 0x008fc400078f08ff */
[----:B------:R-:W-:Y:S02]  /*0970*/  CS2R R186, SRZ ;  /* 0x0000000000ba7805 */ /* 0x000fe4000001ff00 */
[----:B------:R-:W-:Y:S01]  /*0980*/  CS2R R184, SRZ ;  /* 0x0000000000b87805 */ /* 0x000fe2000001ff00 */
[----:B------:R-:W-:Y:S01]  /*0990*/  IMAD R229, R11, 0x10, R14 ;  /* 0x000000100be57824 */ /* 0x000fe200078e020e */
[----:B------:R-:W-:Y:S01]  /*09a0*/  LOP3.LUT R9, R8, 0xfffffffe, RZ, 0xc0, !PT ;  /* 0xfffffffe08097812 */ /* 0x000fe200078ec0ff */
[----:B------:R-:W2:Y:S01]  /*09b0*/  LDC R11, c[0x0][0x280] ;  /* 0x0000a000ff0b7b82 */ /* 0x000ea20000000800 */
[----:B------:R-:W-:Y:S01]  /*09c0*/  IMAD R17, R19, UR4, R16 ;  /* 0x0000000413117c24 */ /* 0x000fe2000f8e0210 */
[----:B------:R-:W-:Y:S01]  /*09d0*/  LOP3.LUT R16, R13, 0xfffffffc, RZ, 0xc0, !PT ;  /* 0xfffffffc0d107812 */ /* 0x000fe200078ec0ff */
[----:B------:R-:W-:Y:S01]  /*09e0*/  USHF.R.S32.HI UR4, URZ, 0x1f, UR5 ;  /* 0x0000001f3f047899 */ /* 0x000fe20008011405 */
[----:B------:R-:W-:Y:S01]  /*09f0*/  IMAD.IADD R4, R4, 0x1, -R9 ;  /* 0x0000000104047824 */ /* 0x000fe200078e0a09 */
[----:B------:R-:W-:Y:S01]  /*0a00*/  CS2R R182, SRZ ;  /* 0x0000000000b67805 */ /* 0x000fe2000001ff00 */
[----:B------:R-:W-:Y:S01]  /*0a10*/  IMAD.IADD R3, R3, 0x1, R17 ;  /* 0x0000000103037824 */ /* 0x000fe200078e0211 */
[----:B------:R-:W-:Y:S01]  /*0a20*/  CS2R R180, SRZ ;  /* 0x0000000000b47805 */ /* 0x000fe2000001ff00 */
[----:B------:R-:W-:Y:S01]  /*0a30*/  IMAD.IADD R20, R15, 0x1, -R16 ;  /* 0x000000010f147824 */ /* 0x000fe200078e0a10 */
[----:B------:R-:W-:Y:S01]  /*0a40*/  CS2R R178, SRZ ;  /* 0x0000000000b27805 */ /* 0x000fe2000001ff00 */
[----:B-1----:R-:W-:Y:S01]  /*0a50*/  IMAD R8, R230, UR4, RZ ;  /* 0x00000004e6087c24 */ /* 0x002fe2000f8e02ff */
[----:B------:R-:W-:-:S02]  /*0a60*/  CS2R R176, SRZ ;  /* 0x0000000000b07805 */ /* 0x000fc4000001ff00 */
[----:B------:R-:W-:Y:S01]  /*0a70*/  CS2R R174, SRZ ;  /* 0x0000000000ae7805 */ /* 0x000fe2000001ff00 */
[----:B------:R1:W-:Y:S01]  /*0a80*/  STL [R1+0x4], R20 ;  /* 0x0000041401007387 */ /* 0x0003e20000100800 */
[----:B------:R-:W-:Y:S01]  /*0a90*/  IMAD R13, R231, UR5, R8 ;  /* 0x00000005e70d7c24 */ /* 0x000fe2000f8e0208 */
[----:B------:R-:W-:Y:S01]  /*0aa0*/  CS2R R172, SRZ ;  /* 0x0000000000ac7805 */ /* 0x000fe2000001ff00 */
[----:B------:R-:W-:Y:S01]  /*0ab0*/  IMAD.WIDE.U32 R230, R230, UR5, R2 ;  /* 0x00000005e6e67c25 */ /* 0x000fe2000f8e0002 */
[----:B------:R-:W-:Y:S02]  /*0ac0*/  CS2R R170, SRZ ;  /* 0x0000000000aa7805 */ /* 0x000fe4000001ff00 */
[----:B------:R-:W-:Y:S02]  /*0ad0*/  CS2R R168, SRZ ;  /* 0x0000000000a87805 */ /* 0x000fe4000001ff00 */
[----:B------:R-:W-:Y:S02]  /*0ae0*/  CS2R R166, SRZ ;  /* 0x0000000000a67805 */ /* 0x000fe4000001ff00 */
[----:B------:R-:W-:-:S02]  /*0af0*/  CS2R R164, SRZ ;  /* 0x0000000000a47805 */ /* 0x000fc4000001ff00 */
[----:B------:R-:W-:Y:S02]  /*0b00*/  CS2R R162, SRZ ;  /* 0x0000000000a27805 */ /* 0x000fe4000001ff00 */
[----:B------:R-:W-:Y:S02]  /*0b10*/  CS2R R160, SRZ ;  /* 0x0000000000a07805 */ /* 0x000fe4000001ff00 */
[----:B------:R-:W-:Y:S02]  /*0b20*/  CS2R R158, SRZ ;  /* 0x00000000009e7805 */ /* 0x000fe4000001ff00 */
[----:B--2---:R-:W-:Y:S02]  /*0b30*/  ISETP.GE.AND P0, PT, R11, 0x1, PT ;  /* 0x000000010b00780c */ /* 0x004fe40003f06270 */
[----:B------:R-:W-:Y:S02]  /*0b40*/  CS2R R156, SRZ ;  /* 0x00000000009c7805 */ /* 0x000fe4000001ff00 */
[----:B------:R-:W-:-:S02]  /*0b50*/  CS2R R154, SRZ ;  /* 0x00000000009a7805 */ /* 0x000fc4000001ff00 */
[----:B------:R-:W-:Y:S02]  /*0b60*/  CS2R R152, SRZ ;  /* 0x0000000000987805 */ /* 0x000fe4000001ff00 */
[----:B------:R-:W-:Y:S02]  /*0b70*/  CS2R R150, SRZ ;  /* 0x0000000000967805 */ /* 0x000fe4000001ff00 */
[----:B------:R-:W-:Y:S02]  /*0b80*/  CS2R R148, SRZ ;  /* 0x0000000000947805 */ /* 0x000fe4000001ff00 */
[----:B------:R-:W-:Y:S02]  /*0b90*/  CS2R R146, SRZ ;  /* 0x0000000000927805 */ /* 0x000fe4000001ff00 */
        /* <DEDUP_REMOVED lines=44> */
[----:B------:R-:W-:Y:S01]  /*0e60*/  CS2R R56, SRZ ;  /* 0x0000000000387805 */ /* 0x000fe2000001ff00 */
[----:B-1----:R-:W-:Y:S06]  /*0e70*/  @!P0 BRA `(.L_x_8) ;  /* 0x0000008800c08947 */ /* 0x002fec0003800000 */
[----:B------:R-:W-:Y:S01]  /*0e80*/  LEA.HI R2, R7, R7, RZ, 0x1 ;  /* 0x0000000707027211 */ /* 0x000fe200078f08ff */
[----:B------:R-:W1:Y:S01]  /*0e90*/  S2R R9, SR_CTAID.X ;  /* 0x0000000000097919 */ /* 0x000e620000002500 */
[----:B------:R-:W-:Y:S01]  /*0ea0*/  LOP3.LUT R3, R12, 0xfffffffc, RZ, 0xc0, !PT ;  /* 0xfffffffc0c037812 */ /* 0x000fe200078ec0ff */
[----:B------:R-:W-:Y:S01]  /*0eb0*/  VIADD R11, R11, 0x3f ;  /* 0x0000003f0b0b7836 */ /* 0x000fe20000000000 */
[----:B------:R-:W-:Y:S01]  /*0ec0*/  LOP3.LUT R2, R2, 0xfffffffe, RZ, 0xc0, !PT ;  /* 0xfffffffe02027812 */ /* 0x000fe200078ec0ff */
[----:B------:R-:W1:Y:S01]  /*0ed0*/  LDC R14, c[0x0][0x290] ;  /* 0x0000a400ff0e7b82 */ /* 0x000e620000000800 */
[----:B------:R-:W-:Y:S01]  /*0ee0*/  LEA.HI R6, R6, R5, RZ, 0x4 ;  /* 0x0000000506067211 */ /* 0x000fe200078f20ff */
[----:B------:R-:W-:Y:S01]  /*0ef0*/  IMAD.IADD R232, R231, 0x1, R13 ;  /* 0x00000001e7e87824 */ /* 0x000fe200078e020d */
[----:B------:R-:W-:Y:S01]  /*0f00*/  LOP3.LUT R228, R0, 0x1, RZ, 0xfc, !PT ;  /* 0x0000000100e47812 */ /* 0x000fe200078efcff */
[----:B------:R-:W-:Y:S01]  /*0f10*/  IMAD.IADD R8, R7, 0x1, -R2 ;  /* 0x0000000107087824 */ /* 0x000fe200078e0a02 */
[----:B------:R-:W-:Y:S01]  /*0f20*/  LOP3.LUT R6, R6, 0xffffff0, RZ, 0xc0, !PT ;  /* 0x0ffffff006067812 */ /* 0x000fe200078ec0ff */
[----:B------:R-:W-:Y:S01]  /*0f30*/  IMAD.IADD R2, R10, 0x1, -R3 ;  /* 0x000000010a027824 */ /* 0x000fe200078e0a03 */
[----:B------:R-:W-:Y:S01]  /*0f40*/  SHF.R.S32.HI R10, RZ, 0x1f, R11 ;  /* 0x0000001fff0a7819 */ /* 0x000fe2000001140b */
[----:B------:R-:W-:Y:S01]  /*0f50*/  IMAD.MOV.U32 R16, RZ, RZ, RZ ;  /* 0x000000ffff107224 */ /* 0x000fe200078e00ff */
[----:B------:R-:W-:Y:S01]  /*0f60*/  CS2R R18, SRZ ;  /* 0x0000000000127805 */ /* 0x000fe2000001ff00 */
[----:B------:R-:W-:Y:S01]  /*0f70*/  IMAD.IADD R6, R5, 0x1, -R6 ;  /* 0x0000000105067824 */ /* 0x000fe200078e0a06 */
[----:B------:R-:W-:Y:S01]  /*0f80*/  LEA.HI R10, R10, R11, RZ, 0x6 ;  /* 0x0000000b0a0a7211 */ /* 0x000fe200078f30ff */
[----:B------:R-:W-:Y:S01]  /*0f90*/  IMAD.MOV.U32 R3, RZ, RZ, RZ ;  /* 0x000000ffff037224 */ /* 0x000fe200078e00ff */
[----:B------:R-:W-:Y:S01]  /*0fa0*/  ULDC UR61, c[0x0][0x75c] ;  /* 0x0001d700003d7ab9 */ /* 0x000fe20000000800 */
[----:B------:R-:W-:Y:S01]  /*0fb0*/  IMAD R6, R7, 0x40, R6 ;  /* 0x0000004007067824 */ /* 0x000fe200078e0206 */
[----:B------:R-:W-:Y:S01]  /*0fc0*/  SHF.R.S32.HI R5, RZ, 0x6, R10 ;  /* 0x00000006ff057819 */ /* 0x000fe2000001140a */
[----:B------:R-:W-:-:S02]  /*0fd0*/  IMAD.MOV.U32 R215, RZ, RZ, RZ ;  /* 0x000000ffffd77224 */ /* 0x000fc400078e00ff */
[----:B------:R-:W-:Y:S02]  /*0fe0*/  IMAD R0, R20, 0x10, R6 ;  /* 0x0000001014007824 */ /* 0x000fe400078e0206 */
[----:B------:R2:W-:Y:S02]  /*0ff0*/  STL [R1], R5 ;  /* 0x0000000501007387 */ /* 0x0005e40000100800 */
[----:B------:R-:W-:-:S05]  /*1000*/  IMAD.SHL.U32 R0, R0, 0x8, RZ ;  /* 0x0000000800007824 */ /* 0x000fca00078e00ff */
[----:B------:R-:W-:Y:S01]  /*1010*/  LEA R0, R0, UR60, 0x1 ;  /* 0x0000003c00007c11 */ /* 0x000fe2000f8e08ff */
[----:B-1----:R-:W-:-:S04]  /*1020*/  IMAD R9, R9, -0x50, R14 ;  /* 0xffffffb009097824 */ /* 0x002fc800078e020e */
[----:B------:R-:W-:-:S04]  /*1030*/  IMAD R9, R8, -0x8, R9 ;  /* 0xfffffff808097824 */ /* 0x000fc800078e0209 */
[----:B--2---:R-:W-:-:S07]  /*1040*/  IMAD R2, R2, -0x2, R9 ;  /* 0xfffffffe02027824 */ /* 0x004fce00078e0209 */
.L_x_19:
[----:B------:R-:W-:-:S13]  /*1050*/  ISETP.NE.AND P0, PT, R228, 0x3, PT ;  /* 0x00000003e400780c */ /* 0x000fda0003f05270 */
[----:B------:R-:W-:Y:S05]  /*1060*/  @!P0 BRA `(.L_x_9) ;  /* 0x0000000000048947 */ /* 0x000fea0003800000 */
[----:B------:R-:W-:Y:S01]  /*1070*/  BPT.TRAP 0x1 ;  /* 0x000000040000795c */ /* 0x000fe20000300000 */
.L_x_9:
[----:B------:R-:W-:Y:S02]  /*1080*/  LEA R17, R3, UR60, 0x3 ;  /* 0x0000003c03117c11 */ /* 0x000fe4000f8e18ff */
[----:B------:R-:W-:-:S04]  /*1090*/  SHF.L.U32 R10, R19, 0x1f, RZ ;  /* 0x0000001f130a7819 */ /* 0x000fc800000006ff */
[----:B------:R1:W2:Y:S01]  /*10a0*/  SYNCS.PHASECHK.TRANS64.TRYWAIT P1, [R17+URZ+0x31810], R10 ;  /* 0x0318100a110075a7 */ /* 0x0002a2000802017f */
[----:B------:R-:W-:Y:S05]  /*10b0*/  @!P0 BRA `(.L_x_10) ;  /* 0x0000000000048947 */ /* 0x000fea0003800000 */
[----:B------:R-:W-:Y:S01]  /*10c0*/  BPT.TRAP 0x1 ;  /* 0x000000040000795c */ /* 0x000fe20000300000 */
.L_x_10:
[----:B------:R-:W-:Y:S01]  /*10d0*/  IMAD.U32 R5, RZ, RZ, UR60 ;  /* 0x0000003cff057e24 */ /* 0x000fe2000f8e00ff */
[----:B------:R-:W-:-:S03]  /*10e0*/  LEA R6, R4, UR60, 0xa ;  /* 0x0000003c04067c11 */ /* 0x000fc6000f8e50ff */
[----:B------:R-:W-:Y:S01]  /*10f0*/  VIADD R7, R5, 0x14100 ;  /* 0x0001410005077836 */ /* 0x000fe20000000000 */
[----:B------:R-:W-:-:S04]  /*1100*/  SHF.R.U32.HI R8, RZ, 0x4, R6 ;  /* 0x00000004ff087819 */ /* 0x000fc80000011606 */
[----:B------:R-:W-:Y:S02]  /*1110*/  SHF.R.U32.HI R7, RZ, 0x4, R7 ;  /* 0x00000004ff077819 */ /* 0x000fe40000011607 */
[----:B------:R-:W-:Y:S02]  /*1120*/  LOP3.LUT R8, R8, 0x3fff, RZ, 0xc0, !PT ;  /* 0x00003fff08087812 */ /* 0x000fe400078ec0ff */
[----:B------:R-:W-:-:S04]  /*1130*/  LOP3.LUT R7, R7, 0x3fff, RZ, 0xc0, !PT ;  /* 0x00003fff07077812 */ /* 0x000fc800078ec0ff */
[----:B------:R-:W-:Y:S02]  /*1140*/  LOP3.LUT R12, R7, 0x10000, RZ, 0xfc, !PT ;  /* 0x00010000070c7812 */ /* 0x000fe400078efcff */
[----:B------:R-:W-:-:S03]  /*1150*/  LOP3.LUT R7, R8, 0x10000, RZ, 0xfc, !PT ;  /* 0x0001000008077812 */ /* 0x000fc600078efcff */
[----:B------:R-:W-:Y:S01]  /*1160*/  IMAD R8, R3, 0x800, R12 ;  /* 0x0000080003087824 */ /* 0x000fe200078e020c */
[----:B--2---:R-:W-:Y:S06]  /*1170*/  @P1 BRA `(.L_x_11) ;  /* 0x0000000000081947 */ /* 0x004fec0003800000 */
[----:B------:R-:W2:Y:S02]  /*1180*/  SYNCS.PHASECHK.TRANS64.TRYWAIT P1, [R17+URZ+0x31810], R10 ;  /* 0x0318100a110075a7 */ /* 0x000ea4000802017f */
[----:B--2---:R-:W-:Y:S05]  /*1190*/  @!P1 BRA `(.L_x_12) ;  /* 0x000000b400909947 */ /* 0x004fea0003800000 */
.L_x_11:
[C---:B------:R-:W-:Y:S01]  /*11a0*/  R2UR UR6, R7.reuse ;  /* 0x00000000070672ca */ /* 0x040fe200000e0000 */
[----:B------:R-:W-:Y:S01]  /*11b0*/  WARPGROUP.ARRIVE ;  /* 0x00000000000079c5 */ /* 0x000fe20000000000 */
[----:B------:R-:W-:Y:S01]  /*11c0*/  R2UR UR4, R8 ;  /* 0x00000000080472ca */ /* 0x000fe200000e0000 */
[----:B------:R-:W-:Y:S01]  /*11d0*/  UMOV UR7, 0x40000000 ;  /* 0x4000000000077882 */ /* 0x000fe20000000000 */
[----:B------:R-:W-:Y:S01]  /*11e0*/  UMOV UR5, 0x40000040 ;  /* 0x4000004000057882 */ /* 0x000fe20000000000 */
[C---:B------:R-:W-:Y:S02]  /*11f0*/  VIADD R9, R7.reuse, 0x80 ;  /* 0x0000008007097836 */ /* 0x040fe40000000000 */
[----:B-12---:R-:W-:-:S03]  /*1200*/  VIADD R10, R7, 0x100 ;  /* 0x00000100070a7836 */ /* 0x006fc60000000000 */
[----:B------:R-:W-:Y:S01]  /*1210*/  R2UR UR8, R9 ;  /* 0x00000000090872ca */ /* 0x000fe200000e0000 */
[C---:B------:R-:W-:Y:S01]  /*1220*/  VIADD R9, R7.reuse, 0x180 ;  /* 0x0000018007097836 */ /* 0x040fe20000000000 */
[----:B------:R-:W-:Y:S01]  /*1230*/  R2UR UR9, R10 ;  /* 0x000000000a0972ca */ /* 0x000fe200000e0000 */
[----:B------:R-:W-:Y:S02]  /*1240*/  VIADD R10, R7, 0x200 ;  /* 0x00000200070a7836 */ /* 0x000fe40000000000 */
[----:B------:R-:W-:Y:S01]  /*1250*/  HGMMA.64x8x16.F32.BF16 R24, gdesc[UR4], RZ, !UPT, gsb0 ;  /* 0x00000000041879f0 */ /* 0x000fe2000c0018ff */
[----:B------:R-:W-:Y:S01]  /*1260*/  UMOV UR7, 0x40000000 ;  /* 0x4000000000077882 */ /* 0x000fe20000000000 */
[----:B------:R-:W-:Y:S01]  /*1270*/  R2UR UR10, R9 ;  /* 0x00000000090a72ca */ /* 0x000fe200000e0000 */
[----:B------:R-:W-:Y:S01]  /*1280*/  VIADD R9, R8, 0x2 ;  /* 0x0000000208097836 */ /* 0x000fe20000000000 */
[----:B------:R-:W-:Y:S01]  /*1290*/  R2UR UR11, R10 ;  /* 0x000000000a0b72ca */ /* 0x000fe200000e0000 */
[----:B------:R-:W-:-:S03]  /*12a0*/  VIADD R10, R7, 0x2 ;  /* 0x00000002070a7836 */ /* 0x000fc60000000000 */
[----:B------:R-:W-:Y:S01]  /*12b0*/  UMOV UR6, UR8 ;  /* 0x0000000800067c82 */ /* 0x000fe20008000000 */
[----:B------:R-:W-:Y:S02]  /*12c0*/  WARPGROUP.DEPBAR.LE gsb0, 0x0 ;  /* 0x00008000000079c5 */ /* 0x000fe40000010000 */
[----:B------:R-:W-:-:S06]  /*12d0*/  WARPGROUP.ARRIVE ;  /* 0x00000000000079c5 */ /* 0x000fcc0000000000 */
[----:B------:R-:W-:Y:S01]  /*12e0*/  HGMMA.64x8x16.F32.BF16 R28, gdesc[UR4], RZ, !UPT, gsb0 ;  /* 0x00000000041c79f0 */ /* 0x000fe2000c0018ff */
[----:B------:R-:W-:Y:S01]  /*12f0*/  UMOV UR6, UR9 ;  /* 0x0000000900067c82 */ /* 0x000fe20008000000 */
[----:B------:R-:W-:Y:S01]  /*1300*/  UMOV UR7, 0x40000000 ;  /* 0x4000000000077882 */ /* 0x000fe20000000000 */
        /* <DEDUP_REMOVED lines=13> */
[----:B------:R-:W-:Y:S01]  /*13e0*/  R2UR UR6, R10 ;  /* 0x000000000a0672ca */ /* 0x000fe200000e0000 */
[----:B------:R-:W-:Y:S01]  /*13f0*/  UMOV UR7, 0x40000000 ;  /* 0x4000000000077882 */ /* 0x000fe20000000000 */
[----:B------:R-:W-:Y:S01]  /*1400*/  R2UR UR4, R9 ;  /* 0x00000000090472ca */ /* 0x000fe200000e0000 */
[----:B------:R-:W-:Y:S01]  /*1410*/  UMOV UR5, 0x40000040 ;  /* 0x4000004000057882 */ /* 0x000fe20000000000 */
[C---:B------:R-:W-:Y:S02]  /*1420*/  VIADD R10, R7.reuse, 0x82 ;  /* 0x00000082070a7836 */ /* 0x040fe40000000000 */
[----:B------:R-:W-:-:S03]  /*1430*/  VIADD R9, R7, 0x102 ;  /* 0x0000010207097836 */ /* 0x000fc60000000000 */
[----:B------:R-:W-:Y:S01]  /*1440*/  R2UR UR8, R10 ;  /* 0x000000000a0872ca */ /* 0x000fe200000e0000 */
[----:B------:R-:W-:Y:S01]  /*1450*/  VIADD R10, R7, 0x182 ;  /* 0x00000182070a7836 */ /* 0x000fe20000000000 */
[----:B------:R-:W-:Y:S01]  /*1460*/  R2UR UR9, R9 ;  /* 0x00000000090972ca */ /* 0x000fe200000e0000 */
[----:B------:R-:W-:-:S03]  /*1470*/  VIADD R9, R7, 0x202 ;  /* 0x0000020207097836 */ /* 0x000fc60000000000 */
[----:B------:R-:W-:Y:S01]  /*1480*/  R2UR UR10, R10 ;  /* 0x000000000a0a72ca */ /* 0x000fe200000e0000 */
[----:B------:R-:W-:Y:S01]  /*1490*/  VIADD R10, R7, 0x4 ;  /* 0x00000004070a7836 */ /* 0x000fe20000000000 */
[----:B------:R-:W-:Y:S01]  /*14a0*/  R2UR UR11, R9 ;  /* 0x00000000090b72ca */ /* 0x000fe200000e0000 */
[----:B------:R-:W-:Y:S01]  /*14b0*/  VIADD R9, R8, 0x4 ;  /* 0x0000000408097836 */ /* 0x000fe20000000000 */
[----:B------:R-:W-:Y:S02]  /*14c0*/  WARPGROUP.DEPBAR.LE gsb0, 0x0 ;  /* 0x00008000000079c5 */ /* 0x000fe40000010000 */
[----:B------:R-:W-:-:S06]  /*14d0*/  WARPGROUP.ARRIVE ;  /* 0x00000000000079c5 */ /* 0x000fcc0000000000 */
[----:B------:R-:W-:Y:S01]  /*14e0*/  HGMMA.64x8x16.F32.BF16 R24, gdesc[UR4], R24, gsb0 ;  /* 0x00000000041879f0 */ /* 0x000fe20008001818 */
[----:B------:R-:W-:Y:S01]  /*14f0*/  UMOV UR6, UR8 ;  /* 0x0000000800067c82 */ /* 0x000fe20008000000 */
[----:B------:R-:W-:Y:S01]  /*1500*/  UMOV UR7, 0x40000000 ;  /* 0x4000000000077882 */ /* 0x000fe20000000000 */
        /* <DEDUP_REMOVED lines=438> */
[C---:B------:R-:W-:Y:S02]  /*3070*/  VIADD R9, R8.reuse, 0x604 ;  /* 0x0000060408097836 */ /* 0x040fe40000000000 */
        /* <DEDUP_REMOVED lines=34> */
[----:B------:R-:W-:Y:S02]  /*32a0*/  R2UR UR10, R10 ;  /* 0x000000000a0a72ca */ /* 0x000fe400000e0000 */
        /* <DEDUP_REMOVED lines=32> */
[C---:B------:R-:W-:Y:S01]  /*34b0*/  VIADD R9, R7.reuse, 0x906 ;  /* 0x0000090607097836 */ /* 0x040fe20000000000 */
[----:B------:R-:W-:Y:S01]  /*34c0*/  R2UR UR9, R8 ;  /* 0x00000000080972ca */ /* 0x000fe200000e0000 */
[----:B------:R-:W-:-:S03]  /*34d0*/  VIADD R7, R7, 0x986 ;  /* 0x0000098607077836 */ /* 0x000fc60000000000 */
[----:B------:R-:W-:Y:S02]  /*34e0*/  R2UR UR10, R9 ;  /* 0x00000000090a72ca */ /* 0x000fe400000e0000 */
[----:B------:R-:W-:Y:S01]  /*34f0*/  R2UR UR11, R7 ;  /* 0x00000000070b72ca */ /* 0x000fe200000e0000 */
[----:B------:R-:W-:-:S05]  /*3500*/  IMAD R7, R3, 0x40, R229 ;  /* 0x0000004003077824 */ /* 0x000fca00078e02e5 */
[----:B------:R-:W-:Y:S01]  /*3510*/  LEA R9, R7, UR60, 0x2 ;  /* 0x0000003c07097c11 */ /* 0x000fe2000f8e10ff */
        /* <DEDUP_REMOVED lines=22> */
[----:B------:R-:W-:Y:S03]  /*3680*/  HGMMA.64x8x16.F32.BF16 R40, gdesc[UR4], R40, gsb0 ;  /* 0x00000000042879f0 */ /* 0x000fe60008001828 */
[----:B------:R-:W-:Y:S02]  /*3690*/  WARPGROUP.DEPBAR.LE gsb0, 0x0 ;  /* 0x00008000000079c5 */ /* 0x000fe40000010000 */
[----:B------:R1:W2:Y:S04]  /*36a0*/  LDS R7, [R9+0x2c100] ;  /* 0x02c1000009077984 */ /* 0x0002a80000000800 */
[----:B------:R1:W3:Y:S01]  /*36b0*/  LDS R8, [R9+0x2c120] ;  /* 0x02c1200009087984 */ /* 0x0002e20000000800 */
[----:B------:R-:W-:Y:S05]  /*36c0*/  @!P0 BRA `(.L_x_13) ;  /* 0x0000000000048947 */ /* 0x000fea0003800000 */
[----:B------:R-:W-:Y:S01]  /*36d0*/  BPT.TRAP 0x1 ;  /* 0x000000040000795c */ /* 0x000fe20000300000 */
.L_x_13:
[----:B------:R-:W-:-:S04]  /*36e0*/  SHF.L.U32 R12, R18, 0x1f, RZ ;  /* 0x0000001f120c7819 */ /* 0x000fc800000006ff */
[----:B------:R4:W1:Y:S01]  /*36f0*/  SYNCS.PHASECHK.TRANS64.TRYWAIT P1, [UR60+0x31830], R12 ;  /* 0x0318300cff0075a7 */ /* 0x000862000802017c */
[----:B------:R-:W-:Y:S05]  /*3700*/  @!P0 BRA `(.L_x_14) ;  /* 0x0000000000048947 */ /* 0x000fea0003800000 */
[----:B------:R-:W-:Y:S01]  /*3710*/  BPT.TRAP 0x1 ;  /* 0x000000040000795c */ /* 0x000fe20000300000 */
.L_x_14:
[----:B-1----:R-:W-:Y:S02]  /*3720*/  VIADD R9, R6, 0xa000 ;  /* 0x0000a00006097836 */ /* 0x002fe40000000000 */
[----:B------:R-:W-:-:S03]  /*3730*/  VIADD R6, R5, 0x24100 ;  /* 0x0002410005067836 */ /* 0x000fc60000000000 */
[----:B------:R-:W-:Y:S02]  /*3740*/  SHF.R.U32.HI R9, RZ, 0x4, R9 ;  /* 0x00000004ff097819 */ /* 0x000fe40000011609 */
[----:B------:R-:W-:Y:S02]  /*3750*/  SHF.R.U32.HI R10, RZ, 0x4, R6 ;  /* 0x00000004ff0a7819 */ /* 0x000fe40000011606 */
[----:B------:R-:W-:Y:S02]  /*3760*/  LOP3.LUT R9, R9, 0x3fff, RZ, 0xc0, !PT ;  /* 0x00003fff09097812 */ /* 0x000fe400078ec0ff */
[----:B------:R-:W-:Y:S02]  /*3770*/  LOP3.LUT R10, R10, 0x3fff, RZ, 0xc0, !PT ;  /* 0x00003fff0a0a7812 */ /* 0x000fe400078ec0ff */
[----:B------:R-:W-:Y:S02]  /*3780*/  LOP3.LUT R224, R9, 0x10000, RZ, 0xfc, !PT ;  /* 0x0001000009e07812 */ /* 0x000fe400078efcff */
[----:B------:R-:W-:Y:S01]  /*3790*/  LOP3.LUT R225, R10, 0x10000, RZ, 0xfc, !PT ;  /* 0x000100000ae17812 */ /* 0x000fe200078efcff */
[----:B------:R-:W-:Y:S06]  /*37a0*/  @P1 BRA `(.L_x_15) ;  /* 0x0000000000081947 */ /* 0x000fec0003800000 */
[----:B------:R-:W1:Y:S02]  /*37b0*/  SYNCS.PHASECHK.TRANS64.TRYWAIT P1, [UR60+0x31830], R12 ;  /* 0x0318300cff0075a7 */ /* 0x000e64000802017c */
[----:B-1----:R-:W-:Y:S05]  /*37c0*/  @!P1 BRA `(.L_x_16) ;  /* 0x0000009000189947 */ /* 0x002fea0003800000 */
.L_x_15:
[----:B------:R-:W-:Y:S01]  /*37d0*/  R2UR UR4, R225 ;  /* 0x00000000e10472ca */ /* 0x000fe200000e0000 */
[----:B------:R-:W-:Y:S01]  /*37e0*/  WARPGROUP.ARRIVE ;  /* 0x00000000000079c5 */ /* 0x000fe20000000000 */
[C---:B------:R-:W-:Y:S01]  /*37f0*/  R2UR UR6, R224.reuse ;  /* 0x00000000e00672ca */ /* 0x040fe200000e0000 */
[----:B------:R-:W-:Y:S01]  /*3800*/  UMOV UR5, 0x40000040 ;  /* 0x4000004000057882 */ /* 0x000fe20000000000 */
[----:B------:R-:W-:Y:S01]  /*3810*/  UMOV UR7, 0x40000000 ;  /* 0x4000000000077882 */ /* 0x000fe20000000000 */
[----:B------:R-:W-:Y:S02]  /*3820*/  VIADD R9, R224, 0x80 ;  /* 0x00000080e0097836 */ /* 0x000fe40000000000 */
[----:B------:R-:W-:Y:S01]  /*3830*/  FMUL.FTZ R26, R26, UR61 ;  /* 0x0000003d1a1a7c20 */ /* 0x000fe20008410000 */
[----:B------:R-:W-:Y:S02]  /*3840*/  VIADD R10, R224, 0x180 ;  /* 0x00000180e00a7836 */ /* 0x000fe40000000000 */
[----:B------:R-:W-:Y:S01]  /*3850*/  FMUL.FTZ R13, R27, UR61 ;  /* 0x0000003d1b0d7c20 */ /* 0x000fe20008410000 */
[----:B------:R-:W-:-:S02]  /*3860*/  VIADD R11, R225, 0x2 ;  /* 0x00000002e10b7836 */ /* 0x000fc40000000000 */
[----:B------:R-:W-:Y:S01]  /*3870*/  FMUL.FTZ R29, R29, UR61 ;  /* 0x0000003d1d1d7c20 */ /* 0x000fe20008410000 */
[----:B----4-:R-:W-:Y:S01]  /*3880*/  VIADD R12, R224, 0x980 ;  /* 0x00000980e00c7836 */ /* 0x010fe20000000000 */
[----:B------:R-:W-:Y:S01]  /*3890*/  R2UR UR8, R10 ;  /* 0x000000000a0872ca */ /* 0x000fe200000e0000 */
[C---:B------:R-:W-:Y:S01]  /*38a0*/  VIADD R10, R224.reuse, 0x2 ;  /* 0x00000002e00a7836 */ /* 0x040fe20000000000 */
[----:B------:R-:W-:Y:S01]  /*38b0*/  R2UR UR11, R11 ;  /* 0x000000000b0b72ca */ /* 0x000fe200000e0000 */
[----:B------:R-:W-:Y:S01]  /*38c0*/  HGMMA.64x8x16.F32.BF16 R44, gdesc[UR4], RZ, !UPT, gsb0 ;  /* 0x00000000042c79f0 */ /* 0x000fe2000c0018ff */
[----:B------:R-:W-:Y:S01]  /*38d0*/  R2UR UR6, R9 ;  /* 0x00000000090672ca */ /* 0x000fe200000e0000 */
[----:B------:R-:W-:Y:S01]  /*38e0*/  UMOV UR7, 0x40000000 ;  /* 0x4000000000077882 */ /* 0x000fe20000000000 */
[----:B------:R-:W-:Y:S01]  /*38f0*/  VIADD R9, R224, 0x100 ;  /* 0x00000100e0097836 */ /* 0x000fe20000000000 */
[----:B------:R-:W-:Y:S01]  /*3900*/  R2UR UR10, R10 ;  /* 0x000000000a0a72ca */ /* 0x000fe200000e0000 */
[----:B------:R-:W-:-:S02]  /*3910*/  VIADD R10, R224, 0x202 ;  /* 0x00000202e00a7836 */ /* 0x000fc40000000000 */
[----:B------:R-:W-:Y:S01]  /*3920*/  FMUL.FTZ R31, R31, UR61 ;  /* 0x0000003d1f1f7c20 */ /* 0x000fe20008410000 */
[----:B------:R-:W-:Y:S02]  /*3930*/  VIADD R11, R224, 0x880 ;  /* 0x00000880e00b7836 */ /* 0x000fe40000000000 */
[----:B------:R-:W-:Y:S01]  /*3940*/  FMUL.FTZ R28, R28, UR61 ;  /* 0x0000003d1c1c7c20 */ /* 0x000fe20008410000 */
[----:B------:R-:W-:Y:S02]  /*3950*/  VIADD R14, R224, 0x782 ;  /* 0x00000782e00e7836 */ /* 0x000fe40000000000 */
[----:B------:R-:W-:Y:S01]  /*3960*/  FMUL.FTZ R36, R36, UR61 ;  /* 0x0000003d24247c20 */ /* 0x000fe20008410000 */
[----:B------:R-:W-:Y:S01]  /*3970*/  VIADD R15, R225, 0x602 ;  /* 0x00000602e10f7836 */ /* 0x000fe20000000000 */
[----:B------:R-:W-:Y:S01]  /*3980*/  R2UR UR25, R11 ;  /* 0x000000000b1972ca */ /* 0x000fe200000e0000 */
[----:B------:R-:W-:Y:S02]  /*3990*/  VIADD R11, R224, 0x900 ;  /* 0x00000900e00b7836 */ /* 0x000fe40000000000 */
[----:B------:R-:W-:Y:S01]  /*39a0*/  FMUL.FTZ R30, R30, UR61 ;  /* 0x0000003d1e1e7c20 */ /* 0x000fe20008410000 */
[C---:B------:R-:W-:Y:S01]  /*39b0*/  VIADD R20, R224.reuse, 0x882 ;  /* 0x00000882e0147836 */ /* 0x040fe20000000000 */
[----:B------:R-:W1:Y:S01]  /*39c0*/  MUFU.TANH R13, R13 ;  /* 0x0000000d000d7308 */ /* 0x000e620000002400 */
[C---:B------:R-:W-:Y:S01]  /*39d0*/  VIADD R21, R224.reuse, 0x982 ;  /* 0x00000982e0157836 */ /* 0x040fe20000000000 */
[----:B------:R-:W-:Y:S01]  /*39e0*/  R2UR UR23, R11 ;  /* 0x000000000b1772ca */ /* 0x000fe200000e0000 */
[----:B------:R-:W-:-:S02]  /*39f0*/  VIADD R22, R224, 0x784 ;  /* 0x00000784e0167836 */ /* 0x000fc40000000000 */
[----:B------:R-:W-:Y:S01]  /*3a00*/  FMUL.FTZ R37, R37, UR61 ;  /* 0x0000003d25257c20 */ /* 0x000fe20008410000 */
[----:B------:R-:W-:Y:S01]  /*3a10*/  VIADD R23, R225, 0x604 ;  /* 0x00000604e1177836 */ /* 0x000fe20000000000 */
[----:B------:R-:W-:Y:S01]  /*3a20*/  ISETP.GT.AND P6, PT, R2, 0x1, PT ;  /* 0x000000010200780c */ /* 0x000fe20003fc4270 */
[----:B------:R-:W-:Y:S01]  /*3a30*/  VIADD R27, R224, 0x886 ;  /* 0x00000886e01b7836 */ /* 0x000fe20000000000 */
[----:B------:R4:W5:Y:S01]  /*3a40*/  MUFU.TANH R11, R26 ;  /* 0x0000001a000b7308 */ /* 0x0009620000002400 */
[----:B------:R-:W-:Y:S01]  /*3a50*/  FMUL.FTZ R35, R35, UR61 ;  /* 0x0000003d23237c20 */ /* 0x000fe20008410000 */
[----:B------:R-:W-:Y:S01]  /*3a60*/  FMUL.FTZ R39, R39, UR61 ;  /* 0x0000003d27277c20 */ /* 0x000fe20008410000 */
[C---:B------:R-:W-:Y:S01]  /*3a70*/  ISETP.GT.AND P2, PT, R2.reuse, 0x11, PT ;  /* 0x000000110200780c */ /* 0x040fe20003f44270 */
[----:B------:R-:W-:Y:S01]  /*3a80*/  UMOV UR57, 0x40000040 ;  /* 0x4000004000397882 */ /* 0x000fe20000000000 */
[C---:B------:R-:W-:Y:S01]  /*3a90*/  ISETP.GT.AND P1, PT, R2.reuse, 0x10, PT ;  /* 0x000000100200780c */ /* 0x040fe20003f24270 */
[----:B------:R-:W-:Y:S01]  /*3aa0*/  UMOV UR59, 0x40 ;  /* 0x00000040003b7882 */ /* 0x000fe20000000000 */
[----:B------:R-:W-:Y:S01]  /*3ab0*/  ISETP.GT.AND P3, PT, R2, 0x20, PT ;  /* 0x000000200200780c */ /* 0x000fe20003f64270 */
[----:B------:R-:W-:Y:S01]  /*3ac0*/  UMOV UR33, UR57 ;  /* 0x0000003900217c82 */ /* 0x000fe20008000000 */
[----:B----4-:R-:W-:Y:S01]  /*3ad0*/  VIADD R26, R224, 0x786 ;  /* 0x00000786e01a7836 */ /* 0x010fe20000000000 */
[C---:B------:R-:W-:Y:S01]  /*3ae0*/  ISETP.GT.AND P4, PT, R2.reuse, 0x21, PT ;  /* 0x000000210200780c */ /* 0x040fe20003f84270 */
[----:B------:R-:W-:Y:S01]  /*3af0*/  UMOV UR35, 0x40 ;  /* 0x0000004000237882 */ /* 0x000fe20000000000 */
[----:B------:R-:W-:Y:S01]  /*3b00*/  ISETP.GT.AND P5, PT, R2, RZ, PT ;  /* 0x000000ff0200720c */ /* 0x000fe20003fa4270 */
[----:B------:R-:W-:Y:S01]  /*3b10*/  UMOV UR49, 0x40000040 ;  /* 0x4000004000317882 */ /* 0x000fe20000000000 */
[----:B------:R-:W-:Y:S01]  /*3b20*/  R2UR UR24, R26 ;  /* 0x000000001a1872ca */ /* 0x000fe200000e0000 */
[----:B------:R-:W-:Y:S01]  /*3b30*/  VIADD R26, R224, 0x806 ;  /* 0x00000806e01a7836 */ /* 0x000fe20000000000 */
[----:B-1----:R-:W-:Y:S01]  /*3b40*/  FSEL R235, R13, -INF , P6 ;  /* 0xff8000000deb7808 */ /* 0x002fe20003000000 */
[----:B------:R-:W-:Y:S01]  /*3b50*/  UMOV UR51, 0x40 ;  /* 0x0000004000337882 */ /* 0x000fe20000000000 */
[C---:B-----5:R-:W-:Y:S01]  /*3b60*/  FSEL R233, R11.reuse, -INF , P5 ;  /* 0xff8000000be97808 */ /* 0x060fe20002800000 */
[----:B------:R-:W-:Y:S01]  /*3b70*/  FFMA.FTZ R11, -R11, R11, 1 ;  /* 0x3f8000000b0b7423 */ /* 0x000fe2000001010b */
[----:B------:R-:W-:Y:S01]  /*3b80*/  LEA R237, R229, UR60, 0x2 ;  /* 0x0000003ce5ed7c11 */ /* 0x000fe2000f8e10ff */
[----:B------:R-:W-:Y:S01]  /*3b90*/  UMOV UR53, UR49 ;  /* 0x0000003100357c82 */ /* 0x000fe20008000000 */
[----:B------:R-:W-:Y:S01]  /*3ba0*/  UMOV UR55, 0x40 ;  /* 0x0000004000377882 */ /* 0x000fe20000000000 */
[----:B------:R-:W-:Y:S01]  /*3bb0*/  UMOV UR45, UR49 ;  /* 0x00000031002d7c82 */ /* 0x000fe20008000000 */
[----:B------:R-:W-:-:S02]  /*3bc0*/  WARPGROUP.DEPBAR.LE gsb0, 0x0 ;  /* 0x00008000000079c5 */ /* 0x000fc40000010000 */
[----:B------:R-:W-:Y:S01]  /*3bd0*/  WARPGROUP.ARRIVE ;  /* 0x00000000000079c5 */ /* 0x000fe20000000000 */
[----:B------:R-:W-:Y:S01]  /*3be0*/  UMOV UR47, 0x40 ;  /* 0x00000040002f7882 */ /* 0x000fe20000000000 */
[----:B------:R-:W-:Y:S01]  /*3bf0*/  UMOV UR29, 0x40000040 ;  /* 0x40000040001d7882 */ /* 0x000fe20000000000 */
[----:B------:R-:W-:Y:S01]  /*3c00*/  UMOV UR31, 0x40 ;  /* 0x00000040001f7882 */ /* 0x000fe20000000000 */
[----:B------:R-:W-:Y:S01]  /*3c10*/  UMOV UR41, UR29 ;  /* 0x0000001d00297c82 */ /* 0x000fe20008000000 */
[----:B------:R-:W-:Y:S01]  /*3c20*/  UMOV UR43, 0x40 ;  /* 0x00000040002b7882 */ /* 0x000fe20000000000 */
[----:B------:R-:W-:Y:S01]  /*3c30*/  HGMMA.64x8x16.F32.BF16 R48, gdesc[UR4], RZ, !UPT, gsb0 ;  /* 0x00000000043079f0 */ /* 0x000fe2000c0018ff */
[----:B------:R-:W-:Y:S01]  /*3c40*/  R2UR UR6, R9 ;  /* 0x00000000090672ca */ /* 0x000fe200000e0000 */
[----:B------:R-:W-:Y:S01]  /*3c50*/  UMOV UR7, 0x40000000 ;  /* 0x4000000000077882 */ /* 0x000fe20000000000 */
[----:B------:R-:W-:Y:S01]  /*3c60*/  VIADD R9, R224, 0x200 ;  /* 0x00000200e0097836 */ /* 0x000fe20000000000 */
[----:B------:R-:W-:Y:S01]  /*3c70*/  UMOV UR37, UR29 ;  /* 0x0000001d00257c82 */ /* 0x000fe20008000000 */
[----:B------:R-:W-:Y:S01]  /*3c80*/  UMOV UR39, 0x40 ;  /* 0x0000004000277882 */ /* 0x000fe20000000000 */
[----:B------:R-:W-:Y:S01]  /*3c90*/  UMOV UR27, 0x40 ;  /* 0x00000040001b7882 */ /* 0x000fe20000000000 */
[----:B------:R-:W-:Y:S01]  /*3ca0*/  IMAD R5, R4, 0x2800, R5 ;  /* 0x0000280004057824 */ /* 0x000fe200078e0205 */
[----:B------:R-:W-:Y:S01]  /*3cb0*/  R2UR UR9, R9 ;  /* 0x00000000090972ca */ /* 0x000fe200000e0000 */
[----:B------:R-:W-:-:S03]  /*3cc0*/  VIADD R9, R224, 0x82 ;  /* 0x00000082e0097836 */ /* 0x000fc60000000000 */
[----:B------:R-:W-:-:S04]  /*3cd0*/  SHF.R.U32.HI R5, RZ, 0x4, R5 ;  /* 0x00000004ff057819 */ /* 0x000fc80000011605 */
[----:B------:R-:W-:Y:S01]  /*3ce0*/  LOP3.LUT R5, R5, 0x3fff, RZ, 0xc0, !PT ;  /* 0x00003fff05057812 */ /* 0x000fe200078ec0ff */
        /* <DEDUP_REMOVED lines=10> */
[----:B------:R-:W-:Y:S01]  /*3d90*/  R2UR UR9, R10 ;  /* 0x000000000a0972ca */ /* 0x000fe200000e0000 */
[----:B------:R-:W-:Y:S01]  /*3da0*/  VIADD R10, R225, 0x4 ;  /* 0x00000004e10a7836 */ /* 0x000fe20000000000 */
[----:B------:R-:W-:Y:S02]  /*3db0*/  WARPGROUP.DEPBAR.LE gsb0, 0x0 ;  /* 0x00008000000079c5 */ /* 0x000fe40000010000 */
[----:B------:R-:W-:-:S06]  /*3dc0*/  WARPGROUP.ARRIVE ;  /* 0x00000000000079c5 */ /* 0x000fcc0000000000 */
[----:B------:R-:W-:Y:S01]  /*3dd0*/  HGMMA.64x8x16.F32.BF16 R220, gdesc[UR4], RZ, !UPT, gsb0 ;  /* 0x0000000004dc79f0 */ /* 0x000fe2000c0018ff */
[----:B------:R-:W-:Y:S01]  /*3de0*/  UMOV UR6, UR10 ;  /* 0x0000000a00067c82 */ /* 0x000fe20008000000 */
[----:B------:R-:W-:Y:S01]  /*3df0*/  UMOV UR7, 0x40000000 ;  /* 0x4000000000077882 */ /* 0x000fe20000000000 */
[----:B------:R-:W-:Y:S01]  /*3e00*/  UMOV UR4, UR11 ;  /* 0x0000000b00047c82 */ /* 0x000fe20008000000 */
[----:B------:R-:W-:Y:S01]  /*3e10*/  UMOV UR5, 0x40000040 ;  /* 0x4000004000057882 */ /* 0x000fe20000000000 */
[----:B------:R-:W-:Y:S01]  /*3e20*/  R2UR UR11, R10 ;  /* 0x000000000a0b72ca */ /* 0x000fe200000e0000 */
[----:B------:R-:W-:Y:S01]  /*3e30*/  VIADD R10, R224, 0x204 ;  /* 0x00000204e00a7836 */ /* 0x000fe20000000000 */
[----:B------:R-:W-:Y:S02]  /*3e40*/  WARPGROUP.DEPBAR.LE gsb0, 0x0 ;  /* 0x00008000000079c5 */ /* 0x000fe40000010000 */
[----:B------:R-:W-:-:S06]  /*3e50*/  WARPGROUP.ARRIVE ;  /* 0x00000000000079c5 */ /* 0x000fcc0000000000 */
[----:B------:R-:W-:Y:S01]  /*3e60*/  HGMMA.64x8x16.F32.BF16 R44, gdesc[UR4], R44, gsb0 ;  /* 0x00000000042c79f0 */ /* 0x000fe2000800182c */
[----:B------:R-:W-:Y:S01]  /*3e70*/  R2UR UR6, R9 ;  /* 0x00000000090672ca */ /* 0x000fe200000e0000 */
[----:B------:R-:W-:Y:S01]  /*3e80*/  UMOV UR7, 0x40000000 ;  /* 0x4000000000077882 */ /* 0x000fe20000000000 */
[----:B------:R-:W-:Y:S01]  /*3e90*/  VIADD R9, R224, 0x102 ;  /* 0x00000102e0097836 */ /* 0x000fe20000000000 */
[----:B------:R-:W-:Y:S02]  /*3ea0*/  WARPGROUP.DEPBAR.LE gsb0, 0x0 ;  /* 0x00008000000079c5 */ /* 0x000fe40000010000 */
[----:B------:R-:W-:-:S08]  /*3eb0*/  WARPGROUP.ARRIVE ;  /* 0x00000000000079c5 */ /* 0x000fd00000000000 */
[----:B------:R-:W-:Y:S01]  /*3ec0*/  HGMMA.64x8x16.F32.BF16 R48, gdesc[UR4], R48, gsb0 ;  /* 0x00000000043079f0 */ /* 0x000fe20008001830 */
[----:B------:R-:W-:Y:S01]  /*3ed0*/  R2UR UR6, R9 ;  /* 0x00000000090672ca */ /* 0x000fe200000e0000 */
[----:B------:R-:W-:Y:S01]  /*3ee0*/  UMOV UR7, 0x40000000 ;  /* 0x4000000000077882 */ /* 0x000fe20000000000 */
[----:B------:R-:W-:-:S05]  /*3ef0*/  VIADD R9, R224, 0x182 ;  /* 0x00000182e0097836 */ /* 0x000fca0000000000 */
[----:B------:R-:W-:Y:S01]  /*3f00*/  R2UR UR8, R9 ;  /* 0x00000000090872ca */ /* 0x000fe200000e0000 */
[----:B------:R-:W-:-:S05]  /*3f10*/  VIADD R9, R224, 0x4 ;  /* 0x00000004e0097836 */ /* 0x000fca0000000000 */
        /* <DEDUP_REMOVED lines=12> */
[----:B------:R-:W-:Y:S01]  /*3fe0*/  R2UR UR9, R10 ;  /* 0x000000000a0972ca */ /* 0x000fe200000e0000 */
[----:B------:R-:W-:Y:S01]  /*3ff0*/  VIADD R10, R225, 0x6 ;  /* 0x00000006e10a7836 */ /* 0x000fe20000000000 */
[----:B------:R-:W-:Y:S02]  /*4000*/  WARPGROUP.DEPBAR.LE gsb0, 0x0 ;  /* 0x00008000000079c5 */ /* 0x000fe40000010000 */
[----:B------:R-:W-:-:S06]  /*4010*/  WARPGROUP.ARRIVE ;  /* 0x00000000000079c5 */ /* 0x000fcc0000000000 */
[----:B------:R-:W-:Y:S01]  /*4020*/  HGMMA.64x8x16.F32.BF16 R220, gdesc[UR4], R220, gsb0 ;  /* 0x0000000004dc79f0 */ /* 0x000fe200080018dc */
        /* <DEDUP_REMOVED lines=225> */
[----:B------:R-:W-:-:S05]  /*4e40*/  VIADD R10, R225, 0x402 ;  /* 0x00000402e10a7836 */ /* 0x000fca0000000000 */
[----:B------:R-:W-:Y:S01]  /*4e50*/  R2UR UR12, R10 ;  /* 0x000000000a0c72ca */ /* 0x000fe200000e0000 */
[----:B------:R-:W-:Y:S01]  /*4e60*/  VIADD R10, R224, 0x702 ;  /* 0x00000702e00a7836 */ /* 0x000fe20000000000 */
[----:B------:R-:W-:Y:S02]  /*4e70*/  WARPGROUP.DEPBAR.LE gsb0, 0x0 ;  /* 0x00008000000079c5 */ /* 0x000fe40000010000 */
[----:B------:R-:W-:-:S06]  /*4e80*/  WARPGROUP.ARRIVE ;  /* 0x00000000000079c5 */ /* 0x000fcc0000000000 */
[----:B------:R-:W-:Y:S01]  /*4e90*/  HGMMA.64x8x16.F32.BF16 R44, gdesc[UR4], R44, gsb0 ;  /* 0x00000000042c79f0 */ /* 0x000fe2000800182c */
[----:B------:R-:W-:Y:S01]  /*4ea0*/  R2UR UR6, R9 ;  /* 0x00000000090672ca */ /* 0x000fe200000e0000 */
[----:B------:R-:W-:Y:S01]  /*4eb0*/  UMOV UR7, 0x40000000 ;  /* 0x4000000000077882 */ /* 0x000fe20000000000 */
[----:B------:R-:W-:-:S05]  /*4ec0*/  VIADD R9, R224, 0x600 ;  /* 0x00000600e0097836 */ /* 0x000fca0000000000 */
[----:B------:R-:W-:Y:S01]  /*4ed0*/  R2UR UR8, R9 ;  /* 0x00000000090872ca */ /* 0x000fe200000e0000 */
        /* <DEDUP_REMOVED lines=33> */
[----:B------:R-:W-:Y:S01]  /*50f0*/  R2UR UR12, R10 ;  /* 0x000000000a0c72ca */ /* 0x000fe200000e0000 */
        /* <DEDUP_REMOVED lines=44> */
[----:B------:R-:W-:Y:S01]  /*53c0*/  FMUL.FTZ R9, R24, UR61 ;  /* 0x0000003d18097c20 */ /* 0x000fe20008410000 */
[----:B------:R-:W-:-:S05]  /*53d0*/  VIADD R24, R224, 0x804 ;  /* 0x00000804e0187836 */ /* 0x000fca0000000000 */
[----:B------:R-:W-:Y:S01]  /*53e0*/  MUFU.TANH R9, R9 ;  /* 0x0000000900097308 */ /* 0x000fe20000002400 */
        /* <DEDUP_REMOVED lines=8> */
[C---:B------:R-:W-:Y:S01]  /*5470*/  VIADD R10, R225.reuse, 0x600 ;  /* 0x00000600e10a7836 */ /* 0x040fe20000000000 */
[----:B------:R-:W-:Y:S01]  /*5480*/  R2UR UR13, R20 ;  /* 0x00000000140d72ca */ /* 0x000fe200000e0000 */
[----:B------:R-:W-:Y:S02]  /*5490*/  VIADD R20, R224, 0x902 ;  /* 0x00000902e0147836 */ /* 0x000fe40000000000 */
[----:B------:R-:W-:Y:S01]  /*54a0*/  VIADD R225, R225, 0x606 ;  /* 0x00000606e1e17836 */ /* 0x000fe20000000000 */
[----:B------:R-:W-:Y:S01]  /*54b0*/  R2UR UR10, R10 ;  /* 0x000000000a0a72ca */ /* 0x000fe200000e0000 */
[----:B------:R-:W-:Y:S01]  /*54c0*/  VIADD R10, R224, 0x800 ;  /* 0x00000800e00a7836 */ /* 0x000fe20000000000 */
[----:B------:R-:W-:-:S02]  /*54d0*/  R2UR UR11, R20 ;  /* 0x00000000140b72ca */ /* 0x000fc400000e0000 */
[----:B------:R1:W4:Y:S02]  /*54e0*/  MUFU.TANH R20, R31 ;  /* 0x0000001f00147308 */ /* 0x0003240000002400 */
[----:B------:R-:W-:Y:S01]  /*54f0*/  R2UR UR20, R10 ;  /* 0x000000000a1472ca */ /* 0x000fe200000e0000 */
[----:B------:R-:W-:Y:S01]  /*5500*/  FMUL.FTZ R10, R25, UR61 ;  /* 0x0000003d190a7c20 */ /* 0x000fe20008410000 */
[----:B------:R-:W-:-:S05]  /*5510*/  VIADD R25, R224, 0x984 ;  /* 0x00000984e0197836 */ /* 0x000fca0000000000 */
[----:B------:R-:W-:Y:S01]  /*5520*/  R2UR UR26, R25 ;  /* 0x00000000191a72ca */ /* 0x000fe200000e0000 */
[----:B------:R-:W5:Y:S01]  /*5530*/  MUFU.TANH R10, R10 ;  /* 0x0000000a000a7308 */ /* 0x000f620000002400 */
[----:B-1----:R-:W-:-:S07]  /*5540*/  FMUL.FTZ R31, R40, UR61 ;  /* 0x0000003d281f7c20 */ /* 0x002fce0008410000 */
[----:B------:R1:W-:Y:S08]  /*5550*/  MUFU.TANH R25, R36 ;  /* 0x0000002400197308 */ /* 0x0003f00000002400 */
[----:B------:R-:W-:Y:S01]  /*5560*/  MUFU.TANH R31, R31 ;  /* 0x0000001f001f7308 */ /* 0x000fe20000002400 */
[----:B-1----:R-:W-:Y:S01]  /*5570*/  FMUL.FTZ R36, R41, UR61 ;  /* 0x0000003d29247c20 */ /* 0x002fe20008410000 */
[----:B----4-:R-:W-:Y:S01]  /*5580*/  FSEL R41, R20, -INF , P2 ;  /* 0xff80000014297808 */ /* 0x010fe20001000000 */
[----:B------:R-:W-:-:S02]  /*5590*/  WARPGROUP.DEPBAR.LE gsb0, 0x0 ;  /* 0x00008000000079c5 */ /* 0x000fc40000010000 */
[----:B------:R-:W-:-:S03]  /*55a0*/  WARPGROUP.ARRIVE ;  /* 0x00000000000079c5 */ /* 0x000fc60000000000 */
[----:B------:R-:W-:Y:S03]  /*55b0*/  MUFU.TANH R36, R36 ;  /* 0x0000002400247308 */ /* 0x000fe60000002400 */
        /* <DEDUP_REMOVED lines=9> */
[----:B------:R-:W-:-:S05]  /*5650*/  VIADD R15, R224, 0x802 ;  /* 0x00000802e00f7836 */ /* 0x000fca0000000000 */
[----:B------:R-:W-:Y:S02]  /*5660*/  R2UR UR15, R15 ;  /* 0x000000000f0f72ca */ /* 0x000fe400000e0000 */
[----:B------:R5:W1:Y:S02]  /*5670*/  MUFU.TANH R15, R30 ;  /* 0x0000001e000f7308 */ /* 0x000a640000002400 */
[C---:B-----5:R-:W-:Y:S01]  /*5680*/  FSEL R30, R10.reuse, -INF , P6 ;  /* 0xff8000000a1e7808 */ /* 0x060fe20003000000 */
[----:B------:R-:W-:Y:S01]  /*5690*/  FFMA.FTZ R10, -R10, R10, 1 ;  /* 0x3f8000000a0a7423 */ /* 0x000fe2000001010a */
[----:B------:R-:W-:Y:S02]  /*56a0*/  ISETP.GT.AND P6, PT, R2, 0x31, PT ;  /* 0x000000310200780c */ /* 0x000fe40003fc4270 */
[----:B-1----:R-:W-:Y:S01]  /*56b0*/  FSEL R227, R15, -INF , P1 ;  /* 0xff8000000fe37808 */ /* 0x002fe20000800000 */
[----:B------:R-:W-:Y:S02]  /*56c0*/  WARPGROUP.DEPBAR.LE gsb0, 0x0 ;  /* 0x00008000000079c5 */ /* 0x000fe40000010000 */
[----:B------:R-:W-:-:S06]  /*56d0*/  WARPGROUP.ARRIVE ;  /* 0x00000000000079c5 */ /* 0x000fcc0000000000 */
[----:B------:R-:W-:Y:S01]  /*56e0*/  HGMMA.64x8x16.F32.BF16 R52, gdesc[UR4], R52, gsb0 ;  /* 0x00000000043479f0 */ /* 0x000fe20008001834 */
[----:B------:R-:W-:Y:S01]  /*56f0*/  UMOV UR6, UR19 ;  /* 0x0000001300067c82 */ /* 0x000fe20008000000 */
[----:B------:R-:W-:Y:S01]  /*5700*/  UMOV UR7, 0x40000000 ;  /* 0x4000000000077882 */ /* 0x000fe20000000000 */
[----:B------:R-:W-:Y:S02]  /*5710*/  R2UR UR19, R14 ;  /* 0x000000000e1372ca */ /* 0x000fe400000e0000 */
[----:B------:R-:W1:Y:S02]  /*5720*/  MUFU.TANH R14, R29 ;  /* 0x0000001d000e7308 */ /* 0x000e640000002400 */
[C---:B-1----:R-:W-:Y:S01]  /*5730*/  FSEL R40, R14.reuse, -INF , P2 ;  /* 0xff8000000e287808 */ /* 0x042fe20001000000 */
[----:B------:R-:W-:Y:S01]  /*5740*/  FFMA.FTZ R14, -R14, R14, 1 ;  /* 0x3f8000000e0e7423 */ /* 0x000fe2000001010e */
[----:B------:R-:W-:Y:S01]  /*5750*/  ISETP.GT.AND P2, PT, R2, 0x41, PT ;  /* 0x000000410200780c */ /* 0x000fe20003f44270 */
[----:B------:R-:W-:-:S02]  /*5760*/  WARPGROUP.DEPBAR.LE gsb0, 0x0 ;  /* 0x00008000000079c5 */ /* 0x000fc40000010000 */
[----:B------:R-:W-:-:S06]  /*5770*/  WARPGROUP.ARRIVE ;  /* 0x00000000000079c5 */ /* 0x000fcc0000000000 */
[----:B------:R-:W-:Y:S01]  /*5780*/  HGMMA.64x8x16.F32.BF16 R216, gdesc[UR4], R216, gsb0 ;  /* 0x0000000004d879f0 */ /* 0x000fe200080018d8 */
[----:B------:R-:W-:Y:S01]  /*5790*/  UMOV UR6, UR21 ;  /* 0x0000001500067c82 */ /* 0x000fe20008000000 */
[----:B------:R-:W-:Y:S01]  /*57a0*/  UMOV UR7, 0x40000000 ;  /* 0x4000000000077882 */ /* 0x000fe20000000000 */
[----:B------:R-:W-:Y:S02]  /*57b0*/  R2UR UR21, R12 ;  /* 0x000000000c1572ca */ /* 0x000fe400000e0000 */
[----:B------:R1:W-:Y:S02]  /*57c0*/  MUFU.TANH R12, R28 ;  /* 0x0000001c000c7308 */ /* 0x0003e40000002400 */
[----:B-1----:R-:W-:-:S05]  /*57d0*/  VIADD R28, R224, 0x906 ;  /* 0x00000906e01c7836 */ /* 0x002fca0000000000 */
[----:B------:R-:W-:Y:S02]  /*57e0*/  R2UR UR30, R28 ;  /* 0x000000001c1e72ca */ /* 0x000fe400000e0000 */
        /* <DEDUP_REMOVED lines=9> */
[----:B------:R-:W-:Y:S01]  /*5880*/  FMUL.FTZ R21, R32, UR61 ;  /* 0x0000003d20157c20 */ /* 0x000fe20008410000 */
[----:B------:R-:W-:Y:S01]  /*5890*/  R2UR UR22, R26 ;  /* 0x000000001a1672ca */ /* 0x000fe200000e0000 */
[----:B------:R-:W-:Y:S01]  /*58a0*/  FMUL.FTZ R32, R42, UR61 ;  /* 0x0000003d2a207c20 */ /* 0x000fe20008410000 */
[----:B------:R-:W-:Y:S08]  /*58b0*/  MUFU.TANH R26, R37 ;  /* 0x00000025001a7308 */ /* 0x000ff00000002400 */
[----:B------:R-:W-:Y:S08]  /*58c0*/  MUFU.TANH R21, R21 ;  /* 0x0000001500157308 */ /* 0x000ff00000002400 */
[----:B------:R-:W-:Y:S01]  /*58d0*/  MUFU.TANH R32, R32 ;  /* 0x0000002000207308 */ /* 0x000fe20000002400 */
[----:B------:R-:W-:-:S02]  /*58e0*/  WARPGROUP.DEPBAR.LE gsb0, 0x0 ;  /* 0x00008000000079c5 */ /* 0x000fc40000010000 */
[----:B------:R-:W-:-:S06]  /*58f0*/  WARPGROUP.ARRIVE ;  /* 0x00000000000079c5 */ /* 0x000fcc0000000000 */
[----:B------:R-:W-:Y:S01]  /*5900*/  HGMMA.64x8x16.F32.BF16 R44, gdesc[UR4], R44, gsb0 ;  /* 0x00000000042c79f0 */ /* 0x000fe2000800182c */
[----:B------:R-:W-:Y:S01]  /*5910*/  UMOV UR6, UR8 ;  /* 0x0000000800067c82 */ /* 0x000fe20008000000 */
[----:B------:R-:W-:Y:S01]  /*5920*/  UMOV UR7, 0x40000000 ;  /* 0x4000000000077882 */ /* 0x000fe20000000000 */
[----:B------:R-:W-:Y:S01]  /*5930*/  R2UR UR8, R22 ;  /* 0x00000000160872ca */ /* 0x000fe200000e0000 */
[----:B------:R-:W-:-:S06]  /*5940*/  FMUL.FTZ R22, R33, UR61 ;  /* 0x0000003d21167c20 */ /* 0x000fcc0008410000 */
[----:B------:R-:W1:Y:S02]  /*5950*/  MUFU.TANH R22, R22 ;  /* 0x0000001600167308 */ /* 0x000e640000002400 */
[C---:B-1----:R-:W-:Y:S01]  /*5960*/  FSEL R42, R22.reuse, -INF , P4 ;  /* 0xff800000162a7808 */ /* 0x042fe20002000000 */
[----:B------:R-:W-:Y:S01]  /*5970*/  FFMA.FTZ R22, -R22, R22, 1 ;  /* 0x3f80000016167423 */ /* 0x000fe20000010116 */
        /* <DEDUP_REMOVED lines=30> */
[----:B------:R-:W-:Y:S01]  /*5b60*/  VIADD R24, R224, 0x884 ;  /* 0x00000884e0187836 */ /* 0x000fe20000000000 */
[C---:B------:R-:W-:Y:S01]  /*5b70*/  FSEL R34, R9.reuse, -INF , P5 ;  /* 0xff80000009227808 */ /* 0x040fe20002800000 */
[----:B------:R-:W-:Y:S01]  /*5b80*/  FFMA.FTZ R9, -R9, R9, 1 ;  /* 0x3f80000009097423 */ /* 0x000fe20000010109 */
[----:B------:R-:W-:Y:S01]  /*5b90*/  ISETP.GT.AND P5, PT, R2, 0x30, PT ;  /* 0x000000300200780c */ /* 0x000fe20003fa4270 */
[----:B------:R-:W-:Y:S01]  /*5ba0*/  MUFU.TANH R23, R23 ;  /* 0x0000001700177308 */ /* 0x000fe20000002400 */
[----:B------:R-:W-:Y:S01]  /*5bb0*/  R2UR UR14, R24 ;  /* 0x00000000180e72ca */ /* 0x000fe200000e0000 */
[----:B------:R-:W-:-:S02]  /*5bc0*/  VIADD R24, R224, 0x904 ;  /* 0x00000904e0187836 */ /* 0x000fc40000000000 */
[----:B------:R-:W-:-:S03]  /*5bd0*/  VIADD R224, R224, 0x986 ;  /* 0x00000986e0e07836 */ /* 0x000fc60000000000 */
[----:B------:R-:W-:Y:S02]  /*5be0*/  R2UR UR16, R24 ;  /* 0x00000000181072ca */ /* 0x000fe400000e0000 */
[----:B------:R-:W-:Y:S01]  /*5bf0*/  MUFU.TANH R24, R35 ;  /* 0x0000002300187308 */ /* 0x000fe20000002400 */
[----:B------:R-:W-:Y:S02]  /*5c00*/  R2UR UR28, R224 ;  /* 0x00000000e01c72ca */ /* 0x000fe400000e0000 */
[----:B------:R-:W-:Y:S01]  /*5c10*/  FSEL R224, R36, -INF , P2 ;  /* 0xff80000024e07808 */ /* 0x000fe20001000000 */
[----:B------:R-:W-:Y:S02]  /*5c20*/  WARPGROUP.DEPBAR.LE gsb0, 0x0 ;  /* 0x00008000000079c5 */ /* 0x000fe40000010000 */
[----:B------:R-:W-:-:S06]  /*5c30*/  WARPGROUP.ARRIVE ;  /* 0x00000000000079c5 */ /* 0x000fcc0000000000 */
[----:B------:R-:W-:Y:S01]  /*5c40*/  HGMMA.64x8x16.F32.BF16 R44, gdesc[UR4], R44, gsb0 ;  /* 0x00000000042c79f0 */ /* 0x000fe2000800182c */
[----:B------:R-:W-:Y:S01]  /*5c50*/  UMOV UR6, UR20 ;  /* 0x0000001400067c82 */ /* 0x000fe20008000000 */
[----:B------:R-:W-:Y:S01]  /*5c60*/  UMOV UR7, 0x40000000 ;  /* 0x4000000000077882 */ /* 0x000fe20000000000 */
[----:B------:R-:W-:Y:S01]  /*5c70*/  R2UR UR20, R27 ;  /* 0x000000001b1472ca */ /* 0x000fe200000e0000 */
[----:B------:R-:W-:Y:S01]  /*5c80*/  FMUL.FTZ R27, R38, UR61 ;  /* 0x0000003d261b7c20 */ /* 0x000fe20008410000 */
[C---:B------:R-:W-:Y:S01]  /*5c90*/  FSEL R38, R12.reuse, -INF , P1 ;  /* 0xff8000000c267808 */ /* 0x040fe20000800000 */
[----:B------:R-:W-:Y:S01]  /*5ca0*/  FFMA.FTZ R12, -R12, R12, 1 ;  /* 0x3f8000000c0c7423 */ /* 0x000fe2000001010c */
[----:B------:R-:W-:-:S03]  /*5cb0*/  ISETP.GT.AND P1, PT, R2, 0x40, PT ;  /* 0x000000400200780c */ /* 0x000fc60003f24270 */
        /* <DEDUP_REMOVED lines=8> */
[----:B------:R-:W-:Y:S01]  /*5d40*/  UMOV UR25, UR29 ;  /* 0x0000001d00197c82 */ /* 0x000fe20008000000 */
[----:B------:R-:W-:Y:S02]  /*5d50*/  WARPGROUP.DEPBAR.LE gsb0, 0x0 ;  /* 0x00008000000079c5 */ /* 0x000fe40000010000 */
[----:B------:R-:W-:-:S06]  /*5d60*/  WARPGROUP.ARRIVE ;  /* 0x00000000000079c5 */ /* 0x000fcc0000000000 */
[----:B------:R-:W-:Y:S01]  /*5d70*/  HGMMA.64x8x16.F32.BF16 R52, gdesc[UR4], R52, gsb0 ;  /* 0x00000000043479f0 */ /* 0x000fe20008001834 */
[----:B------:R-:W-:Y:S01]  /*5d80*/  UMOV UR6, UR23 ;  /* 0x0000001700067c82 */ /* 0x000fe20008000000 */
[----:B------:R-:W-:Y:S01]  /*5d90*/  UMOV UR7, 0x40000000 ;  /* 0x4000000000077882 */ /* 0x000fe20000000000 */
[----:B------:R-:W-:Y:S01]  /*5da0*/  UMOV UR23, 0x40 ;  /* 0x0000004000177882 */ /* 0x000fe20000000000 */
        /* <DEDUP_REMOVED lines=11> */
[----:B------:R-:W-:Y:S01]  /*5e60*/  UMOV UR4, UR17 ;  /* 0x0000001100047c82 */ /* 0x000fe20008000000 */
[----:B------:R-:W-:Y:S01]  /*5e70*/  UMOV UR5, 0x40000040 ;  /* 0x4000004000057882 */ /* 0x000fe20000000000 */
[----:B------:R-:W-:Y:S01]  /*5e80*/  ULDC UR17, c[0x0][0x744] ;  /* 0x0001d10000117ab9 */ /* 0x000fe20000000800 */
[----:B------:R-:W-:Y:S01]  /*5e90*/  UMOV UR19, 0x40 ;  /* 0x0000004000137882 */ /* 0x000fe20000000000 */
[--C-:B--2---:R-:W-:Y:S01]  /*5ea0*/  FFMA.FTZ R39, R30, UR17, -R7.reuse ;  /* 0x000000111e277c23 */ /* 0x104fe20008010807 */
[----:B------:R-:W-:Y:S01]  /*5eb0*/  FSEL R30, R21, -INF , P3 ;  /* 0xff800000151e7808 */ /* 0x000fe20001800000 */
[--C-:B------:R-:W-:Y:S01]  /*5ec0*/  FFMA.FTZ R37, R40, UR17, -R7.reuse ;  /* 0x0000001128257c23 */ /* 0x100fe20008010807 */
[--C-:B------:R-:W-:Y:S01]  /*5ed0*/  FFMA.FTZ R29, R38, UR17, -R7.reuse ;  /* 0x00000011261d7c23 */ /* 0x100fe20008010807 */
[--C-:B------:R-:W-:Y:S01]  /*5ee0*/  FFMA.FTZ R33, R42, UR17, -R7.reuse ;  /* 0x000000112a217c23 */ /* 0x100fe20008010807 */
[----:B------:R-:W-:Y:S01]  /*5ef0*/  FSEL R38, R26, -INF , P6 ;  /* 0xff8000001a267808 */ /* 0x000fe20003000000 */
[--C-:B------:R-:W-:Y:S01]  /*5f00*/  FFMA.FTZ R40, R30, UR17, -R7.reuse ;  /* 0x000000111e287c23 */ /* 0x100fe20008010807 */
[----:B------:R-:W-:Y:S01]  /*5f10*/  FSEL R30, R25, -INF , P5 ;  /* 0xff800000191e7808 */ /* 0x000fe20002800000 */
[--C-:B---3--:R-:W-:Y:S01]  /*5f20*/  FFMA.FTZ R234, R227, UR17, -R8.reuse ;  /* 0x00000011e3ea7c23 */ /* 0x108fe20008010808 */
[----:B------:R-:W-:Y:S01]  /*5f30*/  FSEL R42, R31, -INF , P1 ;  /* 0xff8000001f2a7808 */ /* 0x000fe20000800000 */
[--C-:B------:R-:W-:Y:S01]  /*5f40*/  FFMA.FTZ R34, R34, UR17, -R7.reuse ;  /* 0x0000001122227c23 */ /* 0x100fe20008010807 */
[----:B------:R-:W-:Y:S01]  /*5f50*/  FSEL R227, R23, -INF , P3 ;  /* 0xff80000017e37808 */ /* 0x000fe20001800000 */
[--C-:B------:R-:W-:Y:S01]  /*5f60*/  FFMA.FTZ R30, R30, UR17, -R7.reuse ;  /* 0x000000111e1e7c23 */ /* 0x100fe20008010807 */
[--C-:B------:R-:W-:Y:S01]  /*5f70*/  FFMA.FTZ R38, R38, UR17, -R7.reuse ;  /* 0x0000001126267c23 */ /* 0x100fe20008010807 */
[--C-:B------:R-:W-:Y:S01]  /*5f80*/  FFMA.FTZ R35, R42, UR17, -R7.reuse ;  /* 0x000000112a237c23 */ /* 0x100fe20008010807 */
[----:B------:R-:W-:Y:S01]  /*5f90*/  FFMA.FTZ R7, R224, UR17, -R7 ;  /* 0x00000011e0077c23 */ /* 0x000fe20008010807 */
[--C-:B------:R-:W-:Y:S01]  /*5fa0*/  FFMA.FTZ R42, R41, UR17, -R8.reuse ;  /* 0x00000011292a7c23 */ /* 0x100fe20008010808 */
[--C-:B------:R-:W-:Y:S01]  /*5fb0*/  FFMA.FTZ R224, R233, UR17, -R8.reuse ;  /* 0x00000011e9e07c23 */ /* 0x100fe20008010808 */
[--C-:B------:R-:W-:Y:S01]  /*5fc0*/  FFMA.FTZ R226, R227, UR17, -R8.reuse ;  /* 0x00000011e3e27c23 */ /* 0x100fe20008010808 */
[--C-:B------:R-:W-:Y:S01]  /*5fd0*/  FFMA.FTZ R41, R43, UR17, -R8.reuse ;  /* 0x000000112b297c23 */ /* 0x100fe20008010808 */
[----:B------:R-:W-:Y:S01]  /*5fe0*/  FSEL R233, R24, -INF , P4 ;  /* 0xff80000018e97808 */ /* 0x000fe20002000000 */
[--C-:B------:R-:W-:Y:S01]  /*5ff0*/  FFMA.FTZ R235, R235, UR17, -R8.reuse ;  /* 0x00000011ebeb7c23 */ /* 0x100fe20008010808 */
[----:B------:R-:W-:Y:S01]  /*6000*/  FSEL R43, R28, -INF , P6 ;  /* 0xff8000001c2b7808 */ /* 0x000fe20003000000 */
[----:B------:R-:W1:Y:S01]  /*6010*/  MUFU.EX2 R34, R34 ;  /* 0x0000002200227308 */ /* 0x000e620000000800 */
[----:B------:R-:W-:Y:S01]  /*6020*/  FSEL R227, R32, -INF , P1 ;  /* 0xff80000020e37808 */ /* 0x000fe20000800000 */
[--C-:B------:R-:W-:Y:S01]  /*6030*/  FFMA.FTZ R233, R233, UR17, -R8.reuse ;  /* 0x00000011e9e97c23 */ /* 0x100fe20008010808 */
[----:B------:R-:W-:Y:S01]  /*6040*/  FFMA.FTZ R31, -R31, R31, 1 ;  /* 0x3f8000001f1f7423 */ /* 0x000fe2000001011f */
[--C-:B------:R-:W-:Y:S01]  /*6050*/  FFMA.FTZ R43, R43, UR17, -R8.reuse ;  /* 0x000000112b2b7c23 */ /* 0x100fe20008010808 */
[----:B------:R-:W-:Y:S01]  /*6060*/  FFMA.FTZ R25, -R25, R25, 1 ;  /* 0x3f80000019197423 */ /* 0x000fe20000010119 */
[--C-:B------:R-:W-:Y:S01]  /*6070*/  FFMA.FTZ R227, R227, UR17, -R8.reuse ;  /* 0x00000011e3e37c23 */ /* 0x100fe20008010808 */
[----:B------:R-:W-:Y:S01]  /*6080*/  FFMA.FTZ R8, R236, UR17, -R8 ;  /* 0x00000011ec087c23 */ /* 0x000fe20008010808 */
[----:B------:R-:W2:Y:S01]  /*6090*/  MUFU.EX2 R39, R39 ;  /* 0x0000002700277308 */ /* 0x000ea20000000800 */
[----:B------:R-:W-:Y:S01]  /*60a0*/  FFMA.FTZ R32, -R32, R32, 1 ;  /* 0x3f80000020207423 */ /* 0x000fe20000010120 */
[----:B------:R-:W-:Y:S01]  /*60b0*/  FFMA.FTZ R21, -R21, R21, 1 ;  /* 0x3f80000015157423 */ /* 0x000fe20000010115 */
[----:B------:R-:W-:Y:S01]  /*60c0*/  FFMA.FTZ R28, -R28, R28, 1 ;  /* 0x3f8000001c1c7423 */ /* 0x000fe2000001011c */
[----:B------:R-:W-:-:S04]  /*60d0*/  UMOV UR17, UR57 ;  /* 0x0000003900117c82 */ /* 0x000fc80008000000 */
[----:B------:R-:W3:Y:S01]  /*60e0*/  MUFU.EX2 R37, R37 ;  /* 0x0000002500257308 */ /* 0x000ee20000000800 */
[----:B------:R-:W-:Y:S02]  /*60f0*/  WARPGROUP.DEPBAR.LE gsb0, 0x0 ;  /* 0x00008000000079c5 */ /* 0x000fe40000010000 */
[----:B------:R-:W-:-:S05]  /*6100*/  WARPGROUP.ARRIVE ;  /* 0x00000000000079c5 */ /* 0x000fca0000000000 */
[----:B------:R-:W-:Y:S01]  /*6110*/  MUFU.EX2 R33, R33 ;  /* 0x0000002100217308 */ /* 0x000fe20000000800 */
[----:B------:R-:W-:Y:S01]  /*6120*/  HGMMA.64x8x16.F32.BF16 R44, gdesc[UR4], R44, gsb0 ;  /* 0x00000000042c79f0 */ /* 0x000fe2000800182c */
[----:B------:R-:W-:Y:S01]  /*6130*/  UMOV UR6, UR15 ;  /* 0x0000000f00067c82 */ /* 0x000fe20008000000 */
[----:B------:R-:W-:Y:S01]  /*6140*/  UMOV UR7, 0x40000000 ;  /* 0x4000000000077882 */ /* 0x000fe20000000000 */
[----:B------:R-:W-:-:S04]  /*6150*/  UMOV UR15, 0x40000000 ;  /* 0x40000000000f7882 */ /* 0x000fc80000000000 */
[----:B------:R-:W-:Y:S08]  /*6160*/  MUFU.EX2 R35, R35 ;  /* 0x0000002300237308 */ /* 0x000ff00000000800 */
[----:B------:R-:W-:Y:S08]  /*6170*/  MUFU.EX2 R30, R30 ;  /* 0x0000001e001e7308 */ /* 0x000ff00000000800 */
[----:B------:R-:W-:Y:S08]  /*6180*/  MUFU.EX2 R224, R224 ;  /* 0x000000e000e07308 */ /* 0x000ff00000000800 */
[----:B------:R-:W4:Y:S08]  /*6190*/  MUFU.EX2 R29, R29 ;  /* 0x0000001d001d7308 */ /* 0x000f300000000800 */
[----:B------:R-:W-:Y:S08]  /*61a0*/  MUFU.EX2 R235, R235 ;  /* 0x000000eb00eb7308 */ /* 0x000ff00000000800 */
[----:B------:R-:W-:Y:S01]  /*61b0*/  MUFU.EX2 R226, R226 ;  /* 0x000000e200e27308 */ /* 0x000fe20000000800 */
[----:B------:R-:W-:-:S02]  /*61c0*/  WARPGROUP.DEPBAR.LE gsb0, 0x0 ;  /* 0x00008000000079c5 */ /* 0x000fc40000010000 */
[----:B------:R-:W-:-:S05]  /*61d0*/  WARPGROUP.ARRIVE ;  /* 0x00000000000079c5 */ /* 0x000fca0000000000 */
[----:B------:R-:W-:Y:S01]  /*61e0*/  MUFU.EX2 R42, R42 ;  /* 0x0000002a002a7308 */ /* 0x000fe20000000800 */
[----:B------:R-:W-:Y:S01]  /*61f0*/  HGMMA.64x8x16.F32.BF16 R48, gdesc[UR4], R48, gsb0 ;  /* 0x00000000043079f0 */ /* 0x000fe20008001830 */
[----:B------:R-:W-:Y:S01]  /*6200*/  UMOV UR6, UR13 ;  /* 0x0000000d00067c82 */ /* 0x000fe20008000000 */
[----:B------:R-:W-:-:S05]  /*6210*/  UMOV UR7, 0x40000000 ;  /* 0x4000000000077882 */ /* 0x000fca0000000000 */
[----:B------:R-:W5:Y:S08]  /*6220*/  MUFU.EX2 R40, R40 ;  /* 0x0000002800287308 */ /* 0x000f700000000800 */
[----:B------:R-:W-:Y:S08]  /*6230*/  MUFU.EX2 R233, R233 ;  /* 0x000000e900e97308 */ /* 0x000ff00000000800 */
[----:B------:R-:W-:Y:S01]  /*6240*/  MUFU.EX2 R8, R8 ;  /* 0x0000000800087308 */ /* 0x000fe20000000800 */
[----:B------:R-:W-:-:S02]  /*6250*/  WARPGROUP.DEPBAR.LE gsb0, 0x0 ;  /* 0x00008000000079c5 */ /* 0x000fc40000010000 */
        /* <DEDUP_REMOVED lines=17> */
[----:B------:R-:W-:Y:S01]  /*6370*/  UMOV UR10, UR26 ;  /* 0x0000001a000a7c82 */ /* 0x000fe20008000000 */
[----:B------:R-:W-:Y:S01]  /*6380*/  UMOV UR13, UR5 ;  /* 0x00000005000d7c82 */ /* 0x000fe20008000000 */
[----:B------:R-:W-:Y:S01]  /*6390*/  UMOV UR8, UR4 ;  /* 0x0000000400087c82 */ /* 0x000fe20008000000 */
[----:B------:R-:W-:Y:S01]  /*63a0*/  UMOV UR9, UR5 ;  /* 0x0000000500097c82 */ /* 0x000fe20008000000 */
        /* <DEDUP_REMOVED lines=23> */
[----:B------:R-:W-:Y:S02]  /*6520*/  WARPGROUP.DEPBAR.LE gsb0, 0x0 ;  /* 0x00008000000079c5 */ /* 0x000fe40000010000 */
[----:B------:R-:W-:-:S06]  /*6530*/  WARPGROUP.ARRIVE ;  /* 0x00000000000079c5 */ /* 0x000fcc0000000000 */
[----:B------:R-:W-:Y:S01]  /*6540*/  HGMMA.64x8x16.F32.BF16 R220, gdesc[UR8], R220, gsb0 ;  /* 0x0000000008dc79f0 */ /* 0x000fe200080018dc */
[----:B------:R-:W-:Y:S02]  /*6550*/  UMOV UR9, UR35 ;  /* 0x0000002300097c82 */ /* 0x000fe40008000000 */
[----:B------:R-:W-:Y:S02]  /*6560*/  WARPGROUP.DEPBAR.LE gsb0, 0x0 ;  /* 0x00008000000079c5 */ /* 0x000fe40000010000 */
[----:B------:R-:W-:-:S06]  /*6570*/  WARPGROUP.ARRIVE ;  /* 0x00000000000079c5 */ /* 0x000fcc0000000000 */
[----:B------:R-:W-:Y:S01]  /*6580*/  HGMMA.64x8x16.F32.BF16 R44, gdesc[UR4], R44, gsb0 ;  /* 0x00000000042c79f0 */ /* 0x000fe2000800182c */
[----:B------:R-:W-:Y:S01]  /*6590*/  UMOV UR6, UR22 ;  /* 0x0000001600067c82 */ /* 0x000fe20008000000 */
[----:B------:R-:W-:Y:S01]  /*65a0*/  UMOV UR7, 0x40000000 ;  /* 0x4000000000077882 */ /* 0x000fe20000000000 */
[----:B------:R-:W-:Y:S02]  /*65b0*/  WARPGROUP.DEPBAR.LE gsb0, 0x0 ;  /* 0x00008000000079c5 */ /* 0x000fe40000010000 */
[----:B------:R-:W1:Y:S01]  /*65c0*/  LDS R236, [R237+0x2c300] ;  /* 0x02c30000edec7984 */ /* 0x000e620000000800 */
[----:B------:R-:W-:-:S06]  /*65d0*/  WARPGROUP.ARRIVE ;  /* 0x00000000000079c5 */ /* 0x000fcc0000000000 */
[----:B------:R-:W-:Y:S01]  /*65e0*/  HGMMA.64x8x16.F32.BF16 R48, gdesc[UR4], R48, gsb0 ;  /* 0x00000000043079f0 */ /* 0x000fe20008001830 */
[----:B------:R-:W-:Y:S01]  /*65f0*/  UMOV UR6, UR20 ;  /* 0x0000001400067c82 */ /* 0x000fe20008000000 */
[----:B------:R-:W-:Y:S01]  /*6600*/  UMOV UR7, 0x40000000 ;  /* 0x4000000000077882 */ /* 0x000fe20000000000 */
[--C-:B-1----:R-:W-:Y:S01]  /*6610*/  FADD.FTZ R44, R44, -R236.reuse ;  /* 0x800000ec2c2c7221 */ /* 0x102fe20000010000 */
[----:B------:R-:W-:-:S03]  /*6620*/  FADD.FTZ R45, R45, -R236 ;  /* 0x800000ec2d2d7221 */ /* 0x000fc60000010000 */
[----:B------:R-:W-:Y:S01]  /*6630*/  FMUL.FTZ R44, R34, R44 ;  /* 0x0000002c222c7220 */ /* 0x000fe20000410000 */
[----:B--2---:R-:W-:-:S03]  /*6640*/  FMUL.FTZ R45, R39, R45 ;  /* 0x0000002d272d7220 */ /* 0x004fc60000410000 */
[----:B------:R-:W-:Y:S01]  /*6650*/  FMUL.FTZ R9, R9, R44 ;  /* 0x0000002c09097220 */ /* 0x000fe20000410000 */
[----:B------:R-:W-:Y:S02]  /*6660*/  FMUL.FTZ R10, R10, R45 ;  /* 0x0000002d0a0a7220 */ /* 0x000fe40000410000 */
[----:B------:R-:W1:Y:S03]  /*6670*/  MUFU.EX2 R45, R38 ;  /* 0x00000026002d7308 */ /* 0x000e660000000800 */
[----:B------:R-:W-:Y:S01]  /*6680*/  F2FP.BF16.F32.PACK_AB R10, R10, R9 ;  /* 0x000000090a0a723e */ /* 0x000fe200000010ff */
[----:B------:R-:W-:Y:S02]  /*6690*/  WARPGROUP.DEPBAR.LE gsb0, 0x0 ;  /* 0x00008000000079c5 */ /* 0x000fe40000010000 */
[----:B------:R-:W-:Y:S01]  /*66a0*/  WARPGROUP.ARRIVE ;  /* 0x00000000000079c5 */ /* 0x000fe20000000000 */
[--C-:B------:R-:W-:Y:S01]  /*66b0*/  FADD.FTZ R44, R49, -R236.reuse ;  /* 0x800000ec312c7221 */ /* 0x100fe20000010000 */
[----:B------:R2:W1:Y:S01]  /*66c0*/  MUFU.EX2 R38, R7 ;  /* 0x0000000700267308 */ /* 0x0004620000000800 */
[----:B------:R-:W-:-:S02]  /*66d0*/  FADD.FTZ R48, R48, -R236 ;  /* 0x800000ec30307221 */ /* 0x000fc40000010000 */
[----:B---3--:R-:W-:Y:S01]  /*66e0*/  FMUL.FTZ R49, R37, R44 ;  /* 0x0000002c25317220 */ /* 0x008fe20000410000 */
[----:B------:R-:W-:Y:S01]  /*66f0*/  HGMMA.64x8x16.F32.BF16 R52, gdesc[UR4], R52, gsb0 ;  /* 0x00000000043479f0 */ /* 0x000fe20008001834 */
[----:B------:R-:W-:Y:S01]  /*6700*/  UMOV UR6, UR30 ;  /* 0x0000001e00067c82 */ /* 0x000fe20008000000 */
[----:B------:R-:W-:Y:S01]  /*6710*/  UMOV UR7, 0x40000000 ;  /* 0x4000000000077882 */ /* 0x000fe20000000000 */
[----:B------:R-:W-:Y:S01]  /*6720*/  FMUL.FTZ R49, R14, R49 ;  /* 0x000000310e317220 */ /* 0x000fe20000410000 */
[----:B----4-:R-:W-:Y:S01]  /*6730*/  FMUL.FTZ R48, R29, R48 ;  /* 0x000000301d307220 */ /* 0x010fe20000410000 */
[----:B--2---:R-:W-:Y:S01]  /*6740*/  FFMA.FTZ R7, -R26, R26, 1 ;  /* 0x3f8000001a077423 */ /* 0x004fe2000001011a */
[----:B------:R-:W-:Y:S01]  /*6750*/  FFMA.FTZ R44, -R13, R13, 1 ;  /* 0x3f8000000d2c7423 */ /* 0x000fe2000001010d */
[----:B------:R-:W-:Y:S01]  /*6760*/  FFMA.FTZ R13, -R15, R15, 1 ;  /* 0x3f8000000f0d7423 */ /* 0x000fe2000001010f */
[----:B------:R-:W-:Y:S02]  /*6770*/  FMUL.FTZ R12, R12, R48 ;  /* 0x000000300c0c7220 */ /* 0x000fe40000410000 */
[----:B------:R-:W-:Y:S03]  /*6780*/  MUFU.EX2 R48, R43 ;  /* 0x0000002b00307308 */ /* 0x000fe60000000800 */
[----:B------:R-:W-:Y:S01]  /*6790*/  F2FP.BF16.F32.PACK_AB R12, R49, R12 ;  /* 0x0000000c310c723e */ /* 0x000fe200000010ff */
[----:B------:R-:W-:-:S02]  /*67a0*/  WARPGROUP.DEPBAR.LE gsb0, 0x0 ;  /* 0x00008000000079c5 */ /* 0x000fc40000010000 */
[----:B------:R-:W-:Y:S01]  /*67b0*/  WARPGROUP.ARRIVE ;  /* 0x00000000000079c5 */ /* 0x000fe20000000000 */
[--C-:B------:R-:W-:Y:S01]  /*67c0*/  FADD.FTZ R14, R53, -R236.reuse ;  /* 0x800000ec350e7221 */ /* 0x100fe20000010000 */
[----:B------:R-:W-:-:S03]  /*67d0*/  FADD.FTZ R52, R52, -R236 ;  /* 0x800000ec34347221 */ /* 0x000fc60000010000 */
[C---:B------:R-:W-:Y:S01]  /*67e0*/  FMUL.FTZ R53, R33.reuse, R14 ;  /* 0x0000000e21357220 */ /* 0x040fe20000410000 */
[----:B------:R-:W-:Y:S01]  /*67f0*/  HGMMA.64x8x16.F32.BF16 R216, gdesc[UR4], R216, gsb0 ;  /* 0x0000000004d879f0 */ /* 0x000fe200080018d8 */
[----:B------:R-:W-:Y:S01]  /*6800*/  UMOV UR6, UR28 ;  /* 0x0000001c00067c82 */ /* 0x000fe20008000000 */
[----:B------:R-:W-:Y:S01]  /*6810*/  UMOV UR7, 0x40000000 ;  /* 0x4000000000077882 */ /* 0x000fe20000000000 */
[----:B------:R-:W-:Y:S01]  /*6820*/  FMUL.FTZ R22, R22, R53 ;  /* 0x0000003516167220 */ /* 0x000fe20000410000 */
[----:B-----5:R-:W-:Y:S01]  /*6830*/  FMUL.FTZ R52, R40, R52 ;  /* 0x0000003428347220 */ /* 0x020fe20000410000 */
[----:B------:R-:W-:-:S03]  /*6840*/  F2FP.BF16.F32.PACK_AB R40, R33, R40 ;  /* 0x000000282128723e */ /* 0x000fc600000010ff */
[----:B------:R-:W-:Y:S01]  /*6850*/  FMUL.FTZ R21, R21, R52 ;  /* 0x0000003415157220 */ /* 0x000fe20000410000 */
[----:B------:R-:W-:Y:S02]  /*6860*/  WARPGROUP.DEPBAR.LE gsb0, 0x0 ;  /* 0x00008000000079c5 */ /* 0x000fe40000010000 */
[----:B------:R-:W-:Y:S01]  /*6870*/  WARPGROUP.ARRIVE ;  /* 0x00000000000079c5 */ /* 0x000fe20000000000 */
[--C-:B------:R-:W-:Y:S01]  /*6880*/  FADD.FTZ R14, R217, -R236.reuse ;  /* 0x800000ecd90e7221 */ /* 0x100fe20000010000 */
[----:B------:R-:W-:-:S03]  /*6890*/  FADD.FTZ R53, R216, -R236 ;  /* 0x800000ecd8357221 */ /* 0x000fc60000010000 */
[----:B-1----:R-:W-:Y:S01]  /*68a0*/  FMUL.FTZ R14, R45, R14 ;  /* 0x0000000e2d0e7220 */ /* 0x002fe20000410000 */
[----:B------:R-:W-:Y:S01]  /*68b0*/  HGMMA.64x8x16.F32.BF16 R220, gdesc[UR4], R220, gsb0 ;  /* 0x0000000004dc79f0 */ /* 0x000fe200080018dc */
[----:B------:R-:W-:Y:S01]  /*68c0*/  FMUL.FTZ R26, R30, R53 ;  /* 0x000000351e1a7220 */ /* 0x000fe20000410000 */
[----:B------:R-:W-:Y:S01]  /*68d0*/  UIADD3 UR4, UR60, 0x2c500, URZ ;  /* 0x0002c5003c047890 */ /* 0x000fe2000fffe03f */
[----:B------:R-:W-:Y:S01]  /*68e0*/  FMUL.FTZ R7, R7, R14 ;  /* 0x0000000e07077220 */ /* 0x000fe20000410000 */
[----:B------:R-:W-:Y:S01]  /*68f0*/  FFMA.FTZ R14, -R36, R36, 1 ;  /* 0x3f800000240e7423 */ /* 0x000fe20000010124 */
[----:B------:R-:W-:Y:S01]  /*6900*/  FMUL.FTZ R26, R25, R26 ;  /* 0x0000001a191a7220 */ /* 0x000fe20000410000 */
[----:B------:R-:W-:Y:S01]  /*6910*/  USHF.R.U32.HI UR4, URZ, 0x4, UR4 ;  /* 0x000000043f047899 */ /* 0x000fe20008011604 */
[----:B------:R-:W1:Y:S01]  /*6920*/  MUFU.EX2 R25, R234 ;  /* 0x000000ea00197308 */ /* 0x000e620000000800 */
[----:B------:R-:W-:Y:S02]  /*6930*/  UMOV UR7, 0x40 ;  /* 0x0000004000077882 */ /* 0x000fe40000000000 */
[----:B------:R-:W-:Y:S01]  /*6940*/  F2FP.BF16.F32.PACK_AB R26, R7, R26 ;  /* 0x0000001a071a723e */ /* 0x000fe200000010ff */
[----:B------:R-:W-:-:S04]  /*6950*/  ULOP3.LUT UR4, UR4, 0x3fff, URZ, 0xc0, !UPT ;  /* 0x00003fff04047892 */ /* 0x000fc8000f8ec03f */
[----:B------:R-:W-:-:S04]  /*6960*/  ULOP3.LUT UR4, UR4, 0x80000, URZ, 0xfc, !UPT ;  /* 0x0008000004047892 */ /* 0x000fc8000f8efc3f */
[----:B------:R-:W-:Y:S02]  /*6970*/  UIADD3 UR5, UR4, 0x80, URZ ;  /* 0x0000008004057890 */ /* 0x000fe4000fffe03f */
[----:B------:R-:W-:Y:S02]  /*6980*/  UIADD3 UR6, UR4, 0x100, URZ ;  /* 0x0000010004067890 */ /* 0x000fe4000fffe03f */
[----:B------:R-:W-:Y:S01]  /*6990*/  UMOV UR58, UR4 ;  /* 0x00000004003a7c82 */ /* 0x000fe20008000000 */
[----:B------:R-:W-:Y:S02]  /*69a0*/  UIADD3 UR50, UR4, 0x10, URZ ;  /* 0x0000001004327890 */ /* 0x000fe4000fffe03f */
[----:B------:R-:W-:Y:S01]  /*69b0*/  UMOV UR34, UR5 ;  /* 0x0000000500227c82 */ /* 0x000fe20008000000 */
[----:B------:R-:W-:Y:S01]  /*69c0*/  UIADD3 UR5, UR4, 0x180, URZ ;  /* 0x0000018004057890 */ /* 0x000fe2000fffe03f */
[----:B------:R-:W-:Y:S01]  /*69d0*/  UMOV UR14, UR6 ;  /* 0x00000006000e7c82 */ /* 0x000fe20008000000 */
[----:B------:R-:W-:-:S02]  /*69e0*/  UIADD3 UR6, UR4, 0x200, URZ ;  /* 0x0000020004067890 */ /* 0x000fc4000fffe03f */
[----:B------:R-:W-:-:S03]  /*69f0*/  UIADD3 UR54, UR4, 0x190, URZ ;  /* 0x0000019004367890 */ /* 0x000fc6000fffe03f */
[----:B------:R-:W-:Y:S01]  /*6a00*/  UMOV UR18, UR5 ;  /* 0x0000000500127c82 */ /* 0x000fe20008000000 */
[----:B------:R-:W-:Y:S02]  /*6a10*/  UIADD3 UR5, UR4, 0x90, URZ ;  /* 0x0000009004057890 */ /* 0x000fe4000fffe03f */
[----:B------:R-:W-:Y:S02]  /*6a20*/  UIADD3 UR46, UR4, 0x210, URZ ;  /* 0x00000210042e7890 */ /* 0x000fe4000fffe03f */
[----:B------:R-:W-:Y:S02]  /*6a30*/  UIADD3 UR30, UR4, 0x20, URZ ;  /* 0x00000020041e7890 */ /* 0x000fe4000fffe03f */
[----:B------:R-:W-:Y:S02]  /*6a40*/  UIADD3 UR42, UR4, 0xa0, URZ ;  /* 0x000000a0042a7890 */ /* 0x000fe4000fffe03f */
[----:B------:R-:W-:Y:S01]  /*6a50*/  UIADD3 UR38, UR4, 0x120, URZ ;  /* 0x0000012004267890 */ /* 0x000fe2000fffe03f */
[----:B------:R-:W-:Y:S01]  /*6a60*/  UMOV UR8, UR34 ;  /* 0x0000002200087c82 */ /* 0x000fe20008000000 */
[----:B------:R-:W-:Y:S01]  /*6a70*/  UIADD3 UR26, UR4, 0x220, URZ ;  /* 0x00000220041a7890 */ /* 0x000fe2000fffe03f */
[----:B------:R-:W-:Y:S01]  /*6a80*/  MOV R9, UR30 ;  /* 0x0000001e00097c02 */ /* 0x000fe20008000f00 */
[----:B------:R-:W-:-:S02]  /*6a90*/  WARPGROUP.DEPBAR.LE gsb0, 0x0 ;  /* 0x00008000000079c5 */ /* 0x000fc40000010000 */
[----:B------:R-:W2:Y:S01]  /*6aa0*/  LDS R237, [R237+0x2c320] ;  /* 0x02c32000eded7984 */ /* 0x000ea20000000800 */
[--C-:B------:R-:W-:Y:S01]  /*6ab0*/  FADD.FTZ R220, R220, -R236.reuse ;  /* 0x800000ecdcdc7221 */ /* 0x100fe20000010000 */
[----:B------:R-:W-:-:S03]  /*6ac0*/  FADD.FTZ R221, R221, -R236 ;  /* 0x800000ecdddd7221 */ /* 0x000fc60000010000 */
[----:B------:R-:W-:Y:S01]  /*6ad0*/  FMUL.FTZ R36, R35, R220 ;  /* 0x000000dc23247220 */ /* 0x000fe20000410000 */
[C---:B------:R-:W-:Y:S01]  /*6ae0*/  FMUL.FTZ R221, R38.reuse, R221 ;  /* 0x000000dd26dd7220 */ /* 0x040fe20000410000 */
[----:B------:R-:W-:Y:S02]  /*6af0*/  F2FP.BF16.F32.PACK_AB R38, R38, R35 ;  /* 0x000000232626723e */ /* 0x000fe400000010ff */
[----:B------:R-:W-:Y:S01]  /*6b00*/  FMUL.FTZ R36, R31, R36 ;  /* 0x000000241f247220 */ /* 0x000fe20000410000 */
[----:B------:R-:W-:-:S05]  /*6b10*/  FMUL.FTZ R31, R14, R221 ;  /* 0x000000dd0e1f7220 */ /* 0x000fca0000410000 */
[----:B------:R-:W-:Y:S01]  /*6b20*/  F2FP.BF16.F32.PACK_AB R36, R31, R36 ;  /* 0x000000241f24723e */ /* 0x000fe200000010ff */
[--C-:B--2---:R-:W-:Y:S01]  /*6b30*/  FADD.FTZ R53, R46, -R237.reuse ;  /* 0x800000ed2e357221 */ /* 0x104fe20000010000 */
[--C-:B------:R-:W-:Y:S01]  /*6b40*/  FADD.FTZ R51, R51, -R237.reuse ;  /* 0x800000ed33337221 */ /* 0x100fe20000010000 */
[----:B------:R-:W-:Y:S01]  /*6b50*/  FFMA.FTZ R46, -R20, R20, 1 ;  /* 0x3f800000142e7423 */ /* 0x000fe20000010114 */
[----:B------:R-:W-:Y:S01]  /*6b60*/  FFMA.FTZ R20, -R23, R23, 1 ;  /* 0x3f80000017147423 */ /* 0x000fe20000010117 */
[----:B------:R-:W-:Y:S01]  /*6b70*/  FMUL.FTZ R14, R224, R53 ;  /* 0x00000035e00e7220 */ /* 0x000fe20000410000 */
[----:B------:R-:W-:Y:S01]  /*6b80*/  FMUL.FTZ R51, R42, R51 ;  /* 0x000000332a337220 */ /* 0x000fe20000410000 */
[--C-:B------:R-:W-:Y:S01]  /*6b90*/  FADD.FTZ R50, R50, -R237.reuse ;  /* 0x800000ed32327221 */ /* 0x100fe20000010000 */
[--C-:B------:R-:W-:Y:S01]  /*6ba0*/  FADD.FTZ R222, R222, -R237.reuse ;  /* 0x800000eddede7221 */ /* 0x100fe20000010000 */
[----:B------:R-:W-:Y:S01]  /*6bb0*/  FMUL.FTZ R11, R11, R14 ;  /* 0x0000000e0b0b7220 */ /* 0x000fe20000410000 */
[--C-:B------:R-:W-:Y:S01]  /*6bc0*/  FADD.FTZ R14, R47, -R237.reuse ;  /* 0x800000ed2f0e7221 */ /* 0x100fe20000010000 */
[----:B------:R-:W-:Y:S01]  /*6bd0*/  FMUL.FTZ R46, R46, R51 ;  /* 0x000000332e2e7220 */ /* 0x000fe20000410000 */
[----:B------:R2:W3:Y:S01]  /*6be0*/  MUFU.EX2 R47, R41 ;  /* 0x00000029002f7308 */ /* 0x0004e20000000800 */
[----:B-1----:R-:W-:Y:S01]  /*6bf0*/  FMUL.FTZ R50, R25, R50 ;  /* 0x0000003219327220 */ /* 0x002fe20000410000 */
[----:B------:R-:W-:Y:S01]  /*6c00*/  FMUL.FTZ R15, R235, R14 ;  /* 0x0000000eeb0f7220 */ /* 0x000fe20000410000 */
[----:B------:R-:W-:Y:S01]  /*6c10*/  F2FP.BF16.F32.PACK_AB R14, R39, R34 ;  /* 0x00000022270e723e */ /* 0x000fe200000010ff */
[----:B------:R-:W-:Y:S01]  /*6c20*/  FFMA.FTZ R51, -R24, R24, 1 ;  /* 0x3f80000018337423 */ /* 0x000fe20000010118 */
[----:B------:R-:W-:Y:S01]  /*6c30*/  F2FP.BF16.F32.PACK_AB R24, R37, R29 ;  /* 0x0000001d2518723e */ /* 0x000fe200000010ff */
[----:B------:R-:W-:Y:S01]  /*6c40*/  FMUL.FTZ R44, R44, R15 ;  /* 0x0000000f2c2c7220 */ /* 0x000fe20000410000 */
[--C-:B------:R-:W-:Y:S01]  /*6c50*/  FADD.FTZ R15, R54, -R237.reuse ;  /* 0x800000ed360f7221 */ /* 0x100fe20000010000 */
[----:B------:R-:W1:Y:S01]  /*6c60*/  MUFU.EX2 R39, R227 ;  /* 0x000000e300277308 */ /* 0x000e620000000800 */
[----:B------:R-:W-:Y:S01]  /*6c70*/  F2FP.BF16.F32.PACK_AB R25, R42, R25 ;  /* 0x000000192a19723e */ /* 0x000fe200000010ff */
[--C-:B------:R-:W-:Y:S01]  /*6c80*/  FADD.FTZ R34, R55, -R237.reuse ;  /* 0x800000ed37227221 */ /* 0x100fe20000010000 */
[----:B------:R-:W-:Y:S01]  /*6c90*/  FMUL.FTZ R15, R226, R15 ;  /* 0x0000000fe20f7220 */ /* 0x000fe20000410000 */
[----:B--2---:R-:W-:Y:S01]  /*6ca0*/  F2FP.BF16.F32.PACK_AB R41, R233, R226 ;  /* 0x000000e2e929723e */ /* 0x004fe200000010ff */
[--C-:B------:R-:W-:Y:S01]  /*6cb0*/  FADD.FTZ R218, R218, -R237.reuse ;  /* 0x800000eddada7221 */ /* 0x100fe20000010000 */
[--C-:B------:R-:W-:Y:S01]  /*6cc0*/  FADD.FTZ R219, R219, -R237.reuse ;  /* 0x800000eddbdb7221 */ /* 0x100fe20000010000 */
[----:B------:R-:W-:Y:S01]  /*6cd0*/  FMUL.FTZ R20, R20, R15 ;  /* 0x0000000f14147220 */ /* 0x000fe20000410000 */
[----:B------:R-:W-:Y:S01]  /*6ce0*/  F2FP.BF16.F32.PACK_AB R15, R235, R224 ;  /* 0x000000e0eb0f723e */ /* 0x000fe200000010ff */
[----:B------:R-:W-:Y:S01]  /*6cf0*/  BAR.SYNC.DEFER_BLOCKING 0x9, 0x100 ;  /* 0x0244000000007b1d */ /* 0x000fe20000010000 */
[----:B------:R-:W-:Y:S01]  /*6d00*/  FADD.FTZ R223, R223, -R237 ;  /* 0x800000eddfdf7221 */ /* 0x000fe20000010000 */
[----:B------:R-:W-:Y:S01]  /*6d10*/  FMUL.FTZ R34, R233, R34 ;  /* 0x00000022e9227220 */ /* 0x000fe20000410000 */
[----:B---3--:R-:W-:Y:S01]  /*6d20*/  FMUL.FTZ R218, R47, R218 ;  /* 0x000000da2fda7220 */ /* 0x008fe20000410000 */
[----:B------:R-:W-:Y:S01]  /*6d30*/  FMUL.FTZ R219, R48, R219 ;  /* 0x000000db30db7220 */ /* 0x000fe20000410000 */
[----:B------:R-:W-:Y:S01]  /*6d40*/  FMUL.FTZ R13, R13, R50 ;  /* 0x000000320d0d7220 */ /* 0x000fe20000410000 */
[----:B------:R-:W-:Y:S01]  /*6d50*/  FMUL.FTZ R51, R51, R34 ;  /* 0x0000002233337220 */ /* 0x000fe20000410000 */
[----:B------:R-:W-:Y:S01]  /*6d60*/  FMUL.FTZ R27, R27, R218 ;  /* 0x000000da1b1b7220 */ /* 0x000fe20000410000 */
[----:B-1----:R-:W-:Y:S01]  /*6d70*/  FMUL.FTZ R23, R39, R222 ;  /* 0x000000de27177220 */ /* 0x002fe20000410000 */
[----:B------:R-:W-:Y:S01]  /*6d80*/  F2FP.BF16.F32.PACK_AB R39, R8, R39 ;  /* 0x000000270827723e */ /* 0x000fe200000010ff */
[----:B------:R-:W-:Y:S01]  /*6d90*/  FMUL.FTZ R28, R28, R219 ;  /* 0x000000db1c1c7220 */ /* 0x000fe20000410000 */
[----:B------:R-:W-:Y:S01]  /*6da0*/  F2FP.BF16.F32.PACK_AB R11, R44, R11 ;  /* 0x0000000b2c0b723e */ /* 0x000fe200000010ff */
[----:B------:R-:W-:Y:S01]  /*6db0*/  FMUL.FTZ R32, R32, R23 ;  /* 0x0000001720207220 */ /* 0x000fe20000410000 */
[----:B------:R-:W-:Y:S01]  /*6dc0*/  IMAD R23, R4, 0x2000, R6 ;  /* 0x0000200004177824 */ /* 0x000fe200078e0206 */
[----:B------:R-:W-:-:S02]  /*6dd0*/  F2FP.BF16.F32.PACK_AB R13, R46, R13 ;  /* 0x0000000d2e0d723e */ /* 0x000fc400000010ff */
[----:B------:R-:W-:Y:S02]  /*6de0*/  F2FP.BF16.F32.PACK_AB R50, R22, R21 ;  /* 0x000000151632723e */ /* 0x000fe400000010ff */
[----:B------:R-:W-:Y:S02]  /*6df0*/  SHF.R.U32.HI R216, RZ, 0x4, R23 ;  /* 0x00000004ffd87819 */ /* 0x000fe40000011617 */
[----:B------:R-:W-:Y:S02]  /*6e00*/  F2FP.BF16.F32.PACK_AB R51, R51, R20 ;  /* 0x000000143333723e */ /* 0x000fe400000010ff */
[----:B------:R-:W-:Y:S01]  /*6e10*/  LOP3.LUT R216, R216, 0x3fff, RZ, 0xc0, !PT ;  /* 0x00003fffd8d87812 */ /* 0x000fe200078ec0ff */
[----:B------:R1:W-:Y:S01]  /*6e20*/  STSM.16.M88.2 [R0+0x2c500], R14 ;  /* 0x02c5000e00007844 */ /* 0x0003e20000000100 */
[----:B------:R-:W-:Y:S02]  /*6e30*/  F2FP.BF16.F32.PACK_AB R27, R28, R27 ;  /* 0x0000001b1c1b723e */ /* 0x000fe400000010ff */
[C---:B------:R-:W-:Y:S01]  /*6e40*/  R2UR UR56, R216.reuse ;  /* 0x00000000d83872ca */ /* 0x040fe200000e0000 */
[----:B------:R-:W-:Y:S01]  /*6e50*/  STSM.16.M88.2 [R0+0x2cd00], R24 ;  /* 0x02cd001800007844 */ /* 0x000fe20000000100 */
[----:B------:R-:W-:-:S02]  /*6e60*/  VIADD R6, R216, 0x80 ;  /* 0x00000080d8067836 */ /* 0x000fc40000000000 */
[----:B------:R-:W-:Y:S01]  /*6e70*/  VIADD R217, R216, 0x500 ;  /* 0x00000500d8d97836 */ /* 0x000fe20000000000 */
[----:B------:R-:W-:Y:S02]  /*6e80*/  STSM.16.M88.2 [R0+0x2d500], R40 ;  /* 0x02d5002800007844 */ /* 0x000fe40000000100 */
[----:B------:R-:W-:Y:S01]  /*6e90*/  R2UR UR48, R6 ;  /* 0x00000000063072ca */ /* 0x000fe200000e0000 */
[----:B------:R-:W-:Y:S01]  /*6ea0*/  VIADD R6, R216, 0x100 ;  /* 0x00000100d8067836 */ /* 0x000fe20000000000 */
[----:B-1----:R-:W-:Y:S01]  /*6eb0*/  F2FP.BF16.F32.PACK_AB R14, R45, R30 ;  /* 0x0000001e2d0e723e */ /* 0x002fe200000010ff */
[----:B------:R-:W-:Y:S01]  /*6ec0*/  FMUL.FTZ R30, R8, R223 ;  /* 0x000000df081e7220 */ /* 0x000fe20000410000 */
[----:B------:R-:W-:Y:S02]  /*6ed0*/  F2FP.BF16.F32.PACK_AB R15, R48, R47 ;  /* 0x0000002f300f723e */ /* 0x000fe400000010ff */
[----:B------:R-:W-:Y:S01]  /*6ee0*/  UMOV UR32, UR56 ;  /* 0x0000003800207c82 */ /* 0x000fe20008000000 */
[----:B------:R-:W-:Y:S01]  /*6ef0*/  FMUL.FTZ R225, R225, R30 ;  /* 0x0000001ee1e17220 */ /* 0x000fe20000410000 */
[----:B------:R-:W-:Y:S01]  /*6f00*/  UMOV UR12, UR56 ;  /* 0x00000038000c7c82 */ /* 0x000fe20008000000 */
[----:B------:R-:W-:Y:S01]  /*6f10*/  STSM.16.M88.2 [R0+0x2dd00], R14 ;  /* 0x02dd000e00007844 */ /* 0x000fe20000000100 */
[----:B------:R-:W-:Y:S01]  /*6f20*/  UMOV UR16, UR56 ;  /* 0x0000003800107c82 */ /* 0x000fe20008000000 */
[----:B------:R-:W-:Y:S01]  /*6f30*/  R2UR UR28, R6 ;  /* 0x00000000061c72ca */ /* 0x000fe200000e0000 */
[----:B------:R-:W-:Y:S01]  /*6f40*/  VIADD R6, R216, 0x180 ;  /* 0x00000180d8067836 */ /* 0x000fe20000000000 */
[----:B------:R-:W-:Y:S01]  /*6f50*/  STSM.16.M88.2 [R0+0x2e500], R38 ;  /* 0x02e5002600007844 */ /* 0x000fe20000000100 */
[----:B------:R-:W-:Y:S01]  /*6f60*/  F2FP.BF16.F32.PACK_AB R37, R225, R32 ;  /* 0x00000020e125723e */ /* 0x000fe200000010ff */
[----:B------:R-:W-:Y:S01]  /*6f70*/  UMOV UR20, UR48 ;  /* 0x0000003000147c82 */ /* 0x000fe20008000000 */
[----:B------:R-:W-:Y:S01]  /*6f80*/  UMOV UR52, UR48 ;  /* 0x0000003000347c82 */ /* 0x000fe20008000000 */
[----:B------:R-:W-:Y:S01]  /*6f90*/  @!PT LDS RZ, [RZ] ;  /* 0x00000000fffff984 */ /* 0x000fe20000000800 */
[----:B------:R-:W-:Y:S01]  /*6fa0*/  @!PT LDS RZ, [RZ] ;  /* 0x00000000fffff984 */ /* 0x000fe20000000800 */
[----:B------:R-:W-:Y:S01]  /*6fb0*/  @!PT LDS RZ, [RZ] ;  /* 0x00000000fffff984 */ /* 0x000fe20000000800 */
[----:B------:R-:W-:Y:S01]  /*6fc0*/  @!PT LDS RZ, [RZ] ;  /* 0x00000000fffff984 */ /* 0x000fe20000000800 */
[----:B------:R1:W-:Y:S06]  /*6fd0*/  MEMBAR.ALL.CTA ;  /* 0x0000000000007992 */ /* 0x0003ec0000008000 */
[----:B-1----:R-:W1:Y:S01]  /*6fe0*/  FENCE.VIEW.ASYNC.S ;  /* 0x00000000000073c6 */ /* 0x002e620000000000 */
[----:B------:R-:W-:Y:S01]  /*6ff0*/  UMOV UR44, UR48 ;  /* 0x00000030002c7c82 */ /* 0x000fe20008000000 */
[----:B------:R-:W-:Y:S01]  /*7000*/  MOV R8, UR31 ;  /* 0x0000001f00087c02 */ /* 0x000fe20008000f00 */
[----:B------:R-:W-:Y:S01]  /*7010*/  UMOV UR40, UR28 ;  /* 0x0000001c00287c82 */ /* 0x000fe20008000000 */
[----:B------:R-:W-:Y:S01]  /*7020*/  UMOV UR36, UR28 ;  /* 0x0000001c00247c82 */ /* 0x000fe20008000000 */
[----:B------:R-:W-:Y:S01]  /*7030*/  UMOV UR24, UR28 ;  /* 0x0000001c00187c82 */ /* 0x000fe20008000000 */
[----:B-1----:R-:W-:Y:S06]  /*7040*/  BAR.SYNC.DEFER_BLOCKING 0x9, 0x100 ;  /* 0x0244000000007b1d */ /* 0x002fec0000010000 */
[----:B------:R-:W-:Y:S04]  /*7050*/  STSM.16.M88.2 [R0+0x2ed00], R10 ;  /* 0x02ed000a00007844 */ /* 0x000fe80000000100 */
[----:B------:R-:W-:Y:S04]  /*7060*/  STSM.16.M88.2 [R0+0x2f500], R12 ;  /* 0x02f5000c00007844 */ /* 0x000fe80000000100 */
[----:B------:R-:W-:Y:S04]  /*7070*/  STSM.16.M88.2 [R0+0x2fd00], R50 ;  /* 0x02fd003200007844 */ /* 0x000fe80000000100 */
[----:B------:R-:W-:Y:S04]  /*7080*/  STSM.16.M88.2 [R0+0x30500], R26 ;  /* 0x0305001a00007844 */ /* 0x000fe80000000100 */
[----:B------:R1:W-:Y:S01]  /*7090*/  STSM.16.M88.2 [R0+0x30d00], R36 ;  /* 0x030d002400007844 */ /* 0x0003e20000000100 */
[----:B------:R-:W-:-:S06]  /*70a0*/  WARPGROUP.ARRIVE ;  /* 0x00000000000079c5 */ /* 0x000fcc0000000000 */
[----:B------:R-:W-:Y:S03]  /*70b0*/  HGMMA.64x16x16.F32.BF16 R56, gdesc[UR56].tnspA.tnspB, R56, gsb0 ;  /* 0x60200000383879f0 */ /* 0x000fe60008001838 */
[----:B------:R-:W-:Y:S02]  /*70c0*/  WARPGROUP.DEPBAR.LE gsb0, 0x0 ;  /* 0x00008000000079c5 */ /* 0x000fe40000010000 */
[----:B------:R-:W-:-:S06]  /*70d0*/  WARPGROUP.ARRIVE ;  /* 0x00000000000079c5 */ /* 0x000fcc0000000000 */
[----:B------:R-:W-:Y:S01]  /*70e0*/  HGMMA.64x16x16.F32.BF16 R72, gdesc[UR32].tnspA.tnspB, R72, gsb0 ;  /* 0x60200000204879f0 */ /* 0x000fe20008001848 */
[----:B------:R-:W-:Y:S01]  /*70f0*/  UIADD3 UR34, UR4, 0x1a0, URZ ;  /* 0x000001a004227890 */ /* 0x000fe2000fffe03f */
[----:B------:R-:W-:Y:S01]  /*7100*/  UMOV UR32, UR28 ;  /* 0x0000001c00207c82 */ /* 0x000fe20008000000 */
[----:B------:R-:W-:Y:S01]  /*7110*/  UMOV UR33, UR29 ;  /* 0x0000001d00217c82 */ /* 0x000fe20008000000 */
[----:B------:R-:W-:Y:S01]  /*7120*/  UMOV UR35, 0x40 ;  /* 0x0000004000237882 */ /* 0x000fe20000000000 */
[----:B------:R-:W-:Y:S02]  /*7130*/  WARPGROUP.DEPBAR.LE gsb0, 0x0 ;  /* 0x00008000000079c5 */ /* 0x000fe40000010000 */
[----:B------:R-:W-:-:S06]  /*7140*/  WARPGROUP.ARRIVE ;  /* 0x00000000000079c5 */ /* 0x000fcc0000000000 */
[----:B------:R-:W-:Y:S01]  /*7150*/  HGMMA.64x16x16.F32.BF16 R88, gdesc[UR12].tnspA.tnspB, R88, gsb0 ;  /* 0x602000000c5879f0 */ /* 0x000fe20008001858 */
[----:B------:R-:W-:Y:S01]  /*7160*/  UMOV UR12, UR14 ;  /* 0x0000000e000c7c82 */ /* 0x000fe20008000000 */
[----:B------:R-:W-:Y:S01]  /*7170*/  UMOV UR13, UR15 ;  /* 0x0000000f000d7c82 */ /* 0x000fe20008000000 */
[----:B------:R-:W-:Y:S01]  /*7180*/  UMOV UR14, UR18 ;  /* 0x00000012000e7c82 */ /* 0x000fe20008000000 */
[----:B------:R-:W-:Y:S01]  /*7190*/  UMOV UR15, UR19 ;  /* 0x00000013000f7c82 */ /* 0x000fe20008000000 */
[----:B------:R-:W-:Y:S02]  /*71a0*/  WARPGROUP.DEPBAR.LE gsb0, 0x0 ;  /* 0x00008000000079c5 */ /* 0x000fe40000010000 */
[----:B------:R-:W-:-:S06]  /*71b0*/  WARPGROUP.ARRIVE ;  /* 0x00000000000079c5 */ /* 0x000fcc0000000000 */
[----:B------:R-:W-:Y:S01]  /*71c0*/  HGMMA.64x16x16.F32.BF16 R104, gdesc[UR16].tnspA.tnspB, R104, gsb0 ;  /* 0x60200000106879f0 */ /* 0x000fe20008001868 */
[----:B------:R-:W-:Y:S01]  /*71d0*/  UMOV UR16, UR56 ;  /* 0x0000003800107c82 */ /* 0x000fe20008000000 */
[----:B------:R-:W-:Y:S01]  /*71e0*/  UMOV UR17, UR57 ;  /* 0x0000003900117c82 */ /* 0x000fe20008000000 */
[----:B------:R-:W-:Y:S01]  /*71f0*/  UMOV UR18, UR6 ;  /* 0x0000000600127c82 */ /* 0x000fe20008000000 */
[----:B------:R-:W-:Y:S01]  /*7200*/  UMOV UR19, 0x40 ;  /* 0x0000004000137882 */ /* 0x000fe20000000000 */
[----:B------:R-:W-:Y:S01]  /*7210*/  UMOV UR10, UR18 ;  /* 0x00000012000a7c82 */ /* 0x000fe20008000000 */
[----:B------:R-:W-:Y:S01]  /*7220*/  UMOV UR11, UR19 ;  /* 0x00000013000b7c82 */ /* 0x000fe20008000000 */
[----:B------:R-:W-:Y:S01]  /*7230*/  UIADD3 UR6, UR4, 0x110, URZ ;  /* 0x0000011004067890 */ /* 0x000fe2000fffe03f */
[----:B------:R-:W-:-:S06]  /*7240*/  UMOV UR57, UR23 ;  /* 0x0000001700397c82 */ /* 0x000fcc0008000000 */
[----:B------:R-:W-:Y:S01]  /*7250*/  UMOV UR22, UR6 ;  /* 0x0000000600167c82 */ /* 0x000fe20008000000 */
[----:B------:R-:W-:Y:S01]  /*7260*/  UIADD3 UR6, UR4, 0x230, URZ ;  /* 0x0000023004067890 */ /* 0x000fe2000fffe03f */
        /* <DEDUP_REMOVED lines=8> */
[----:B------:R-:W-:-:S04]  /*72f0*/  UIADD3 UR5, UR60, 0x2ed00, URZ ;  /* 0x0002ed003c057890 */ /* 0x000fc8000fffe03f */
[----:B------:R-:W-:Y:S01]  /*7300*/  USHF.R.U32.HI UR5, URZ, 0x4, UR5 ;  /* 0x000000043f057899 */ /* 0x000fe20008011605 */
[----:B------:R-:W-:Y:S02]  /*7310*/  WARPGROUP.DEPBAR.LE gsb0, 0x0 ;  /* 0x00008000000079c5 */ /* 0x000fe40000010000 */
[----:B------:R-:W-:-:S06]  /*7320*/  WARPGROUP.ARRIVE ;  /* 0x00000000000079c5 */ /* 0x000fcc0000000000 */
[----:B------:R-:W-:Y:S01]  /*7330*/  HGMMA.64x16x16.F32.BF16 R56, gdesc[UR48].tnspA.tnspB, R56, gsb0 ;  /* 0x60200000303879f0 */ /* 0x000fe20008001838 */
[----:B------:R-:W-:Y:S01]  /*7340*/  UMOV UR48, UR10 ;  /* 0x0000000a00307c82 */ /* 0x000fe20008000000 */
[----:B------:R-:W-:Y:S01]  /*7350*/  UIADD3 UR10, UR4, 0xb0, URZ ;  /* 0x000000b0040a7890 */ /* 0x000fe2000fffe03f */
[----:B------:R-:W-:Y:S01]  /*7360*/  UMOV UR49, UR11 ;  /* 0x0000000b00317c82 */ /* 0x000fe20008000000 */
[----:B------:R-:W-:Y:S01]  /*7370*/  UMOV UR11, 0x40 ;  /* 0x00000040000b7882 */ /* 0x000fe20000000000 */
        /* <DEDUP_REMOVED lines=10> */
[----:B------:R-:W-:Y:S01]  /*7420*/  UIADD3 UR22, UR4, 0x130, URZ ;  /* 0x0000013004167890 */ /* 0x000fe2000fffe03f */
[----:B------:R-:W-:Y:S01]  /*7430*/  UMOV UR23, 0x40 ;  /* 0x0000004000177882 */ /* 0x000fe20000000000 */
[----:B------:R-:W-:Y:S02]  /*7440*/  WARPGROUP.DEPBAR.LE gsb0, 0x0 ;  /* 0x00008000000079c5 */ /* 0x000fe40000010000 */
[----:B------:R-:W-:-:S06]  /*7450*/  WARPGROUP.ARRIVE ;  /* 0x00000000000079c5 */ /* 0x000fcc0000000000 */
[----:B------:R-:W-:Y:S01]  /*7460*/  HGMMA.64x16x16.F32.BF16 R104, gdesc[UR52].tnspA.tnspB, R104, gsb0 ;  /* 0x60200000346879f0 */ /* 0x000fe20008001868 */
[----:B------:R-:W-:Y:S01]  /*7470*/  UMOV UR52, UR16 ;  /* 0x0000001000347c82 */ /* 0x000fe20008000000 */
[----:B------:R-:W-:Y:S01]  /*7480*/  UMOV UR53, UR17 ;  /* 0x0000001100357c82 */ /* 0x000fe20008000000 */
        /* <DEDUP_REMOVED lines=10> */
[----:B------:R-:W-:Y:S01]  /*7530*/  UMOV UR29, 0x40000040 ;  /* 0x40000040001d7882 */ /* 0x000fe20000000000 */
[----:B------:R-:W-:Y:S02]  /*7540*/  UMOV UR31, 0x8 ;  /* 0x00000008001f7882 */ /* 0x000fe40000000000 */
[----:B------:R-:W-:Y:S01]  /*7550*/  IMAD.U32 R21, RZ, RZ, UR31 ;  /* 0x0000001fff157e24 */ /* 0x000fe2000f8e00ff */
[----:B------:R-:W-:Y:S02]  /*7560*/  WARPGROUP.DEPBAR.LE gsb0, 0x0 ;  /* 0x00008000000079c5 */ /* 0x000fe40000010000 */
[----:B------:R-:W-:-:S06]  /*7570*/  WARPGROUP.ARRIVE ;  /* 0x00000000000079c5 */ /* 0x000fcc0000000000 */
[----:B------:R-:W-:Y:S01]  /*7580*/  HGMMA.64x16x16.F32.BF16 R72, gdesc[UR40].tnspA.tnspB, R72, gsb0 ;  /* 0x60200000284879f0 */ /* 0x000fe20008001848 */
[----:B------:R-:W-:Y:S01]  /*7590*/  UMOV UR40, UR12 ;  /* 0x0000000c00287c82 */ /* 0x000fe20008000000 */
[----:B------:R-:W-:Y:S01]  /*75a0*/  R2UR UR12, R6 ;  /* 0x00000000060c72ca */ /* 0x000fe200000e0000 */
[----:B------:R-:W-:Y:S01]  /*75b0*/  UMOV UR41, UR13 ;  /* 0x0000000d00297c82 */ /* 0x000fe20008000000 */
[----:B------:R-:W-:Y:S01]  /*75c0*/  UMOV UR13, 0x40000040 ;  /* 0x40000040000d7882 */ /* 0x000fe20000000000 */
[----:B------:R-:W-:Y:S01]  /*75d0*/  VIADD R6, R5, 0x80 ;  /* 0x0000008005067836 */ /* 0x000fe20000000000 */
[----:B------:R-:W-:Y:S01]  /*75e0*/  UMOV UR21, UR13 ;  /* 0x0000000d00157c82 */ /* 0x000fe20008000000 */
[----:B------:R-:W-:-:S08]  /*75f0*/  UMOV UR17, UR13 ;  /* 0x0000000d00117c82 */ /* 0x000fd00008000000 */
        /* <DEDUP_REMOVED lines=23> */
[----:B------:R-:W-:Y:S01]  /*7770*/  UMOV UR57, 0x40000040 ;  /* 0x4000004000397882 */ /* 0x000fe20000000000 */
[----:B------:R-:W-:-:S02]  /*7780*/  WARPGROUP.DEPBAR.LE gsb0, 0x0 ;  /* 0x00008000000079c5 */ /* 0x000fc40000010000 */
[----:B------:R-:W-:-:S06]  /*7790*/  WARPGROUP.ARRIVE ;  /* 0x00000000000079c5 */ /* 0x000fcc0000000000 */
[----:B------:R-:W-:Y:S01]  /*77a0*/  HGMMA.64x16x16.F32.BF16 R120, gdesc[UR24].tnspA.tnspB, R120, gsb0 ;  /* 0x60200000187879f0 */ /* 0x000fe20008001878 */
[----:B------:R-:W-:Y:S01]  /*77b0*/  ULOP3.LUT UR25, UR5, 0x3fff, URZ, 0xc0, !UPT ;  /* 0x00003fff05197892 */ /* 0x000fe2000f8ec03f */
[----:B------:R-:W-:-:S03]  /*77c0*/  R2UR UR5, R5 ;  /* 0x00000000050572ca */ /* 0x000fc600000e0000 */
[----:B------:R-:W-:-:S07]  /*77d0*/  ULOP3.LUT UR24, UR25, 0x400000, URZ, 0xfc, !UPT ;  /* 0x0040000019187892 */ /* 0x000fce000f8efc3f */
[----:B------:R-:W-:Y:S02]  /*77e0*/  UMOV UR30, UR24 ;  /* 0x00000018001e7c82 */ /* 0x000fe40008000000 */
[----:B------:R-:W-:Y:S01]  /*77f0*/  IMAD.U32 R20, RZ, RZ, UR30 ;  /* 0x0000001eff147e24 */ /* 0x000fe2000f8e00ff */
[----:B------:R-:W-:Y:S01]  /*7800*/  UMOV UR28, UR5 ;  /* 0x00000005001c7c82 */ /* 0x000fe20008000000 */
[----:B------:R-:W-:Y:S01]  /*7810*/  UMOV UR5, UR13 ;  /* 0x0000000d00057c82 */ /* 0x000fe20008000000 */
[----:B------:R-:W-:Y:S02]  /*7820*/  WARPGROUP.DEPBAR.LE gsb0, 0x0 ;  /* 0x00008000000079c5 */ /* 0x000fe40000010000 */
[----:B------:R-:W-:-:S06]  /*7830*/  WARPGROUP.ARRIVE ;  /* 0x00000000000079c5 */ /* 0x000fcc0000000000 */
[----:B------:R-:W-:Y:S03]  /*7840*/  HGMMA.64x16x16.F32.BF16 R56, gdesc[UR12].tnspA.tnspB, R56, gsb0 ;  /* 0x602000000c3879f0 */ /* 0x000fe60008001838 */
[----:B------:R-:W-:Y:S02]  /*7850*/  WARPGROUP.DEPBAR.LE gsb0, 0x0 ;  /* 0x00008000000079c5 */ /* 0x000fe40000010000 */
[----:B------:R-:W-:-:S06]  /*7860*/  WARPGROUP.ARRIVE ;  /* 0x00000000000079c5 */ /* 0x000fcc0000000000 */
[----:B------:R-:W-:Y:S01]  /*7870*/  HGMMA.64x16x16.F32.BF16 R72, gdesc[UR8].tnspA.tnspB, R72, gsb0 ;  /* 0x60200000084879f0 */ /* 0x000fe20008001848 */
[----:B------:R-:W-:Y:S01]  /*7880*/  UMOV UR13, 0x40000040 ;  /* 0x40000040000d7882 */ /* 0x000fe20000000000 */
[----:B------:R-:W-:Y:S01]  /*7890*/  ULDC.64 UR8, c[0x0][0x208] ;  /* 0x0000820000087ab9 */ /* 0x000fe20000000a00 */
[----:B------:R-:W-:Y:S02]  /*78a0*/  WARPGROUP.DEPBAR.LE gsb0, 0x0 ;  /* 0x00008000000079c5 */ /* 0x000fe40000010000 */
[----:B------:R-:W-:-:S06]  /*78b0*/  WARPGROUP.ARRIVE ;  /* 0x00000000000079c5 */ /* 0x000fcc0000000000 */
[----:B------:R-:W-:Y:S03]  /*78c0*/  HGMMA.64x16x16.F32.BF16 R88, gdesc[UR20].tnspA.tnspB, R88, gsb0 ;  /* 0x60200000145879f0 */ /* 0x000fe60008001858 */
[----:B------:R-:W-:Y:S02]  /*78d0*/  WARPGROUP.DEPBAR.LE gsb0, 0x0 ;  /* 0x00008000000079c5 */ /* 0x000fe40000010000 */
[----:B------:R-:W-:-:S06]  /*78e0*/  WARPGROUP.ARRIVE ;  /* 0x00000000000079c5 */ /* 0x000fcc0000000000 */
[----:B------:R-:W-:Y:S03]  /*78f0*/  HGMMA.64x16x16.F32.BF16 R104, gdesc[UR16].tnspA.tnspB, R104, gsb0 ;  /* 0x60200000106879f0 */ /* 0x000fe60008001868 */
[----:B------:R-:W-:Y:S02]  /*7900*/  WARPGROUP.DEPBAR.LE gsb0, 0x0 ;  /* 0x00008000000079c5 */ /* 0x000fe40000010000 */
[----:B------:R-:W-:-:S06]  /*7910*/  WARPGROUP.ARRIVE ;  /* 0x00000000000079c5 */ /* 0x000fcc0000000000 */
[----:B------:R-:W-:Y:S01]  /*7920*/  HGMMA.64x16x16.F32.BF16 R120, gdesc[UR4].tnspA.tnspB, R120, gsb0 ;  /* 0x60200000047879f0 */ /* 0x000fe20008001878 */
[----:B------:R-:W-:Y:S01]  /*7930*/  R2UR UR5, R6 ;  /* 0x00000000060572ca */ /* 0x000fe200000e0000 */
[----:B------:R-:W-:Y:S01]  /*7940*/  UIADD3 UR4, UR24, 0x80, URZ ;  /* 0x0000008018047890 */ /* 0x000fe2000fffe03f */
[----:B------:R-:W-:Y:S01]  /*7950*/  VIADD R6, R5, 0x100 ;  /* 0x0000010005067836 */ /* 0x000fe20000000000 */
[----:B------:R-:W-:Y:S02]  /*7960*/  WARPGROUP.DEPBAR.LE gsb0, 0x0 ;  /* 0x00008000000079c5 */ /* 0x000fe40000010000 */
[----:B------:R-:W-:Y:S01]  /*7970*/  @!PT LDS RZ, [RZ] ;  /* 0x00000000fffff984 */ /* 0x000fe20000000800 */
[----:B------:R-:W-:Y:S01]  /*7980*/  @!PT LDS RZ, [RZ] ;  /* 0x00000000fffff984 */ /* 0x000fe20000000800 */
[----:B------:R-:W-:Y:S01]  /*7990*/  @!PT LDS RZ, [RZ] ;  /* 0x00000000fffff984 */ /* 0x000fe20000000800 */
[----:B------:R-:W-:Y:S01]  /*79a0*/  @!PT LDS RZ, [RZ] ;  /* 0x00000000fffff984 */ /* 0x000fe20000000800 */
[----:B------:R2:W-:Y:S06]  /*79b0*/  MEMBAR.ALL.CTA ;  /* 0x0000000000007992 */ /* 0x0005ec0000008000 */
[----:B--2---:R-:W2:Y:S02]  /*79c0*/  FENCE.VIEW.ASYNC.S ;  /* 0x00000000000073c6 */ /* 0x004ea40000000000 */
[----:B--2---:R-:W-:Y:S06]  /*79d0*/  BAR.SYNC.DEFER_BLOCKING 0x9, 0x100 ;  /* 0x0244000000007b1d */ /* 0x004fec0000010000 */
[----:B-1----:R-:W-:-:S06]  /*79e0*/  WARPGROUP.ARRIVE ;  /* 0x00000000000079c5 */ /* 0x002fcc0000000000 */
[----:B------:R-:W-:Y:S01]  /*79f0*/  HGMMA.64x64x16.F32.BF16 R24, gdesc[UR28].tnspA, RZ, !UPT, gsb0 ;  /* 0x20e000001c1879f0 */ /* 0x000fe2000c0018ff */
[----:B------:R-:W-:Y:S01]  /*7a00*/  UMOV UR28, UR5 ;  /* 0x00000005001c7c82 */ /* 0x000fe20008000000 */
[----:B------:R-:W-:Y:S01]  /*7a10*/  UMOV UR29, 0x40000040 ;  /* 0x40000040001d7882 */ /* 0x000fe20000000000 */
[----:B------:R-:W-:Y:S01]  /*7a20*/  UMOV UR30, UR4 ;  /* 0x00000004001e7c82 */ /* 0x000fe20008000000 */
[----:B------:R-:W-:Y:S01]  /*7a30*/  UMOV UR31, 0x8 ;  /* 0x00000008001f7882 */ /* 0x000fe20000000000 */
[----:B------:R-:W-:Y:S01]  /*7a40*/  R2UR UR5, R6 ;  /* 0x00000000060572ca */ /* 0x000fe200000e0000 */
[----:B------:R-:W-:Y:S01]  /*7a50*/  UIADD3 UR4, UR24, 0x100, URZ ;  /* 0x0000010018047890 */ /* 0x000fe2000fffe03f */
[----:B------:R-:W-:Y:S02]  /*7a60*/  IMAD.U32 R14, RZ, RZ, UR30 ;  /* 0x0000001eff0e7e24 */ /* 0x000fe4000f8e00ff */
[----:B------:R-:W-:Y:S02]  /*7a70*/  IMAD.U32 R15, RZ, RZ, UR31 ;  /* 0x0000001fff0f7e24 */ /* 0x000fe4000f8e00ff */
[----:B------:R-:W-:Y:S01]  /*7a80*/  VIADD R6, R5, 0x180 ;  /* 0x0000018005067836 */ /* 0x000fe20000000000 */
[----:B------:R-:W-:-:S02]  /*7a90*/  WARPGROUP.DEPBAR.LE gsb0, 0x0 ;  /* 0x00008000000079c5 */ /* 0x000fc40000010000 */
[----:B------:R-:W-:-:S06]  /*7aa0*/  WARPGROUP.ARRIVE ;  /* 0x00000000000079c5 */ /* 0x000fcc0000000000 */
[----:B------:R-:W-:Y:S01]  /*7ab0*/  HGMMA.64x64x16.F32.BF16 R24, gdesc[UR28].tnspA, R24, gsb0 ;  /* 0x20e000001c1879f0 */ /* 0x000fe20008001818 */
        /* <DEDUP_REMOVED lines=20> */
[----:B------:R-:W-:-:S05]  /*7c00*/  VIADD R6, R216, 0x400 ;  /* 0x00000400d8067836 */ /* 0x000fca0000000000 */
[----:B------:R-:W-:Y:S01]  /*7c10*/  R2UR UR56, R6 ;  /* 0x00000000063872ca */ /* 0x000fe200000e0000 */
[----:B------:R-:W-:Y:S02]  /*7c20*/  WARPGROUP.DEPBAR.LE gsb0, 0x0 ;  /* 0x00008000000079c5 */ /* 0x000fe40000010000 */
[----:B------:R-:W-:-:S06]  /*7c30*/  WARPGROUP.ARRIVE ;  /* 0x00000000000079c5 */ /* 0x000fcc0000000000 */
[----:B------:R-:W-:Y:S01]  /*7c40*/  HGMMA.64x64x16.F32.BF16 R24, gdesc[UR28].tnspA, R24, gsb0 ;  /* 0x20e000001c1879f0 */ /* 0x000fe20008001818 */
[----:B------:R-:W-:Y:S01]  /*7c50*/  UMOV UR28, UR5 ;  /* 0x00000005001c7c82 */ /* 0x000fe20008000000 */
[----:B------:R-:W-:Y:S01]  /*7c60*/  UMOV UR29, 0x40000040 ;  /* 0x40000040001d7882 */ /* 0x000fe20000000000 */
[----:B------:R-:W-:Y:S01]  /*7c70*/  UMOV UR30, UR4 ;  /* 0x00000004001e7c82 */ /* 0x000fe20008000000 */
[----:B------:R-:W-:Y:S01]  /*7c80*/  UMOV UR31, 0x8 ;  /* 0x00000008001f7882 */ /* 0x000fe20000000000 */
[----:B------:R-:W-:Y:S01]  /*7c90*/  IMAD.U32 R6, RZ, RZ, UR30 ;  /* 0x0000001eff067e24 */ /* 0x000fe2000f8e00ff */
[----:B------:R-:W-:Y:S01]  /*7ca0*/  ULDC.64 UR4, c[0x0][0x2c0] ;  /* 0x0000b00000047ab9 */ /* 0x000fe20000000a00 */
[----:B------:R-:W-:Y:S01]  /*7cb0*/  IMAD.U32 R7, RZ, RZ, UR31 ;  /* 0x0000001fff077e24 */ /* 0x000fe2000f8e00ff */
[----:B------:R-:W-:Y:S02]  /*7cc0*/  WARPGROUP.DEPBAR.LE gsb0, 0x0 ;  /* 0x00008000000079c5 */ /* 0x000fe40000010000 */
[----:B------:R-:W-:-:S06]  /*7cd0*/  WARPGROUP.ARRIVE ;  /* 0x00000000000079c5 */ /* 0x000fcc0000000000 */
[----:B------:R-:W-:Y:S01]  /*7ce0*/  HGMMA.64x64x16.F32.BF16 R24, gdesc[UR28].tnspA, R24, gsb0 ;  /* 0x20e000001c1879f0 */ /* 0x000fe20008001818 */
[----:B------:R-:W-:Y:S01]  /*7cf0*/  R2UR UR31, R8 ;  /* 0x00000000081f72ca */ /* 0x000fe200000e0000 */
[C---:B------:R-:W-:Y:S01]  /*7d00*/  VIADD R8, R216.reuse, 0x480 ;  /* 0x00000480d8087836 */ /* 0x040fe20000000000 */
[----:B------:R-:W-:Y:S02]  /*7d10*/  R2UR UR30, R9 ;  /* 0x00000000091e72ca */ /* 0x000fe400000e0000 */
[----:B------:R-:W-:Y:S01]  /*7d20*/  R2UR UR28, R217 ;  /* 0x00000000d91c72ca */ /* 0x000fe200000e0000 */
[----:B------:R-:W-:Y:S02]  /*7d30*/  WARPGROUP.DEPBAR.LE gsb0, 0x0 ;  /* 0x00008000000079c5 */ /* 0x000fe40000010000 */
[----:B------:R-:W-:Y:S01]  /*7d40*/  WARPGROUP.ARRIVE ;  /* 0x00000000000079c5 */ /* 0x000fe20000000000 */
[----:B------:R-:W-:Y:S01]  /*7d50*/  UMOV UR29, 0x40000040 ;  /* 0x40000040001d7882 */ /* 0x000fe20000000000 */
[----:B------:R-:W-:-:S02]  /*7d60*/  VIADD R216, R216, 0x580 ;  /* 0x00000580d8d87836 */ /* 0x000fc40000000000 */
[----:B------:R-:W-:Y:S02]  /*7d70*/  IMAD.SHL.U32 R9, R16, 0x4000, RZ ;  /* 0x0000400010097824 */ /* 0x000fe400078e00ff */
[----:B------:R-:W-:Y:S01]  /*7d80*/  HGMMA.64x16x16.F32.BF16 R64, gdesc[UR56].tnspA.tnspB, R64, gsb0 ;  /* 0x60200000384079f0 */ /* 0x000fe20008001840 */
[----:B------:R-:W-:Y:S01]  /*7d90*/  UMOV UR58, UR32 ;  /* 0x00000020003a7c82 */ /* 0x000fe20008000000 */
[----:B------:R-:W-:Y:S01]  /*7da0*/  UMOV UR59, UR33 ;  /* 0x00000021003b7c82 */ /* 0x000fe20008000000 */
[----:B------:R-:W-:Y:S02]  /*7db0*/  R2UR UR12, R216 ;  /* 0x00000000d80c72ca */ /* 0x000fe400000e0000 */
[C---:B------:R-:W-:Y:S01]  /*7dc0*/  IADD3 R22, P1, R9.reuse, R230, RZ ;  /* 0x000000e609167210 */ /* 0x040fe20007f3e0ff */
[----:B------:R-:W-:Y:S02]  /*7dd0*/  WARPGROUP.DEPBAR.LE gsb0, 0x0 ;  /* 0x00008000000079c5 */ /* 0x000fe40000010000 */
[----:B------:R-:W-:Y:S01]  /*7de0*/  WARPGROUP.ARRIVE ;  /* 0x00000000000079c5 */ /* 0x000fe20000000000 */
[----:B------:R-:W-:Y:S01]  /*7df0*/  UMOV UR32, UR28 ;  /* 0x0000001c00207c82 */ /* 0x000fe20008000000 */
[----:B------:R-:W-:Y:S01]  /*7e00*/  UMOV UR33, UR29 ;  /* 0x0000001d00217c82 */ /* 0x000fe20008000000 */
[----:B------:R-:W-:-:S03]  /*7e10*/  LEA.HI.X.SX32 R9, R9, R232, 0x1, P1 ;  /* 0x000000e809097211 */ /* 0x000fc600008f0eff */
[----:B------:R-:W-:Y:S01]  /*7e20*/  HGMMA.64x16x16.F32.BF16 R80, gdesc[UR56].tnspA.tnspB, R80, gsb0 ;  /* 0x60200000385079f0 */ /* 0x000fe20008001850 */
[----:B------:R-:W-:Y:S01]  /*7e30*/  UMOV UR58, UR36 ;  /* 0x00000024003a7c82 */ /* 0x000fe20008000000 */
[----:B------:R-:W-:Y:S01]  /*7e40*/  UMOV UR59, UR37 ;  /* 0x00000025003b7c82 */ /* 0x000fe20008000000 */
        /* <DEDUP_REMOVED lines=10> */
[----:B------:R-:W-:Y:S01]  /*7ef0*/  R2UR UR48, R8 ;  /* 0x00000000083072ca */ /* 0x000fe200000e0000 */
[----:B------:R-:W-:Y:S01]  /*7f00*/  UMOV UR49, 0x40000040 ;  /* 0x4000004000317882 */ /* 0x000fe20000000000 */
[----:B------:R-:W-:Y:S01]  /*7f10*/  UMOV UR40, UR28 ;  /* 0x0000001c00287c82 */ /* 0x000fe20008000000 */
[----:B------:R-:W-:Y:S01]  /*7f20*/  UMOV UR41, UR29 ;  /* 0x0000001d00297c82 */ /* 0x000fe20008000000 */
[----:B------:R-:W-:Y:S01]  /*7f30*/  UMOV UR36, UR28 ;  /* 0x0000001c00247c82 */ /* 0x000fe20008000000 */
[----:B------:R-:W-:Y:S01]  /*7f40*/  UMOV UR37, UR29 ;  /* 0x0000001d00257c82 */ /* 0x000fe20008000000 */
[----:B------:R-:W-:-:S04]  /*7f50*/  LEA R8, P1, R22, UR4, 0x2 ;  /* 0x0000000416087c11 */ /* 0x000fc8000f8210ff */
[----:B------:R-:W-:-:S05]  /*7f60*/  LEA.HI.X R9, R22, UR5, R9, 0x2, P1 ;  /* 0x0000000516097c11 */ /* 0x000fca00088f1409 */
[----:B------:R1:W-:Y:S04]  /*7f70*/  REDG.E.ADD.F32x4.FTZ.RN.STRONG.GPU desc[UR8][R8.64], R24 ;  /* 0x00000018080079a6 */ /* 0x0003e8000c10f788 */
[----:B------:R2:W-:Y:S04]  /*7f80*/  REDG.E.ADD.F32x4.FTZ.RN.STRONG.GPU desc[UR8][R8.64+0x800], R28 ;  /* 0x0008001c080079a6 */ /* 0x0005e8000c10f788 */
[----:B------:R2:W-:Y:S04]  /*7f90*/  REDG.E.ADD.F32x4.FTZ.RN.STRONG.GPU desc[UR8][R8.64+0x1000], R32 ;  /* 0x00100020080079a6 */ /* 0x0005e8000c10f788 */
[----:B------:R2:W-:Y:S04]  /*7fa0*/  REDG.E.ADD.F32x4.FTZ.RN.STRONG.GPU desc[UR8][R8.64+0x1800], R36 ;  /* 0x00180024080079a6 */ /* 0x0005e8000c10f788 */
[----:B------:R2:W-:Y:S04]  /*7fb0*/  REDG.E.ADD.F32x4.FTZ.RN.STRONG.GPU desc[UR8][R8.64+0x2000], R40 ;  /* 0x00200028080079a6 */ /* 0x0005e8000c10f788 */
[----:B------:R2:W-:Y:S04]  /*7fc0*/  REDG.E.ADD.F32x4.FTZ.RN.STRONG.GPU desc[UR8][R8.64+0x2800], R44 ;  /* 0x0028002c080079a6 */ /* 0x0005e8000c10f788 */
[----:B------:R2:W-:Y:S04]  /*7fd0*/  REDG.E.ADD.F32x4.FTZ.RN.STRONG.GPU desc[UR8][R8.64+0x3000], R48 ;  /* 0x00300030080079a6 */ /* 0x0005e8000c10f788 */
[----:B------:R2:W-:Y:S01]  /*7fe0*/  REDG.E.ADD.F32x4.FTZ.RN.STRONG.GPU desc[UR8][R8.64+0x3800], R52 ;  /* 0x00380034080079a6 */ /* 0x0005e2000c10f788 */
[----:B------:R-:W-:-:S02]  /*7ff0*/  WARPGROUP.DEPBAR.LE gsb0, 0x0 ;  /* 0x00008000000079c5 */ /* 0x000fc40000010000 */
[----:B------:R-:W-:-:S06]  /*8000*/  WARPGROUP.ARRIVE ;  /* 0x00000000000079c5 */ /* 0x000fcc0000000000 */
[----:B------:R-:W-:Y:S03]  /*8010*/  HGMMA.64x16x16.F32.BF16 R128, gdesc[UR56].tnspA.tnspB, R128, gsb0 ;  /* 0x60200000388079f0 */ /* 0x000fe60008001880 */
        /* <DEDUP_REMOVED lines=60> */
[----:B------:R-:W-:-:S05]  /*83e0*/  VIADD R23, R23, 0xffff0000 ;  /* 0xffff000017177836 */ /* 0x000fca0000000000 */
[----:B------:R-:W-:Y:S01]  /*83f0*/  SHF.R.U32.HI R23, RZ, 0x4, R23 ;  /* 0x00000004ff177819 */ /* 0x000fe20000011617 */
[----:B------:R-:W-:Y:S02]  /*8400*/  WARPGROUP.DEPBAR.LE gsb0, 0x0 ;  /* 0x00008000000079c5 */ /* 0x000fe40000010000 */
[----:B------:R-:W-:-:S06]  /*8410*/  WARPGROUP.ARRIVE ;  /* 0x00000000000079c5 */ /* 0x000fcc0000000000 */
[----:B------:R-:W-:Y:S01]  /*8420*/  HGMMA.64x16x16.F32.BF16 R128, gdesc[UR4].tnspA.tnspB, R128, gsb0 ;  /* 0x60200000048079f0 */ /* 0x000fe20008001880 */
[----:B------:R-:W-:-:S05]  /*8430*/  LOP3.LUT R22, R23, 0x3fff, RZ, 0xc0, !PT ;  /* 0x00003fff17167812 */ /* 0x000fca00078ec0ff */
[----:B------:R-:W-:Y:S01]  /*8440*/  IMAD R233, R3, 0x800, R22 ;  /* 0x0000080003e97824 */ /* 0x000fe200078e0216 */
[----:B------:R-:W-:-:S04]  /*8450*/  ULOP3.LUT UR8, UR25, 0x80000, URZ, 0xfc, !UPT ;  /* 0x0008000019087892 */ /* 0x000fc8000f8efc3f */
[----:B------:R-:W-:Y:S01]  /*8460*/  R2UR UR52, R233 ;  /* 0x00000000e93472ca */ /* 0x000fe200000e0000 */
[----:B------:R-:W-:Y:S01]  /*8470*/  UMOV UR53, 0x40000040 ;  /* 0x4000004000357882 */ /* 0x000fe20000000000 */
[----:B------:R-:W-:Y:S01]  /*8480*/  UMOV UR55, 0x40 ;  /* 0x0000004000377882 */ /* 0x000fe20000000000 */
[----:B------:R-:W-:Y:S01]  /*8490*/  UMOV UR54, UR8 ;  /* 0x0000000800367c82 */ /* 0x000fe20008000000 */
[----:B------:R-:W-:Y:S02]  /*84a0*/  WARPGROUP.DEPBAR.LE gsb0, 0x0 ;  /* 0x00008000000079c5 */ /* 0x000fe40000010000 */
[----:B------:R-:W-:-:S07]  /*84b0*/  WARPGROUP.ARRIVE ;  /* 0x00000000000079c5 */ /* 0x000fce0000000000 */
[----:B------:R-:W-:Y:S01]  /*84c0*/  HGMMA.64x16x16.F32.BF16 R136, gdesc[UR52].tnspA.tnspB, R136, gsb0 ;  /* 0x60200000348879f0 */ /* 0x000fe20008001888 */
[----:B------:R-:W-:Y:S01]  /*84d0*/  UIADD3 UR9, UR8, 0x80, URZ ;  /* 0x0000008008097890 */ /* 0x000fe2000fffe03f */
[----:B------:R-:W-:Y:S01]  /*84e0*/  UMOV UR44, UR52 ;  /* 0x00000034002c7c82 */ /* 0x000fe20008000000 */
[----:B------:R-:W-:Y:S01]  /*84f0*/  UMOV UR45, UR53 ;  /* 0x00000035002d7c82 */ /* 0x000fe20008000000 */
[----:B------:R-:W-:-:S04]  /*8500*/  UMOV UR47, 0x40 ;  /* 0x00000040002f7882 */ /* 0x000fc80000000000 */
[----:B------:R-:W-:Y:S01]  /*8510*/  UMOV UR46, UR9 ;  /* 0x00000009002e7c82 */ /* 0x000fe20008000000 */
[----:B------:R-:W-:Y:S02]  /*8520*/  WARPGROUP.DEPBAR.LE gsb0, 0x0 ;  /* 0x00008000000079c5 */ /* 0x000fe40000010000 */
[----:B------:R-:W-:-:S06]  /*8530*/  WARPGROUP.ARRIVE ;  /* 0x00000000000079c5 */ /* 0x000fcc0000000000 */
        /* <DEDUP_REMOVED lines=10> */
[----:B------:R-:W-:Y:S01]  /*85e0*/  IMAD.U32 R216, RZ, RZ, UR14 ;  /* 0x0000000effd87e24 */ /* 0x000fe2000f8e00ff */
[----:B------:R-:W-:Y:S01]  /*85f0*/  UMOV UR12, UR52 ;  /* 0x00000034000c7c82 */ /* 0x000fe20008000000 */
[----:B------:R-:W-:Y:S01]  /*8600*/  IMAD.U32 R217, RZ, RZ, UR15 ;  /* 0x0000000fffd97e24 */ /* 0x000fe2000f8e00ff */
[----:B------:R-:W-:Y:S01]  /*8610*/  UMOV UR13, UR53 ;  /* 0x00000035000d7c82 */ /* 0x000fe20008000000 */
[----:B------:R-:W-:Y:S02]  /*8620*/  UMOV UR15, 0x40 ;  /* 0x00000040000f7882 */ /* 0x000fe40000000000 */
        /* <DEDUP_REMOVED lines=14> */
[----:B-1----:R-:W-:Y:S02]  /*8710*/  VIADD R24, R233, 0x80 ;  /* 0x00000080e9187836 */ /* 0x002fe40000000000 */
[----:B------:R-:W-:-:S03]  /*8720*/  IMAD.U32 R22, RZ, RZ, UR46 ;  /* 0x0000002eff167e24 */ /* 0x000fc6000f8e00ff */
[----:B------:R-:W-:Y:S01]  /*8730*/  R2UR UR44, R24 ;  /* 0x00000000182c72ca */ /* 0x000fe200000e0000 */
[----:B------:R-:W-:Y:S01]  /*8740*/  UIADD3 UR46, UR8, 0x10, URZ ;  /* 0x00000010082e7890 */ /* 0x000fe2000fffe03f */
[----:B------:R-:W-:Y:S01]  /*8750*/  IMAD.U32 R23, RZ, RZ, UR47 ;  /* 0x0000002fff177e24 */ /* 0x000fe2000f8e00ff */
[----:B------:R-:W-:Y:S01]  /*8760*/  UMOV UR45, 0x40000040 ;  /* 0x40000040002d7882 */ /* 0x000fe20000000000 */
[----:B------:R-:W-:Y:S01]  /*8770*/  UMOV UR47, 0x40 ;  /* 0x00000040002f7882 */ /* 0x000fe20000000000 */
        /* <DEDUP_REMOVED lines=40> */
[----:B------:R-:W-:Y:S01]  /*8a00*/  VIADD R24, R233, 0x100 ;  /* 0x00000100e9187836 */ /* 0x000fe20000000000 */
[----:B------:R-:W-:-:S04]  /*8a10*/  UIADD3 UR26, UR8, 0x20, URZ ;  /* 0x00000020081a7890 */ /* 0x000fc8000fffe03f */
[----:B------:R-:W-:Y:S01]  /*8a20*/  R2UR UR24, R24 ;  /* 0x00000000181872ca */ /* 0x000fe200000e0000 */
[----:B------:R-:W-:Y:S01]  /*8a30*/  UMOV UR25, 0x40000040 ;  /* 0x4000004000197882 */ /* 0x000fe20000000000 */
[----:B------:R-:W-:Y:S01]  /*8a40*/  UMOV UR27, 0x40 ;  /* 0x00000040001b7882 */ /* 0x000fe20000000000 */
[----:B------:R-:W-:Y:S02]  /*8a50*/  WARPGROUP.DEPBAR.LE gsb0, 0x0 ;  /* 0x00008000000079c5 */ /* 0x000fe40000010000 */
[----:B------:R-:W-:-:S08]  /*8a60*/  WARPGROUP.ARRIVE ;  /* 0x00000000000079c5 */ /* 0x000fd00000000000 */
        /* <DEDUP_REMOVED lines=51> */
[----:B------:R-:W-:Y:S01]  /*8da0*/  IMAD.U32 R226, RZ, RZ, UR14 ;  /* 0x0000000effe27e24 */ /* 0x000fe2000f8e00ff */
[----:B------:R-:W-:Y:S01]  /*8db0*/  UIADD3 UR14, UR8, 0x1b0, URZ ;  /* 0x000001b0080e7890 */ /* 0x000fe2000fffe03f */
[----:B------:R-:W-:Y:S01]  /*8dc0*/  IMAD.U32 R227, RZ, RZ, UR15 ;  /* 0x0000000fffe37e24 */ /* 0x000fe2000f8e00ff */
[----:B------:R-:W-:Y:S01]  /*8dd0*/  UMOV UR12, UR4 ;  /* 0x00000004000c7c82 */ /* 0x000fe20008000000 */
[----:B------:R-:W-:Y:S01]  /*8de0*/  UMOV UR13, UR5 ;  /* 0x00000005000d7c82 */ /* 0x000fe20008000000 */
[----:B------:R-:W-:Y:S01]  /*8df0*/  UMOV UR15, 0x40 ;  /* 0x00000040000f7882 */ /* 0x000fe20000000000 */
[----:B------:R-:W-:Y:S02]  /*8e00*/  WARPGROUP.DEPBAR.LE gsb0, 0x0 ;  /* 0x00008000000079c5 */ /* 0x000fe40000010000 */
[----:B------:R-:W-:-:S06]  /*8e10*/  WARPGROUP.ARRIVE ;  /* 0x00000000000079c5 */ /* 0x000fcc0000000000 */
[----:B------:R-:W-:Y:S01]  /*8e20*/  HGMMA.64x16x16.F32.BF16 R184, gdesc[UR12].tnspA.tnspB, R184, gsb0 ;  /* 0x602000000cb879f0 */ /* 0x000fe200080018b8 */
[----:B------:R-:W-:Y:S01]  /*8e30*/  UIADD3 UR10, UR8, 0x230, URZ ;  /* 0x00000230080a7890 */ /* 0x000fe2000fffe03f */
[----:B------:R-:W-:Y:S02]  /*8e40*/  UMOV UR9, UR5 ;  /* 0x0000000500097c82 */ /* 0x000fe40008000000 */
[----:B------:R-:W-:Y:S01]  /*8e50*/  UMOV UR8, UR4 ;  /* 0x0000000400087c82 */ /* 0x000fe20008000000 */
[----:B------:R-:W-:Y:S01]  /*8e60*/  UMOV UR11, 0x40 ;  /* 0x00000040000b7882 */ /* 0x000fe20000000000 */
[----:B------:R-:W-:Y:S02]  /*8e70*/  WARPGROUP.DEPBAR.LE gsb0, 0x0 ;  /* 0x00008000000079c5 */ /* 0x000fe40000010000 */
[----:B------:R-:W-:-:S06]  /*8e80*/  WARPGROUP.ARRIVE ;  /* 0x00000000000079c5 */ /* 0x000fcc0000000000 */
[----:B------:R-:W-:Y:S03]  /*8e90*/  HGMMA.64x16x16.F32.BF16 R200, gdesc[UR8].tnspA.tnspB, R200, gsb0 ;  /* 0x6020000008c879f0 */ /* 0x000fe600080018c8 */
[----:B------:R-:W-:Y:S02]  /*8ea0*/  WARPGROUP.DEPBAR.LE gsb0, 0x0 ;  /* 0x00008000000079c5 */ /* 0x000fe40000010000 */
[----:B--2---:R-:W-:Y:S05]  /*8eb0*/  @!P0 BRA `(.L_x_17) ;  /* 0x0000000000048947 */ /* 0x004fea0003800000 */
[----:B------:R-:W-:Y:S01]  /*8ec0*/  BPT.TRAP 0x1 ;  /* 0x000000040000795c */ /* 0x000fe20000300000 */
.L_x_17:
[----:B------:R-:W-:Y:S01]  /*8ed0*/  UIADD3 UR4, UR60, 0x31838, URZ ;  /* 0x000318383c047890 */ /* 0x000fe2000fffe03f */
[----:B------:R-:W-:Y:S01]  /*8ee0*/  VIADD R24, R5, 0x500 ;  /* 0x0000050005187836 */ /* 0x000fe20000000000 */
[----:B------:R-:W-:Y:S01]  /*8ef0*/  R2UR UR58, R20 ;  /* 0x00000000143a72ca */ /* 0x000fe200000e0000 */
[----:B------:R-:W-:Y:S01]  /*8f00*/  UMOV UR57, 0x40000040 ;  /* 0x4000004000397882 */ /* 0x000fe20000000000 */
[----:B------:R-:W-:Y:S01]  /*8f10*/  UPRMT UR4, URZ, 0x654, UR4 ;  /* 0x000006543f047896 */ /* 0x000fe20008000004 */
[----:B------:R-:W-:Y:S01]  /*8f20*/  R2UR UR59, R21 ;  /* 0x00000000153b72ca */ /* 0x000fe200000e0000 */
[----:B------:R-:W-:Y:S01]  /*8f30*/  VIADD R20, R5, 0x580 ;  /* 0x0000058005147836 */ /* 0x000fe20000000000 */
[----:B------:R-:W-:Y:S01]  /*8f40*/  R2UR UR56, R24 ;  /* 0x00000000183872ca */ /* 0x000fe200000e0000 */
[----:B------:R-:W-:-:S05]  /*8f50*/  ULDC.64 UR8, c[0x0][0x208] ;  /* 0x0000820000087ab9 */ /* 0x000fca0000000a00 */
[----:B------:R-:W-:Y:S01]  /*8f60*/  SYNCS.ARRIVE.TRANS64.RED.A1T0 RZ, [UR4], RZ ;  /* 0x000000ffffff79a7 */ /* 0x000fe20008100404 */
[----:B------:R-:W-:-:S06]  /*8f70*/  WARPGROUP.ARRIVE ;  /* 0x00000000000079c5 */ /* 0x000fcc0000000000 */
[----:B------:R-:W-:Y:S01]  /*8f80*/  HGMMA.64x64x16.F32.BF16 R24, gdesc[UR56].tnspA, RZ, !UPT, gsb0 ;  /* 0x20e00000381879f0 */ /* 0x000fe2000c0018ff */
[----:B------:R-:W-:Y:S01]  /*8f90*/  R2UR UR56, R20 ;  /* 0x00000000143872ca */ /* 0x000fe200000e0000 */
[----:B------:R-:W-:Y:S01]  /*8fa0*/  UMOV UR57, 0x40000040 ;  /* 0x4000004000397882 */ /* 0x000fe20000000000 */
[----:B------:R-:W-:Y:S01]  /*8fb0*/  R2UR UR58, R14 ;  /* 0x000000000e3a72ca */ /* 0x000fe200000e0000 */
[----:B------:R-:W-:Y:S01]  /*8fc0*/  VIADD R14, R5, 0x600 ;  /* 0x00000600050e7836 */ /* 0x000fe20000000000 */
[----:B------:R-:W-:Y:S01]  /*8fd0*/  R2UR UR59, R15 ;  /* 0x000000000f3b72ca */ /* 0x000fe200000e0000 */
[----:B------:R-:W-:Y:S02]  /*8fe0*/  WARPGROUP.DEPBAR.LE gsb0, 0x0 ;  /* 0x00008000000079c5 */ /* 0x000fe40000010000 */
[----:B------:R-:W-:-:S10]  /*8ff0*/  WARPGROUP.ARRIVE ;  /* 0x00000000000079c5 */ /* 0x000fd40000000000 */
[----:B------:R-:W-:Y:S01]  /*9000*/  HGMMA.64x64x16.F32.BF16 R24, gdesc[UR56].tnspA, R24, gsb0 ;  /* 0x20e00000381879f0 */ /* 0x000fe20008001818 */
[----:B------:R-:W-:Y:S01]  /*9010*/  R2UR UR56, R14 ;  /* 0x000000000e3872ca */ /* 0x000fe200000e0000 */
[----:B------:R-:W-:Y:S01]  /*9020*/  UMOV UR57, 0x40000040 ;  /* 0x4000004000397882 */ /* 0x000fe20000000000 */
[----:B------:R-:W-:Y:S01]  /*9030*/  R2UR UR58, R12 ;  /* 0x000000000c3a72ca */ /* 0x000fe200000e0000 */
[----:B------:R-:W-:Y:S01]  /*9040*/  VIADD R12, R5, 0x680 ;  /* 0x00000680050c7836 */ /* 0x000fe20000000000 */
[----:B------:R-:W-:Y:S01]  /*9050*/  R2UR UR59, R13 ;  /* 0x000000000d3b72ca */ /* 0x000fe200000e0000 */
[----:B------:R-:W-:Y:S01]  /*9060*/  VIADD R5, R5, 0x700 ;  /* 0x0000070005057836 */ /* 0x000fe20000000000 */
[----:B------:R-:W-:Y:S02]  /*9070*/  WARPGROUP.DEPBAR.LE gsb0, 0x0 ;  /* 0x00008000000079c5 */ /* 0x000fe40000010000 */
[----:B------:R-:W-:-:S09]  /*9080*/  WARPGROUP.ARRIVE ;  /* 0x00000000000079c5 */ /* 0x000fd20000000000 */
[----:B------:R-:W-:Y:S01]  /*9090*/  HGMMA.64x64x16.F32.BF16 R24, gdesc[UR56].tnspA, R24, gsb0 ;  /* 0x20e00000381879f0 */ /* 0x000fe20008001818 */
[----:B------:R-:W-:Y:S01]  /*90a0*/  R2UR UR56, R12 ;  /* 0x000000000c3872ca */ /* 0x000fe200000e0000 */
[----:B------:R-:W-:Y:S01]  /*90b0*/  UMOV UR57, 0x40000040 ;  /* 0x4000004000397882 */ /* 0x000fe20000000000 */
[----:B------:R-:W-:Y:S02]  /*90c0*/  R2UR UR58, R10 ;  /* 0x000000000a3a72ca */ /* 0x000fe400000e0000 */
[----:B------:R-:W-:Y:S01]  /*90d0*/  R2UR UR59, R11 ;  /* 0x000000000b3b72ca */ /* 0x000fe200000e0000 */
[----:B------:R-:W-:Y:S02]  /*90e0*/  WARPGROUP.DEPBAR.LE gsb0, 0x0 ;  /* 0x00008000000079c5 */ /* 0x000fe40000010000 */
[----:B------:R-:W-:-:S10]  /*90f0*/  WARPGROUP.ARRIVE ;  /* 0x00000000000079c5 */ /* 0x000fd40000000000 */
        /* <DEDUP_REMOVED lines=8> */
[----:B------:R-:W-:-:S05]  /*9180*/  VIADD R5, R233, 0x400 ;  /* 0x00000400e9057836 */ /* 0x000fca0000000000 */
[----:B------:R-:W-:Y:S01]  /*9190*/  R2UR UR52, R5 ;  /* 0x00000000053472ca */ /* 0x000fe200000e0000 */
[----:B------:R-:W-:Y:S01]  /*91a0*/  UMOV UR53, 0x40000040 ;  /* 0x4000004000357882 */ /* 0x000fe20000000000 */
[----:B------:R-:W-:Y:S02]  /*91b0*/  WARPGROUP.DEPBAR.LE gsb0, 0x0 ;  /* 0x00008000000079c5 */ /* 0x000fe40000010000 */
[----:B------:R-:W-:Y:S01]  /*91c0*/  WARPGROUP.ARRIVE ;  /* 0x00000000000079c5 */ /* 0x000fe20000000000 */
[----:B------:R-:W-:Y:S01]  /*91d0*/  VIADD R5, R233, 0x480 ;  /* 0x00000480e9057836 */ /* 0x000fe20000000000 */
[----:B------:R-:W-:Y:S01]  /*91e0*/  UMOV UR45, 0x40000040 ;  /* 0x40000040002d7882 */ /* 0x000fe20000000000 */
[----:B------:R-:W-:Y:S01]  /*91f0*/  UMOV UR25, 0x40000040 ;  /* 0x4000004000197882 */ /* 0x000fe20000000000 */
[----:B------:R-:W-:Y:S01]  /*9200*/  UMOV UR5, 0x40000040 ;  /* 0x4000004000057882 */ /* 0x000fe20000000000 */
[----:B------:R1:W-:Y:S04]  /*9210*/  REDG.E.ADD.F32x4.FTZ.RN.STRONG.GPU desc[UR8][R8.64+0x4000], R24 ;  /* 0x00400018080079a6 */ /* 0x0003e8000c10f788 */
[----:B------:R-:W-:Y:S01]  /*9220*/  HGMMA.64x16x16.F32.BF16 R144, gdesc[UR52].tnspA.tnspB, R144, gsb0 ;  /* 0x60200000349079f0 */ /* 0x000fe20008001890 */
[----:B------:R-:W-:-:S02]  /*9230*/  R2UR UR54, R22 ;  /* 0x00000000163672ca */ /* 0x000fc400000e0000 */
[----:B------:R-:W-:Y:S02]  /*9240*/  R2UR UR55, R23 ;  /* 0x00000000173772ca */ /* 0x000fe400000e0000 */
[----:B------:R-:W-:Y:S01]  /*9250*/  R2UR UR44, R5 ;  /* 0x00000000052c72ca */ /* 0x000fe200000e0000 */
[----:B------:R-:W-:Y:S01]  /*9260*/  UMOV UR41, UR25 ;  /* 0x0000001900297c82 */ /* 0x000fe20008000000 */
[----:B------:R-:W-:Y:S01]  /*9270*/  UMOV UR37, UR25 ;  /* 0x0000001900257c82 */ /* 0x000fe20008000000 */
[----:B------:R-:W-:Y:S01]  /*9280*/  UMOV UR33, UR25 ;  /* 0x0000001900217c82 */ /* 0x000fe20008000000 */
[----:B------:R-:W-:Y:S01]  /*9290*/  UMOV UR21, UR5 ;  /* 0x0000000500157c82 */ /* 0x000fe20008000000 */
[----:B------:R-:W-:Y:S01]  /*92a0*/  UMOV UR17, UR5 ;  /* 0x0000000500117c82 */ /* 0x000fe20008000000 */
[----:B------:R-:W-:Y:S01]  /*92b0*/  UMOV UR13, UR5 ;  /* 0x00000005000d7c82 */ /* 0x000fe20008000000 */
[----:B------:R1:W-:Y:S01]  /*92c0*/  REDG.E.ADD.F32x4.FTZ.RN.STRONG.GPU desc[UR8][R8.64+0x4800], R28 ;  /* 0x0048001c080079a6 */ /* 0x0003e2000c10f788 */
[----:B------:R-:W-:-:S02]  /*92d0*/  WARPGROUP.DEPBAR.LE gsb0, 0x0 ;  /* 0x00008000000079c5 */ /* 0x000fc40000010000 */
[----:B------:R-:W-:Y:S01]  /*92e0*/  WARPGROUP.ARRIVE ;  /* 0x00000000000079c5 */ /* 0x000fe20000000000 */
[C---:B------:R-:W-:Y:S01]  /*92f0*/  VIADD R5, R233.reuse, 0x500 ;  /* 0x00000500e9057836 */ /* 0x040fe20000000000 */
[----:B------:R1:W-:Y:S04]  /*9300*/  REDG.E.ADD.F32x4.FTZ.RN.STRONG.GPU desc[UR8][R8.64+0x5000], R32 ;  /* 0x00500020080079a6 */ /* 0x0003e8000c10f788 */
[----:B------:R-:W-:Y:S01]  /*9310*/  HGMMA.64x16x16.F32.BF16 R160, gdesc[UR52].tnspA.tnspB, R160, gsb0 ;  /* 0x6020000034a079f0 */ /* 0x000fe200080018a0 */
[----:B------:R-:W-:Y:S01]  /*9320*/  R2UR UR54, R216 ;  /* 0x00000000d83672ca */ /* 0x000fe200000e0000 */
[----:B------:R-:W-:Y:S01]  /*9330*/  VIADD R233, R233, 0x580 ;  /* 0x00000580e9e97836 */ /* 0x000fe20000000000 */
[----:B------:R-:W-:Y:S01]  /*9340*/  R2UR UR55, R217 ;  /* 0x00000000d93772ca */ /* 0x000fe200000e0000 */
[----:B------:R1:W-:Y:S01]  /*9350*/  REDG.E.ADD.F32x4.FTZ.RN.STRONG.GPU desc[UR8][R8.64+0x5800], R36 ;  /* 0x00580024080079a6 */ /* 0x0003e2000c10f788 */
[----:B------:R-:W-:-:S02]  /*9360*/  WARPGROUP.DEPBAR.LE gsb0, 0x0 ;  /* 0x00008000000079c5 */ /* 0x000fc40000010000 */
[----:B------:R-:W-:Y:S01]  /*9370*/  WARPGROUP.ARRIVE ;  /* 0x00000000000079c5 */ /* 0x000fe20000000000 */
[----:B------:R-:W-:Y:S01]  /*9380*/  R2UR UR24, R5 ;  /* 0x00000000051872ca */ /* 0x000fe200000e0000 */
[----:B------:R1:W-:Y:S07]  /*9390*/  REDG.E.ADD.F32x4.FTZ.RN.STRONG.GPU desc[UR8][R8.64+0x6000], R40 ;  /* 0x00600028080079a6 */ /* 0x0003ee000c10f788 */
[----:B------:R-:W-:Y:S01]  /*93a0*/  HGMMA.64x16x16.F32.BF16 R176, gdesc[UR52].tnspA.tnspB, R176, gsb0 ;  /* 0x6020000034b079f0 */ /* 0x000fe200080018b0 */
[----:B------:R-:W-:Y:S01]  /*93b0*/  R2UR UR54, R218 ;  /* 0x00000000da3672ca */ /* 0x000fe200000e0000 */
[----:B------:R1:W-:Y:S01]  /*93c0*/  REDG.E.ADD.F32x4.FTZ.RN.STRONG.GPU desc[UR8][R8.64+0x6800], R44 ;  /* 0x0068002c080079a6 */ /* 0x0003e2000c10f788 */
[----:B------:R-:W-:-:S02]  /*93d0*/  R2UR UR55, R219 ;  /* 0x00000000db3772ca */ /* 0x000fc400000e0000 */
[----:B------:R-:W-:Y:S01]  /*93e0*/  R2UR UR4, R233 ;  /* 0x00000000e90472ca */ /* 0x000fe200000e0000 */
[----:B------:R1:W-:Y:S01]  /*93f0*/  REDG.E.ADD.F32x4.FTZ.RN.STRONG.GPU desc[UR8][R8.64+0x7000], R48 ;  /* 0x00700030080079a6 */ /* 0x0003e2000c10f788 */
[----:B------:R-:W-:Y:S01]  /*9400*/  UMOV UR40, UR24 ;  /* 0x0000001800287c82 */ /* 0x000fe20008000000 */
[----:B------:R-:W-:Y:S01]  /*9410*/  UMOV UR36, UR24 ;  /* 0x0000001800247c82 */ /* 0x000fe20008000000 */
[----:B------:R-:W-:Y:S01]  /*9420*/  UMOV UR32, UR24 ;  /* 0x0000001800207c82 */ /* 0x000fe20008000000 */
[----:B------:R1:W-:Y:S08]  /*9430*/  REDG.E.ADD.F32x4.FTZ.RN.STRONG.GPU desc[UR8][R8.64+0x7800], R52 ;  /* 0x00780034080079a6 */ /* 0x0003f0000c10f788 */
[----:B------:R-:W-:Y:S01]  /*9440*/  UMOV UR20, UR4 ;  /* 0x0000000400147c82 */ /* 0x000fe20008000000 */
[----:B------:R-:W-:Y:S01]  /*9450*/  UMOV UR16, UR4 ;  /* 0x0000000400107c82 */ /* 0x000fe20008000000 */
[----:B------:R-:W-:Y:S01]  /*9460*/  UMOV UR12, UR4 ;  /* 0x00000004000c7c82 */ /* 0x000fe20008000000 */
[----:B------:R-:W-:-:S02]  /*9470*/  WARPGROUP.DEPBAR.LE gsb0, 0x0 ;  /* 0x00008000000079c5 */ /* 0x000fc40000010000 */
[----:B------:R-:W-:-:S06]  /*9480*/  WARPGROUP.ARRIVE ;  /* 0x00000000000079c5 */ /* 0x000fcc0000000000 */
[----:B------:R-:W-:Y:S01]  /*9490*/  HGMMA.64x16x16.F32.BF16 R192, gdesc[UR52].tnspA.tnspB, R192, gsb0 ;  /* 0x6020000034c079f0 */ /* 0x000fe200080018c0 */
[----:B------:R-:W-:Y:S02]  /*94a0*/  R2UR UR54, R220 ;  /* 0x00000000dc3672ca */ /* 0x000fe400000e0000 */
[----:B------:R-:W-:Y:S01]  /*94b0*/  R2UR UR55, R221 ;  /* 0x00000000dd3772ca */ /* 0x000fe200000e0000 */
[----:B------:R-:W-:Y:S02]  /*94c0*/  WARPGROUP.DEPBAR.LE gsb0, 0x0 ;  /* 0x00008000000079c5 */ /* 0x000fe40000010000 */
[----:B------:R-:W-:-:S10]  /*94d0*/  WARPGROUP.ARRIVE ;  /* 0x00000000000079c5 */ /* 0x000fd40000000000 */
[----:B------:R-:W-:Y:S03]  /*94e0*/  HGMMA.64x16x16.F32.BF16 R208, gdesc[UR52].tnspA.tnspB, R208, gsb0 ;  /* 0x6020000034d079f0 */ /* 0x000fe600080018d0 */
[----:B------:R-:W-:Y:S02]  /*94f0*/  WARPGROUP.DEPBAR.LE gsb0, 0x0 ;  /* 0x00008000000079c5 */ /* 0x000fe40000010000 */
[----:B------:R-:W-:-:S06]  /*9500*/  WARPGROUP.ARRIVE ;  /* 0x00000000000079c5 */ /* 0x000fcc0000000000 */
[----:B------:R-:W-:Y:S01]  /*9510*/  HGMMA.64x16x16.F32.BF16 R144, gdesc[UR44].tnspA.tnspB, R144, gsb0 ;  /* 0x602000002c9079f0 */ /* 0x000fe20008001890 */
[----:B------:R-:W-:Y:S02]  /*9520*/  R2UR UR46, R222 ;  /* 0x00000000de2e72ca */ /* 0x000fe400000e0000 */
[----:B------:R-:W-:Y:S01]  /*9530*/  R2UR UR47, R223 ;  /* 0x00000000df2f72ca */ /* 0x000fe200000e0000 */
[----:B------:R-:W-:Y:S02]  /*9540*/  WARPGROUP.DEPBAR.LE gsb0, 0x0 ;  /* 0x00008000000079c5 */ /* 0x000fe40000010000 */
[----:B------:R-:W-:-:S10]  /*9550*/  WARPGROUP.ARRIVE ;  /* 0x00000000000079c5 */ /* 0x000fd40000000000 */
        /* <DEDUP_REMOVED lines=51> */
[----:B-1----:R-:W-:Y:S05]  /*9890*/  @!P0 BRA `(.L_x_18) ;  /* 0x0000000000048947 */ /* 0x002fea0003800000 */
[----:B------:R-:W-:Y:S01]  /*98a0*/  BPT.TRAP 0x1 ;  /* 0x000000040000795c */ /* 0x000fe20000300000 */
.L_x_18:
[----:B------:R-:W2:Y:S01]  /*98b0*/  LDL R5, [R1] ;  /* 0x0000000001057983 */ /* 0x000ea20000100800 */
[----:B------:R-:W-:Y:S01]  /*98c0*/  VIADD R16, R16, 0x1 ;  /* 0x0000000110107836 */ /* 0x000fe20000000000 */
[----:B------:R-:W-:Y:S01]  /*98d0*/  LOP3.LUT R18, R18, 0x1, RZ, 0x3c, !PT ;  /* 0x0000000112127812 */ /* 0x000fe200078e3cff */
[----:B------:R-:W-:Y:S02]  /*98e0*/  VIADD R3, R3, 0x1 ;  /* 0x0000000103037836 */ /* 0x000fe40000000000 */
[----:B------:R-:W-:-:S03]  /*98f0*/  VIADD R17, R17, 0x31820 ;  /* 0x0003182011117836 */ /* 0x000fc60000000000 */
[C---:B------:R-:W-:Y:S02]  /*9900*/  ISETP.NE.AND P0, PT, R3.reuse, 0x2, PT ;  /* 0x000000020300780c */ /* 0x040fe40003f05270 */
[----:B------:R-:W-:Y:S02]  /*9910*/  PRMT R17, RZ, 0x654, R17 ;  /* 0x00000654ff117816 */ /* 0x000fe40000000011 */
[----:B------:R-:W-:Y:S02]  /*9920*/  SEL R6, RZ, 0x1, P0 ;  /* 0x00000001ff067807 */ /* 0x000fe40000000000 */
[----:B------:R1:W-:Y:S01]  /*9930*/  SYNCS.ARRIVE.TRANS64.RED.A1T0 RZ, [R17+URZ], RZ ;  /* 0x000000ff11ff79a7 */ /* 0x0003e2000810043f */
[----:B------:R-:W-:Y:S02]  /*9940*/  SEL R3, R3, RZ, P0 ;  /* 0x000000ff03037207 */ /* 0x000fe40000000000 */
[----:B------:R-:W-:Y:S02]  /*9950*/  LOP3.LUT R19, R19, R6, RZ, 0x3c, !PT ;  /* 0x0000000613137212 */ /* 0x000fe400078e3cff */
[----:B--2---:R-:W-:-:S13]  /*9960*/  ISETP.GE.AND P1, PT, R16, R5, PT ;  /* 0x000000051000720c */ /* 0x004fda0003f26270 */
[----:B-1----:R-:W-:Y:S05]  /*9970*/  @!P1 BRA `(.L_x_19) ;  /* 0xffffff7400b49947 */ /* 0x002fea000383ffff */
.L_x_8:
[----:B------:R-:W-:Y:S01]  /*9980*/  IMAD.U32 R16, RZ, RZ, UR60 ;  /* 0x0000003cff107e24 */ /* 0x000fe2000f8e00ff */
[----:B------:R-:W-:Y:S02]  /*9990*/  ULDC UR4, c[0x0][0x740] ;  /* 0x0001d00000047ab9 */ /* 0x000fe40000000800 */
[----:B------:R-:W-:Y:S01]  /*99a0*/  FMUL.FTZ R136, R136, UR4 ;  /* 0x0000000488887c20 */ /* 0x000fe20008410000 */
[----:B------:R-:W-:Y:S01]  /*99b0*/  FMUL.FTZ R137, R137, UR4 ;  /* 0x0000000489897c20 */ /* 0x000fe20008410000 */
[----:B------:R-:W-:Y:S01]  /*99c0*/  LOP3.LUT P0, RZ, R16, 0x3ff, RZ, 0xc0, !PT ;  /* 0x000003ff10ff7812 */ /* 0x000fe2000780c0ff */
[----:B------:R-:W-:Y:S01]  /*99d0*/  FMUL.FTZ R138, R138, UR4 ;  /* 0x000000048a8a7c20 */ /* 0x000fe20008410000 */
        /* <DEDUP_REMOVED lines=77> */
[----:B------:R-:W-:Y:S06]  /*9eb0*/  @!P0 BRA `(.L_x_20) ;  /* 0x0000000000408947 */ /* 0x000fec0003800000 */
[----:B------:R-:W-:Y:S01]  /*9ec0*/  MOV R2, 0x0 ;  /* 0x0000000000027802 */ /* 0x000fe20000000f00 */
[----:B------:R-:W-:Y:S01]  /*9ed0*/  ULDC.64 UR4, c[0x4][0x70] ;  /* 0x01001c0000047ab9 */ /* 0x000fe20000000a00 */
[----:B------:R-:W-:Y:S01]  /*9ee0*/  ULDC.64 UR6, c[0x4][0x8] ;  /* 0x0100020000067ab9 */ /* 0x000fe20000000a00 */
[----:B------:R-:W-:Y:S02]  /*9ef0*/  IMAD.U32 R4, RZ, RZ, UR4 ;  /* 0x00000004ff047e24 */ /* 0x000fe4000f8e00ff */
[----:B------:R-:W-:Y:S01]  /*9f00*/  IMAD.U32 R5, RZ, RZ, UR5 ;  /* 0x00000005ff057e24 */ /* 0x000fe2000f8e00ff */
[----:B------:R-:W1:Y:S01]  /*9f10*/  LDC.64 R2, c[0x4][R2] ;  /* 0x0100000002027b82 */ /* 0x000e620000000a00 */
[----:B------:R-:W-:Y:S01]  /*9f20*/  ULDC.64 UR4, c[0x4][0x78] ;  /* 0x01001e0000047ab9 */ /* 0x000fe20000000a00 */
[----:B------:R-:W-:Y:S02]  /*9f30*/  IMAD.U32 R10, RZ, RZ, UR6 ;  /* 0x00000006ff0a7e24 */ /* 0x000fe4000f8e00ff */
[----:B------:R-:W-:-:S02]  /*9f40*/  IMAD.U32 R6, RZ, RZ, UR4 ;  /* 0x00000004ff067e24 */ /* 0x000fc4000f8e00ff */
[----:B------:R-:W-:Y:S02]  /*9f50*/  IMAD.U32 R7, RZ, RZ, UR5 ;  /* 0x00000005ff077e24 */ /* 0x000fe4000f8e00ff */
[----:B------:R-:W-:Y:S02]  /*9f60*/  IMAD.U32 R11, RZ, RZ, UR7 ;  /* 0x00000007ff0b7e24 */ /* 0x000fe4000f8e00ff */
[----:B------:R-:W-:Y:S02]  /*9f70*/  IMAD.MOV.U32 R8, RZ, RZ, 0x70 ;  /* 0x00000070ff087424 */ /* 0x000fe400078e00ff */
[----:B------:R-:W-:Y:S02]  /*9f80*/  IMAD.MOV.U32 R12, RZ, RZ, 0x1 ;  /* 0x00000001ff0c7424 */ /* 0x000fe400078e00ff */
[----:B------:R-:W-:-:S07]  /*9f90*/  IMAD.MOV.U32 R13, RZ, RZ, RZ ;  /* 0x000000ffff0d7224 */ /* 0x000fce00078e00ff */
[----:B------:R-:W-:-:S07]  /*9fa0*/  LEPC R20, `(.L_x_20) ;  /* 0x000000001014794e */ /* 0x000fce0000000000 */
[----:B-1----:R-:W-:Y:S05]  /*9fb0*/  CALL.ABS.NOINC R2 ;  /* 0x0000000002007343 */ /* 0x002fea0003c00000 */
.L_x_20:
[----:B------:R-:W-:-:S06]  /*9fc0*/  UIADD3 UR4, UR60, 0xa000, URZ ;  /* 0x0000a0003c047890 */ /* 0x000fcc000fffe03f */
[----:B------:R-:W-:-:S05]  /*9fd0*/  IMAD.U32 R17, RZ, RZ, UR4 ;  /* 0x00000004ff117e24 */ /* 0x000fca000f8e00ff */
[----:B------:R-:W-:-:S13]  /*9fe0*/  LOP3.LUT P0, RZ, R17, 0x3ff, RZ, 0xc0, !PT ;  /* 0x000003ff11ff7812 */ /* 0x000fda000780c0ff */
[----:B------:R-:W-:Y:S05]  /*9ff0*/  @!P0 BRA `(.L_x_21) ;  /* 0x0000000000408947 */ /* 0x000fea0003800000 */
        /* <DEDUP_REMOVED lines=16> */
.L_x_21:
        /* <DEDUP_REMOVED lines=18> */
.L_x_22:
        /* <DEDUP_REMOVED lines=18> */
.L_x_23:
[----:B------:R-:W2:Y:S01]  /*a340*/  LDL.LU R2, [R1+0x4] ;  /* 0x0000040001027983 */ /* 0x000ea20000300800 */
[----:B------:R-:W-:Y:S05]  /*a350*/  WARPSYNC.ALL ;  /* 0x0000000000007948 */ /* 0x000fea0003800000 */
[----:B------:R-:W1:Y:S01]  /*a360*/  S2R R0, SR_TID.X ;  /* 0x0000000000007919 */ /* 0x000e620000002100 */
[----:B------:R-:W-:Y:S02]  /*a370*/  F2FP.BF16.F32.PACK_AB R56, R57, R56 ;  /* 0x000000383938723e */ /* 0x000fe400000010ff */
[----:B------:R-:W-:Y:S02]  /*a380*/  F2FP.BF16.F32.PACK_AB R57, R59, R58 ;  /* 0x0000003a3b39723e */ /* 0x000fe400000010ff */
[----:B------:R-:W-:-:S02]  /*a390*/  F2FP.BF16.F32.PACK_AB R64, R65, R64 ;  /* 0x000000404140723e */ /* 0x000fc400000010ff */
[----:B------:R-:W-:Y:S02]  /*a3a0*/  F2FP.BF16.F32.PACK_AB R58, R61, R60 ;  /* 0x0000003c3d3a723e */ /* 0x000fe400000010ff */
[----:B------:R-:W-:Y:S02]  /*a3b0*/  F2FP.BF16.F32.PACK_AB R59, R63, R62 ;  /* 0x0000003e3f3b723e */ /* 0x000fe400000010ff */
[----:B------:R-:W-:Y:S02]  /*a3c0*/  F2FP.BF16.F32.PACK_AB R65, R67, R66 ;  /* 0x000000424341723e */ /* 0x000fe400000010ff */
        /* <DEDUP_REMOVED lines=9> */
[----:B------:R-:W-:Y:S01]  /*a460*/  F2FP.BF16.F32.PACK_AB R82, R85, R84 ;  /* 0x000000545552723e */ /* 0x000fe200000010ff */
[----:B-1----:R-:W-:Y:S01]  /*a470*/  VIADD R6, R0, 0xffffff80 ;  /* 0xffffff8000067836 */ /* 0x002fe20000000000 */
[----:B------:R-:W-:Y:S02]  /*a480*/  F2FP.BF16.F32.PACK_AB R83, R87, R86 ;  /* 0x000000565753723e */ /* 0x000fe400000010ff */
[----:B------:R-:W-:Y:S01]  /*a490*/  F2FP.BF16.F32.PACK_AB R89, R91, R90 ;  /* 0x0000005a5b59723e */ /* 0x000fe200000010ff */
[----:B------:R-:W-:Y:S01]  /*a4a0*/  IMAD.SHL.U32 R0, R6, 0x40, RZ ;  /* 0x0000004006007824 */ /* 0x000fe200078e00ff */
[----:B------:R-:W-:Y:S02]  /*a4b0*/  SHF.R.S32.HI R7, RZ, 0x1f, R6 ;  /* 0x0000001fff077819 */ /* 0x000fe40000011406 */
[----:B------:R-:W-:Y:S02]  /*a4c0*/  F2FP.BF16.F32.PACK_AB R96, R97, R96 ;  /* 0x000000606160723e */ /* 0x000fe400000010ff */
[----:B------:R-:W-:-:S02]  /*a4d0*/  LEA.HI R5, R7, R6, RZ, 0x4 ;  /* 0x0000000607057211 */ /* 0x000fc400078f20ff */
[----:B------:R-:W-:Y:S02]  /*a4e0*/  LEA.HI R8, R7, R6, RZ, 0x7 ;  /* 0x0000000607087211 */ /* 0x000fe400078f38ff */
[----:B------:R-:W-:Y:S02]  /*a4f0*/  SHF.R.S32.HI R4, RZ, 0x4, R5 ;  /* 0x00000004ff047819 */ /* 0x000fe40000011405 */
[----:B------:R-:W-:Y:S02]  /*a500*/  SHF.R.S32.HI R8, RZ, 0x7, R8 ;  /* 0x00000007ff087819 */ /* 0x000fe40000011408 */
[----:B------:R-:W-:Y:S02]  /*a510*/  LEA.HI R5, R5, R4, RZ, 0x1 ;  /* 0x0000000405057211 */ /* 0x000fe400078f08ff */
[----:B------:R-:W-:Y:S02]  /*a520*/  F2FP.BF16.F32.PACK_AB R90, R93, R92 ;  /* 0x0000005c5d5a723e */ /* 0x000fe400000010ff */
[----:B------:R-:W-:-:S02]  /*a530*/  LOP3.LUT R5, R5, 0x7ffffe, RZ, 0xc0, !PT ;  /* 0x007ffffe05057812 */ /* 0x000fc400078ec0ff */
[----:B------:R-:W-:Y:S02]  /*a540*/  F2FP.BF16.F32.PACK_AB R91, R95, R94 ;  /* 0x0000005e5f5b723e */ /* 0x000fe400000010ff */
[----:B------:R-:W-:Y:S01]  /*a550*/  F2FP.BF16.F32.PACK_AB R97, R99, R98 ;  /* 0x000000626361723e */ /* 0x000fe200000010ff */
[----:B------:R-:W-:Y:S01]  /*a560*/  IMAD.IADD R5, R4, 0x1, -R5 ;  /* 0x0000000104057824 */ /* 0x000fe200078e0a05 */
[----:B------:R-:W-:Y:S02]  /*a570*/  F2FP.BF16.F32.PACK_AB R104, R105, R104 ;  /* 0x000000686968723e */ /* 0x000fe400000010ff */
[----:B------:R-:W-:Y:S01]  /*a580*/  F2FP.BF16.F32.PACK_AB R98, R101, R100 ;  /* 0x000000646562723e */ /* 0x000fe200000010ff */
[----:B------:R-:W-:Y:S01]  /*a590*/  IMAD R5, R8, 0xa, R5 ;  /* 0x0000000a08057824 */ /* 0x000fe200078e0205 */
        /* <DEDUP_REMOVED lines=52> */
[----:B------:R-:W-:Y:S01]  /*a8e0*/  F2FP.BF16.F32.PACK_AB R211, R215, R214 ;  /* 0x000000d6d7d3723e */ /* 0x000fe200000010ff */
[----:B--2---:R-:W-:Y:S01]  /*a8f0*/  IMAD.SHL.U32 R3, R2, 0x10, RZ ;  /* 0x0000001002037824 */ /* 0x004fe200078e00ff */
[----:B------:R-:W-:Y:S02]  /*a900*/  LOP3.LUT R2, R0, 0x1c0, RZ, 0xc0, !PT ;  /* 0x000001c000027812 */ /* 0x000fe400078ec0ff */
[----:B------:R-:W-:Y:S02]  /*a910*/  LEA.HI R0, R7, R6, RZ, 0x3 ;  /* 0x0000000607007211 */ /* 0x000fe400078f18ff */
[----:B------:R-:W-:-:S04]  /*a920*/  LOP3.LUT R3, R2, 0x30, R3, 0xf8, !PT ;  /* 0x0000003002037812 */ /* 0x000fc800078ef803 */
[----:B------:R-:W-:Y:S02]  /*a930*/  LOP3.LUT R0, R3, 0x8, R0, 0xf8, !PT ;  /* 0x0000000803007812 */ /* 0x000fe400078ef800 */
[----:B------:R-:W-:Y:S02]  /*a940*/  SHF.R.U32.HI R3, RZ, 0x3, R2 ;  /* 0x00000003ff037819 */ /* 0x000fe40000011602 */
[----:B------:R-:W-:Y:S02]  /*a950*/  LEA.HI R2, R7, R6, RZ, 0x5 ;  /* 0x0000000607027211 */ /* 0x000fe400078f28ff */
[----:B------:R-:W-:Y:S02]  /*a960*/  LOP3.LUT R0, R0, R3, RZ, 0x3c, !PT ;  /* 0x0000000300007212 */ /* 0x000fe400078e3cff */
[----:B------:R-:W-:Y:S02]  /*a970*/  SHF.R.S32.HI R2, RZ, 0x5, R2 ;  /* 0x00000005ff027819 */ /* 0x000fe40000011402 */
[----:B------:R-:W-:Y:S01]  /*a980*/  F2FP.BF16.F32.PACK_AB R6, R141, R140 ;  /* 0x0000008c8d06723e */ /* 0x000fe200000010ff */
[----:B------:R-:W-:Y:S01]  /*a990*/  IMAD.U32 R0, R5, 0x200, R0 ;  /* 0x0000020005007824 */ /* 0x000fe200078e0000 */
[----:B------:R-:W-:-:S02]  /*a9a0*/  F2FP.BF16.F32.PACK_AB R5, R139, R138 ;  /* 0x0000008a8b05723e */ /* 0x000fc400000010ff */
[----:B------:R-:W-:Y:S01]  /*a9b0*/  F2FP.BF16.F32.PACK_AB R7, R143, R142 ;  /* 0x0000008e8f07723e */ /* 0x000fe200000010ff */
[----:B------:R-:W1:Y:S01]  /*a9c0*/  SHFL.IDX PT, R2, R2, RZ, 0x1f ;  /* 0x00001fff02027589 */ /* 0x000e6200000e0000 */
[----:B------:R-:W-:Y:S01]  /*a9d0*/  LEA R0, R0, UR60, 0x1 ;  /* 0x0000003c00007c11 */ /* 0x000fe2000f8e08ff */
[----:B------:R-:W-:Y:S01]  /*a9e0*/  BAR.SYNC.DEFER_BLOCKING 0x1, 0x100 ;  /* 0x0044000000007b1d */ /* 0x000fe20000010000 */
[----:B-1----:R-:W-:-:S05]  /*a9f0*/  ISETP.NE.AND P0, PT, R2, 0x7, PT ;  /* 0x000000070200780c */ /* 0x002fca0003f05270 */
[----:B------:R1:W-:Y:S04]  /*aa00*/  STSM.16.MT88.4 [R0+0xa000], R56 ;  /* 0x00a0003800007844 */ /* 0x0003e80000004200 */
        /* <DEDUP_REMOVED lines=9> */
[----:B------:R1:W-:Y:S04]  /*aaa0*/  STSM.16.MT88.4 [R0], R4 ;  /* 0x0000000400007844 */ /* 0x0003e80000004200 */
        /* <DEDUP_REMOVED lines=8> */
[----:B------:R1:W-:Y:S01]  /*ab30*/  STSM.16.MT88.4 [R0+0x7000], R208 ;  /* 0x007000d000007844 */ /* 0x0003e20000004200 */
[----:B------:R-:W-:Y:S01]  /*ab40*/  @!PT LDS RZ, [RZ] ;  /* 0x00000000fffff984 */ /* 0x000fe20000000800 */
[----:B------:R-:W-:Y:S01]  /*ab50*/  @!PT LDS RZ, [RZ] ;  /* 0x00000000fffff984 */ /* 0x000fe20000000800 */
[----:B------:R-:W-:Y:S01]  /*ab60*/  @!PT LDS RZ, [RZ] ;  /* 0x00000000fffff984 */ /* 0x000fe20000000800 */
[----:B------:R-:W-:Y:S01]  /*ab70*/  @!PT LDS RZ, [RZ] ;  /* 0x00000000fffff984 */ /* 0x000fe20000000800 */
[----:B------:R2:W-:Y:S06]  /*ab80*/  MEMBAR.ALL.CTA ;  /* 0x0000000000007992 */ /* 0x0005ec0000008000 */
[----:B--2---:R-:W2:Y:S02]  /*ab90*/  FENCE.VIEW.ASYNC.S ;  /* 0x00000000000073c6 */ /* 0x004ea40000000000 */
[----:B--2---:R-:W-:Y:S06]  /*aba0*/  BAR.ARV 0x1, 0x120 ;  /* 0x0044800000007b1d */ /* 0x004fec0000002000 */
[----:B------:R-:W-:Y:S05]  /*abb0*/  @P0 BRA `(.L_x_24) ;  /* 0x0000000000c80947 */ /* 0x000fea0003800000 */
[----:B------:R-:W-:Y:S01]  /*abc0*/  BAR.SYNC.DEFER_BLOCKING 0x1, 0x120 ;  /* 0x0044800000007b1d */ /* 0x000fe20000010000 */
[----:B------:R-:W-:-:S05]  /*abd0*/  ELECT P0, URZ, PT ;  /* 0x00000000003f782f */ /* 0x000fca0003800000 */
[----:B------:R-:W-:Y:S08]  /*abe0*/  BSSY B0, `(.L_x_24) ;  /* 0x000002f000007945 */ /* 0x000ff00003800000 */
[----:B------:R-:W-:Y:S05]  /*abf0*/  @!P0 BRA `(.L_x_25) ;  /* 0x0000000000b48947 */ /* 0x000fea0003800000 */
[----:B------:R-:W2:Y:S01]  /*ac00*/  S2UR UR10, SR_CTAID.X ;  /* 0x00000000000a79c3 */ /* 0x000ea20000002500 */
[----:B------:R-:W-:Y:S01]  /*ac10*/  ULDC.64 UR6, c[0x0][0x198] ;  /* 0x0000660000067ab9 */ /* 0x000fe20000000a00 */
[----:B------:R-:W-:Y:S02]  /*ac20*/  UIADD3 UR8, UR60, 0xa000, URZ ;  /* 0x0000a0003c087890 */ /* 0x000fe4000fffe03f */
[----:B------:R-:W-:Y:S02]  /*ac30*/  UIADD3 UR4, UP0, UR6, 0x770, URZ ;  /* 0x0000077006047890 */ /* 0x000fe4000ff1e03f */
[----:B------:R-:W-:Y:S02]  /*ac40*/  UIADD3 UR16, UR60, 0xc800, URZ ;  /* 0x0000c8003c107890 */ /* 0x000fe4000fffe03f */
[----:B------:R-:W3:Y:S01]  /*ac50*/  S2UR UR11, SR_CTAID.Y ;  /* 0x00000000000b79c3 */ /* 0x000ee20000002600 */
[----:B------:R-:W-:Y:S02]  /*ac60*/  UIADD3.X UR5, URZ, UR7, URZ, UP0, !UPT ;  /* 0x000000073f057290 */ /* 0x000fe400087fe43f */
[----:B------:R-:W-:-:S02]  /*ac70*/  UIADD3 UR6, UP0, UR6, 0x670, URZ ;  /* 0x0000067006067890 */ /* 0x000fc4000ff1e03f */
[----:B------:R-:W-:Y:S02]  /*ac80*/  UIADD3 UR40, UR60, 0xf000, URZ ;  /* 0x0000f0003c287890 */ /* 0x000fe4000fffe03f */
[----:B------:R-:W-:Y:S01]  /*ac90*/  UIADD3 UR32, UR60, 0x11800, URZ ;  /* 0x000118003c207890 */ /* 0x000fe2000fffe03f */
[----:B------:R-:W4:Y:S01]  /*aca0*/  S2UR UR12, SR_CTAID.Z ;  /* 0x00000000000c79c3 */ /* 0x000f220000002700 */
[----:B------:R-:W-:Y:S01]  /*acb0*/  UIADD3.X UR7, URZ, UR7, URZ, UP0, !UPT ;  /* 0x000000073f077290 */ /* 0x000fe200087fe43f */
[----:B------:R-:W-:Y:S01]  /*acc0*/  UMOV UR9, URZ ;  /* 0x0000003f00097c82 */ /* 0x000fe20008000000 */
[----:B------:R-:W-:Y:S01]  /*acd0*/  UMOV UR17, 0x40 ;  /* 0x0000004000117882 */ /* 0x000fe20000000000 */
[----:B------:R-:W-:Y:S01]  /*ace0*/  UMOV UR41, 0x80 ;  /* 0x0000008000297882 */ /* 0x000fe20000000000 */
[----:B------:R-:W-:Y:S01]  /*acf0*/  UMOV UR33, 0xc0 ;  /* 0x000000c000217882 */ /* 0x000fe20000000000 */
[----:B------:R-:W-:Y:S02]  /*ad00*/  UIADD3 UR24, UR60, 0x2800, URZ ;  /* 0x000028003c187890 */ /* 0x000fe4000fffe03f */
[----:B--2---:R-:W-:Y:S01]  /*ad10*/  UIMAD UR10, UR10, 0x50, URZ ;  /* 0x000000500a0a78a4 */ /* 0x004fe2000f8e023f */
[----:B------:R-:W-:Y:S01]  /*ad20*/  UMOV UR25, 0x40 ;  /* 0x0000004000197882 */ /* 0x000fe20000000000 */
[----:B---3--:R-:W-:-:S05]  /*ad30*/  UMOV UR19, UR11 ;  /* 0x0000000b00137c82 */ /* 0x008fca0008000000 */
[----:B------:R-:W-:Y:S01]  /*ad40*/  UMOV UR18, UR10 ;  /* 0x0000000a00127c82 */ /* 0x000fe20008000000 */
[----:B------:R-:W-:Y:S01]  /*ad50*/  UMOV UR43, UR11 ;  /* 0x0000000b002b7c82 */ /* 0x000fe20008000000 */
[----:B------:R-:W-:Y:S01]  /*ad60*/  UMOV UR42, UR10 ;  /* 0x0000000a002a7c82 */ /* 0x000fe20008000000 */
[----:B------:R-:W-:Y:S01]  /*ad70*/  UMOV UR35, UR11 ;  /* 0x0000000b00237c82 */ /* 0x000fe20008000000 */
[----:B------:R-:W-:Y:S01]  /*ad80*/  UMOV UR34, UR10 ;  /* 0x0000000a00227c82 */ /* 0x000fe20008000000 */
[----:B------:R-:W-:Y:S01]  /*ad90*/  UMOV UR27, UR11 ;  /* 0x0000000b001b7c82 */ /* 0x000fe20008000000 */
[----:B------:R-:W-:Y:S01]  /*ada0*/  UMOV UR26, UR10 ;  /* 0x0000000a001a7c82 */ /* 0x000fe20008000000 */
[----:B----4-:R-:W-:Y:S01]  /*adb0*/  UMOV UR20, UR12 ;  /* 0x0000000c00147c82 */ /* 0x010fe20008000000 */
[----:B------:R-:W-:Y:S01]  /*adc0*/  UMOV UR44, UR12 ;  /* 0x0000000c002c7c82 */ /* 0x000fe20008000000 */
[----:B------:R2:W-:Y:S01]  /*add0*/  UTMASTG.4D [UR8], [UR4] ;  /* 0x00000008040073b5 */ /* 0x0005e20008018000 */
[----:B------:R-:W-:Y:S01]  /*ade0*/  UMOV UR36, UR12 ;  /* 0x0000000c00247c82 */ /* 0x000fe20008000000 */
[----:B------:R-:W-:Y:S01]  /*adf0*/  UMOV UR28, UR12 ;  /* 0x0000000c001c7c82 */ /* 0x000fe20008000000 */
[----:B------:R3:W-:Y:S01]  /*ae00*/  UTMASTG.4D [UR16], [UR4] ;  /* 0x00000010040073b5 */ /* 0x0007e20008018000 */
[----:B------:R-:W-:Y:S01]  /*ae10*/  UTMASTG.4D [UR40], [UR4] ;  /* 0x00000028040073b5 */ /* 0x000fe20008018000 */
[----:B--2---:R-:W-:Y:S01]  /*ae20*/  UMOV UR8, UR60 ;  /* 0x0000003c00087c82 */ /* 0x004fe20008000000 */
[----:B------:R-:W-:Y:S01]  /*ae30*/  UTMASTG.4D [UR32], [UR4] ;  /* 0x00000020040073b5 */ /* 0x000fe20008018000 */
[----:B---3--:R-:W-:Y:S01]  /*ae40*/  UIADD3 UR16, UR60, 0x5000, URZ ;  /* 0x000050003c107890 */ /* 0x008fe2000fffe03f */
[----:B------:R-:W-:Y:S01]  /*ae50*/  UMOV UR17, 0x80 ;  /* 0x0000008000117882 */ /* 0x000fe20000000000 */
[----:B------:R2:W-:Y:S01]  /*ae60*/  UTMASTG.4D [UR8], [UR6] ;  /* 0x00000008060073b5 */ /* 0x0005e20008018000 */
[----:B------:R3:W-:Y:S06]  /*ae70*/  UTMASTG.4D [UR24], [UR6] ;  /* 0x00000018060073b5 */ /* 0x0007ec0008018000 */
[----:B------:R3:W-:Y:S01]  /*ae80*/  UTMASTG.4D [UR16], [UR6] ;  /* 0x00000010060073b5 */ /* 0x0007e20008018000 */
[----:B--2---:R-:W-:Y:S01]  /*ae90*/  UIADD3 UR8, UR60, 0x7800, URZ ;  /* 0x000078003c087890 */ /* 0x004fe2000fffe03f */
[----:B------:R-:W-:-:S08]  /*aea0*/  UMOV UR9, 0xc0 ;  /* 0x000000c000097882 */ /* 0x000fd00000000000 */
[----:B------:R3:W-:Y:S02]  /*aeb0*/  UTMASTG.4D [UR8], [UR6] ;  /* 0x00000008060073b5 */ /* 0x0007e40008018000 */
[----:B---3--:R0:W-:Y:S02]  /*aec0*/  UTMACMDFLUSH ;  /* 0x00000000000079b7 */ /* 0x0081e40000000000 */
.L_x_25:
[----:B------:R-:W-:Y:S05]  /*aed0*/  BSYNC B0 ;  /* 0x0000000000007941 */ /* 0x000fea0003800000 */
.L_x_24:
[----:B------:R-:W-:-:S04]  /*aee0*/  DEPBAR.LE SB0, 0x0 ;  /* 0x000080000000791a */ /* 0x000fc80000000000 */
[----:B------:R-:W-:Y:S05]  /*aef0*/  EXIT ;  /* 0x000000000000794d */ /* 0x000fea0003800000 */
.L_x_4:
[----:B------:R-:W-:-:S08]  /*af00*/  NOP ;  /* 0x0000000000007918 */ /* 0x000fd00000000000 */
[----:B------:R-:W1:-:S00]  /*af10*/  USETMAXREG.DEALLOC.CTAPOOL 0x18 ;  /* 0x00000018000079c8 */ /* 0x000e4000080e0500 */
[----:B-1----:R-:W-:-:S06]  /*af20*/  LOP3.LUT R2, R2, 0x3, RZ, 0xc0, !PT ;  /* 0x0000000302027812 */ /* 0x002fcc00078ec0ff */
[----:B------:R-:W1:Y:S02]  /*af30*/  SHFL.IDX PT, R2, R2, RZ, 0x1f ;  /* 0x00001fff02027589 */ /* 0x000e6400000e0000 */
[----:B-1----:R-:W-:-:S13]  /*af40*/  ISETP.NE.AND P0, PT, R2, RZ, PT ;  /* 0x000000ff0200720c */ /* 0x002fda0003f05270 */
[----:B------:R-:W-:Y:S05]  /*af50*/  @P0 EXIT ;  /* 0x000000000000094d */ /* 0x000fea0003800000 */
[----:B------:R-:W1:Y:S01]  /*af60*/  S2UR UR21, SR_CTAID.Z ;  /* 0x00000000001579c3 */ /* 0x000e620000002700 */
[----:B------:R-:W-:Y:S02]  /*af70*/  IMAD.MOV.U32 R18, RZ, RZ, RZ ;  /* 0x000000ffff127224 */ /* 0x000fe400078e00ff */
[----:B------:R-:W-:Y:S02]  /*af80*/  IMAD.MOV.U32 R6, RZ, RZ, 0x1 ;  /* 0x00000001ff067424 */ /* 0x000fe400078e00ff */
[----:B------:R-:W-:Y:S01]  /*af90*/  IMAD.MOV.U32 R10, RZ, RZ, 0x1 ;  /* 0x00000001ff0a7424 */ /* 0x000fe200078e00ff */
[----:B-1----:R-:W-:-:S13]  /*afa0*/  ISETP.LE.AND P0, PT, RZ, UR21, PT ;  /* 0x00000015ff007c0c */ /* 0x002fda000bf03270 */
[----:B------:R-:W-:Y:S05]  /*afb0*/  @!P0 BRA `(.L_x_26) ;  /* 0x0000001400648947 */ /* 0x000fea0003800000 */
[----:B------:R-:W1:Y:S01]  /*afc0*/  S2R R9, SR_CTAID.Y ;  /* 0x0000000000097919 */ /* 0x000e620000002600 */
[----:B------:R-:W2:Y:S01]  /*afd0*/  LDC.64 R2, c[0x0][0x730] ;  /* 0x0001cc00ff027b82 */ /* 0x000ea20000000a00 */
[----:B------:R-:W-:Y:S01]  /*afe0*/  ULDC UR4, c[0x0][0x2e8] ;  /* 0x0000ba0000047ab9 */ /* 0x000fe20000000800 */
[----:B------:R-:W-:Y:S01]  /*aff0*/  ELECT P0, URZ, PT ;  /* 0x00000000003f782f */ /* 0x000fe20003800000 */
[----:B------:R-:W3:Y:S01]  /*b000*/  S2R R7, SR_CTAID.Z ;  /* 0x0000000000077919 */ /* 0x000ee20000002700 */
[----:B------:R-:W-:Y:S01]  /*b010*/  UISETP.NE.AND UP0, UPT, UR4, 0x1, UPT ;  /* 0x000000010400788c */ /* 0x000fe2000bf05270 */
[----:B------:R-:W-:Y:S01]  /*b020*/  BSSY B0, `(.L_x_26) ;  /* 0x0000152000007945 */ /* 0x000fe20003800000 */
[----:B------:R-:W-:Y:S02]  /*b030*/  IMAD.MOV.U32 R18, RZ, RZ, RZ ;  /* 0x000000ffff127224 */ /* 0x000fe400078e00ff */
[----:B------:R-:W4:Y:S07]  /*b040*/  S2UR UR20, SR_CTAID.Y ;  /* 0x00000000001479c3 */ /* 0x000f2e0000002600 */
[----:B------:R-:W-:Y:S01]  /*b050*/  @UP0 ULDC UR4, c[0x0][0x2ec] ;  /* 0x0000bb0000040ab9 */ /* 0x000fe20000000800 */
[----:B------:R-:W5:Y:S01]  /*b060*/  LDC.64 R4, c[0x0][0x718] ;  /* 0x0001c600ff047b82 */ /* 0x000f620000000a00 */
[----:B------:R-:W-:Y:S01]  /*b070*/  @UP0 ULDC UR6, c[0x0][0x2f0] ;  /* 0x0000bc0000060ab9 */ /* 0x000fe20000000800 */
[----:B-1----:R-:W-:Y:S01]  /*b080*/  SHF.R.S32.HI R9, RZ, 0x1f, R9 ;  /* 0x0000001fff097819 */ /* 0x002fe20000011409 */
[----:B----4-:R-:W-:-:S02]  /*b090*/  UIMAD.WIDE.U32 UR4, UR20, UR4, URZ ;  /* 0x00000004140472a5 */ /* 0x010fc4000f8e003f */
[----:B------:R-:W-:Y:S01]  /*b0a0*/  UMOV UR12, UR20 ;  /* 0x00000014000c7c82 */ /* 0x000fe20008000000 */
[----:B---3--:R-:W-:Y:S01]  /*b0b0*/  SHF.R.S32.HI R7, RZ, 0x1f, R7 ;  /* 0x0000001fff077819 */ /* 0x008fe20000011407 */
[C---:B--2---:R-:W-:Y:S01]  /*b0c0*/  IMAD R10, R9.reuse, R2, RZ ;  /* 0x00000002090a7224 */ /* 0x044fe200078e02ff */
[----:B------:R-:W-:Y:S01]  /*b0d0*/  @UP0 USHF.R.U32.HI UR12, URZ, UR6, UR5 ;  /* 0x000000063f0c0299 */ /* 0x000fe20008011605 */
[----:B-----5:R-:W-:Y:S02]  /*b0e0*/  IMAD R8, R9, R4, RZ ;  /* 0x0000000409087224 */ /* 0x020fe400078e02ff */
[----:B------:R-:W-:Y:S02]  /*b0f0*/  IMAD R15, R3, UR20, R10 ;  /* 0x00000014030f7c24 */ /* 0x000fe4000f8e020a */
[----:B------:R-:W1:Y:S01]  /*b100*/  LDC.64 R10, c[0x0][0x720] ;  /* 0x0001c800ff0a7b82 */ /* 0x000e620000000a00 */
[----:B------:R-:W-:Y:S02]  /*b110*/  IMAD R13, R5, UR20, R8 ;  /* 0x00000014050d7c24 */ /* 0x000fe4000f8e0208 */
[----:B------:R-:W-:-:S04]  /*b120*/  IMAD.WIDE.U32 R4, R4, UR20, RZ ;  /* 0x0000001404047c25 */ /* 0x000fc8000f8e00ff */
[----:B------:R-:W-:Y:S01]  /*b130*/  IMAD.WIDE.U32 R2, R2, UR20, RZ ;  /* 0x0000001402027c25 */ /* 0x000fe2000f8e00ff */
[----:B------:R-:W2:Y:S03]  /*b140*/  LDC.64 R8, c[0x0][0x738] ;  /* 0x0001ce00ff087b82 */ /* 0x000ea60000000a00 */
[----:B------:R-:W-:Y:S02]  /*b150*/  IMAD.IADD R5, R5, 0x1, R13 ;  /* 0x0000000105057824 */ /* 0x000fe400078e020d */
[----:B------:R-:W-:Y:S02]  /*b160*/  IMAD.IADD R3, R3, 0x1, R15 ;  /* 0x0000000103037824 */ /* 0x000fe400078e020f */
[----:B-1----:R-:W-:Y:S02]  /*b170*/  IMAD R12, R7, R10, RZ ;  /* 0x0000000a070c7224 */ /* 0x002fe400078e02ff */
[----:B------:R-:W-:-:S04]  /*b180*/  IMAD.WIDE.U32 R4, R10, UR21, R4 ;  /* 0x000000150a047c25 */ /* 0x000fc8000f8e0004 */
[----:B------:R-:W-:Y:S02]  /*b190*/  IMAD R11, R11, UR21, R12 ;  /* 0x000000150b0b7c24 */ /* 0x000fe4000f8e020c */
[----:B--2---:R-:W-:Y:S02]  /*b1a0*/  IMAD R12, R7, R8, RZ ;  /* 0x00000008070c7224 */ /* 0x004fe400078e02ff */
[----:B------:R-:W-:-:S04]  /*b1b0*/  IMAD.WIDE.U32 R2, R8, UR21, R2 ;  /* 0x0000001508027c25 */ /* 0x000fc8000f8e0002 */
[----:B------:R-:W-:Y:S02]  /*b1c0*/  IMAD R9, R9, UR21, R12 ;  /* 0x0000001509097c24 */ /* 0x000fe4000f8e020c */
[----:B------:R-:W-:Y:S01]  /*b1d0*/  IMAD.MOV.U32 R10, RZ, RZ, 0x1 ;  /* 0x00000001ff0a7424 */ /* 0x000fe200078e00ff */
[----:B------:R-:W-:Y:S06]  /*b1e0*/  @!P0 BRA `(.L_x_27) ;  /* 0x0000001000d48947 */ /* 0x000fec0003800000 */
[----:B------:R-:W1:Y:S01]  /*b1f0*/  S2R R7, SR_CgaCtaId ;  /* 0x0000000000077919 */ /* 0x000e620000008800 */
[----:B------:R-:W-:Y:S02]  /*b200*/  MOV R8, 0x400 ;  /* 0x0000040000087802 */ /* 0x000fe40000000f00 */
[----:B------:R-:W-:Y:S02]  /*b210*/  ISETP.NE.AND P0, PT, R21, RZ, PT ;  /* 0x000000ff1500720c */ /* 0x000fe40003f05270 */
[----:B-1----:R-:W-:Y:S01]  /*b220*/  LEA R8, R7, R8, 0x18 ;  /* 0x0000000807087211 */ /* 0x002fe200078ec0ff */
[----:B------:R-:W-:-:S05]  /*b230*/  IMAD.MOV.U32 R7, RZ, RZ, 0x1 ;  /* 0x00000001ff077424 */ /* 0x000fca00078e00ff */
[----:B------:R-:W-:-:S04]  /*b240*/  SHF.L.U32 R7, R7, 0x1f, RZ ;  /* 0x0000001f07077819 */ /* 0x000fc800000006ff */
[----:B------:R-:W1:Y:S02]  /*b250*/  SYNCS.PHASECHK.TRANS64.TRYWAIT P1, [R8+URZ+0x31820], R7 ;  /* 0x03182007080075a7 */ /* 0x000e64000802017f */
[----:B-1----:R-:W-:Y:S05]  /*b260*/  @!P1 BRA `(.L_x_28) ;  /* 0x0000001400849947 */ /* 0x002fea0003800000 */
.L_x_46:
[----:B------:R-:W-:Y:S02]  /*b270*/  IMAD.IADD R13, R5, 0x1, R11 ;  /* 0x00000001050d7824 */ /* 0x000fe400078e020b */
[----:B-1----:R-:W-:Y:S02]  /*b280*/  IMAD.IADD R7, R3, 0x1, R9 ;  /* 0x0000000103077824 */ /* 0x002fe400078e0209 */
[----:B------:R-:W-:Y:S01]  /*b290*/  IMAD.MOV.U32 R6, RZ, RZ, 0x1 ;  /* 0x00000001ff067424 */ /* 0x000fe200078e00ff */
[----:B------:R-:W-:Y:S06]  /*b2a0*/  @P0 BRA `(.L_x_29) ;  /* 0x0000000000180947 */ /* 0x000fec0003800000 */
[----:B------:R-:W1:Y:S01]  /*b2b0*/  S2R R10, SR_TID.X ;  /* 0x00000000000a7919 */ /* 0x000e620000002100 */
[----:B------:R-:W-:-:S04]  /*b2c0*/  IMAD.MOV.U32 R9, RZ, RZ, 0x8100 ;  /* 0x00008100ff097424 */ /* 0x000fc800078e00ff */
[----:B------:R2:W-:Y:S01]  /*b2d0*/  SYNCS.ARRIVE.TRANS64 RZ, [R8+URZ+0x31810], R9 ;  /* 0x0318100908ff79a7 */ /* 0x0005e2000800003f */
[----:B-1----:R-:W-:-:S13]  /*b2e0*/  LOP3.LUT P1, RZ, R10, 0x1f, RZ, 0xc0, !PT ;  /* 0x0000001f0aff7812 */ /* 0x002fda000782c0ff */
[----:B--2---:R-:W-:Y:S05]  /*b2f0*/  @!P1 BRA `(.L_x_29) ;  /* 0x0000000000049947 */ /* 0x004fea0003800000 */
[----:B------:R-:W-:Y:S01]  /*b300*/  BPT.TRAP 0x1 ;  /* 0x000000040000795c */ /* 0x000fe20000300000 */
.L_x_29:
[----:B------:R-:W1:Y:S01]  /*b310*/  LDC.64 R10, c[0x0][0x700] ;  /* 0x0001c000ff0a7b82 */ /* 0x000e620000000a00 */
[----:B------:R-:W-:Y:S01]  /*b320*/  R2UR UR8, R8 ;  /* 0x00000000080872ca */ /* 0x000fe200000e0000 */
[----:B------:R-:W-:Y:S01]  /*b330*/  UMOV UR19, URZ ;  /* 0x0000003f00137c82 */ /* 0x000fe20008000000 */
[----:B------:R-:W-:Y:S01]  /*b340*/  UMOV UR30, 0x0 ;  /* 0x00000000001e7882 */ /* 0x000fe20000000000 */
[----:B------:R-:W-:Y:S01]  /*b350*/  UMOV UR31, 0x14f00000 ;  /* 0x14f00000001f7882 */ /* 0x000fe20000000000 */
[----:B------:R-:W-:Y:S01]  /*b360*/  UMOV UR18, URZ ;  /* 0x0000003f00127c82 */ /* 0x000fe20008000000 */
[----:B------:R-:W-:Y:S01]  /*b370*/  UMOV UR42, 0x40 ;  /* 0x00000040002a7882 */ /* 0x000fe20000000000 */
[----:B------:R-:W-:Y:S01]  /*b380*/  UMOV UR44, UR20 ;  /* 0x00000014002c7c82 */ /* 0x000fe20008000000 */
[----:B------:R-:W2:Y:S01]  /*b390*/  LDC.64 R14, c[0x0][0x198] ;  /* 0x00006600ff0e7b82 */ /* 0x000ea20000000a00 */
[----:B------:R-:W-:Y:S01]  /*b3a0*/  UMOV UR45, UR21 ;  /* 0x00000015002d7c82 */ /* 0x000fe20008000000 */
[----:B------:R-:W-:Y:S01]  /*b3b0*/  UMOV UR43, UR19 ;  /* 0x00000013002b7c82 */ /* 0x000fe20008000000 */
[----:B------:R-:W-:Y:S01]  /*b3c0*/  UMOV UR34, 0x80 ;  /* 0x0000008000227882 */ /* 0x000fe20000000000 */
[----:B------:R-:W-:Y:S01]  /*b3d0*/  UMOV UR36, UR20 ;  /* 0x0000001400247c82 */ /* 0x000fe20008000000 */
[----:B------:R-:W-:Y:S01]  /*b3e0*/  UMOV UR37, UR21 ;  /* 0x0000001500257c82 */ /* 0x000fe20008000000 */
[----:B------:R-:W-:Y:S01]  /*b3f0*/  UIADD3 UR16, UR8, 0x14100, URZ ;  /* 0x0001410008107890 */ /* 0x000fe2000fffe03f */
[----:B------:R-:W-:Y:S01]  /*b400*/  IMAD.MOV.U32 R18, RZ, RZ, 0x1 ;  /* 0x00000001ff127424 */ /* 0x000fe200078e00ff */
[----:B------:R-:W3:Y:S01]  /*b410*/  S2UR UR46, SR_CTAID.X ;  /* 0x00000000002e79c3 */ /* 0x000ee20000002500 */
[----:B------:R-:W-:-:S02]  /*b420*/  UIADD3 UR17, UR8, 0x31810, URZ ;  /* 0x0003181008117890 */ /* 0x000fc4000fffe03f */
[----:B------:R-:W-:Y:S02]  /*b430*/  UIADD3 UR40, UR8, 0x16100, URZ ;  /* 0x0001610008287890 */ /* 0x000fe4000fffe03f */
[----:B------:R-:W-:Y:S02]  /*b440*/  UIADD3 UR32, UR8, 0x18100, URZ ;  /* 0x0001810008207890 */ /* 0x000fe4000fffe03f */
[----:B------:R-:W-:Y:S01]  /*b450*/  UIADD3 UR24, UR8, 0x1a100, URZ ;  /* 0x0001a10008187890 */ /* 0x000fe2000fffe03f */
[C---:B-1----:R-:W-:Y:S01]  /*b460*/  LEA R12, P1, R4.reuse, R10, 0x2 ;  /* 0x0000000a040c7211 */ /* 0x042fe200078210ff */
[----:B------:R-:W-:Y:S01]  /*b470*/  UMOV UR41, UR17 ;  /* 0x0000001100297c82 */ /* 0x000fe20008000000 */
[----:B------:R-:W-:Y:S01]  /*b480*/  UMOV UR35, UR19 ;  /* 0x0000001300237c82 */ /* 0x000fe20008000000 */
[----:B------:R-:W-:Y:S01]  /*b490*/  UMOV UR33, UR17 ;  /* 0x0000001100217c82 */ /* 0x000fe20008000000 */
[----:B------:R-:W-:Y:S01]  /*b4a0*/  LEA.HI.X R13, R4, R11, R13, 0x2, P1 ;  /* 0x0000000b040d7211 */ /* 0x000fe200008f140d */
[----:B------:R-:W-:Y:S01]  /*b4b0*/  UMOV UR26, 0xc0 ;  /* 0x000000c0001a7882 */ /* 0x000fe20000000000 */
[----:B------:R-:W1:Y:S01]  /*b4c0*/  LDC R11, c[0x0][0x280] ;  /* 0x0000a000ff0b7b82 */ /* 0x000e620000000800 */
[----:B------:R-:W-:Y:S01]  /*b4d0*/  R2UR UR22, R12 ;  /* 0x000000000c1672ca */ /* 0x000fe200000e0000 */
[----:B--2---:R-:W-:Y:S01]  /*b4e0*/  IMAD.MOV.U32 R4, RZ, RZ, R14 ;  /* 0x000000ffff047224 */ /* 0x004fe200078e000e */
[----:B------:R-:W-:Y:S01]  /*b4f0*/  R2UR UR23, R13 ;  /* 0x000000000d1772ca */ /* 0x000fe200000e0000 */
[----:B------:R-:W-:Y:S01]  /*b500*/  UMOV UR28, UR20 ;  /* 0x00000014001c7c82 */ /* 0x000fe20008000000 */
[----:B------:R-:W-:Y:S01]  /*b510*/  UMOV UR29, UR21 ;  /* 0x00000015001d7c82 */ /* 0x000fe20008000000 */
[----:B------:R-:W-:Y:S01]  /*b520*/  UMOV UR27, UR19 ;  /* 0x00000013001b7c82 */ /* 0x000fe20008000000 */
[C---:B------:R-:W-:Y:S01]  /*b530*/  IADD3 R5, P1, R4.reuse, 0xf0, RZ ;  /* 0x000000f004057810 */ /* 0x040fe20007f3e0ff */
[----:B------:R-:W-:Y:S01]  /*b540*/  UMOV UR25, UR17 ;  /* 0x0000001100197c82 */ /* 0x000fe20008000000 */
[----:B------:R-:W-:Y:S01]  /*b550*/  UIADD3 UR38, UR8, 0x2c100, URZ ;  /* 0x0002c10008267890 */ /* 0x000fe2000fffe03f */
[----:B------:R-:W-:Y:S01]  /*b560*/  IMAD.MOV.U32 R10, RZ, RZ, 0x1 ;  /* 0x00000001ff0a7424 */ /* 0x000fe200078e00ff */
[----:B------:R-:W-:Y:S01]  /*b570*/  R2UR UR10, R5 ;  /* 0x00000000050a72ca */ /* 0x000fe200000e0000 */
[----:B------:R-:W-:Y:S01]  /*b580*/  UIADD3 UR9, UR8, 0x31800, URZ ;  /* 0x0003180008097890 */ /* 0x000fe2000fffe03f */
[C---:B------:R-:W-:Y:S01]  /*b590*/  IADD3 R5, P2, R4.reuse, 0x2f0, RZ ;  /* 0x000002f004057810 */ /* 0x040fe20007f5e0ff */
[----:B------:R-:W-:Y:S01]  /*b5a0*/  UMOV UR47, 0x10 ;  /* 0x00000010002f7882 */ /* 0x000fe20000000000 */
[----:B------:R-:W-:Y:S01]  /*b5b0*/  UMOV UR39, UR17 ;  /* 0x0000001100277c82 */ /* 0x000fe20008000000 */
[----:B------:R-:W-:Y:S01]  /*b5c0*/  UMOV UR14, 0x0 ;  /* 0x00000000000e7882 */ /* 0x000fe20000000000 */
[----:B------:R-:W-:Y:S01]  /*b5d0*/  R2UR UR6, R5 ;  /* 0x00000000050672ca */ /* 0x000fe200000e0000 */
[----:B------:R-:W-:Y:S01]  /*b5e0*/  UMOV UR15, 0x10000000 ;  /* 0x10000000000f7882 */ /* 0x000fe20000000000 */
[----:B------:R-:W-:Y:S01]  /*b5f0*/  IADD3 R5, P3, R4, 0x3f0, RZ ;  /* 0x000003f004057810 */ /* 0x000fe20007f7e0ff */
[----:B------:R-:W-:-:S03]  /*b600*/  UMOV UR13, UR21 ;  /* 0x00000015000d7c82 */ /* 0x000fc60008000000 */
[----:B------:R-:W-:Y:S01]  /*b610*/  R2UR UR4, R5 ;  /* 0x00000000050472ca */ /* 0x000fe200000e0000 */
[----:B------:R-:W-:-:S04]  /*b620*/  IMAD.MOV.U32 R5, RZ, RZ, R15 ;  /* 0x000000ffff057224 */ /* 0x000fc800078e000f */
[----:B------:R-:W-:Y:S01]  /*b630*/  IMAD.X R9, RZ, RZ, R5, P1 ;  /* 0x000000ffff097224 */ /* 0x000fe200008e0605 */
[----:B-1----:R-:W-:-:S04]  /*b640*/  ISETP.GE.AND P1, PT, R11, 0x41, PT ;  /* 0x000000410b00780c */ /* 0x002fc80003f26270 */
[----:B------:R-:W-:Y:S01]  /*b650*/  R2UR UR11, R9 ;  /* 0x00000000090b72ca */ /* 0x000fe200000e0000 */
[----:B------:R-:W-:-:S05]  /*b660*/  IMAD.X R9, RZ, RZ, R5, P2 ;  /* 0x000000ffff097224 */ /* 0x000fca00010e0605 */
[----:B------:R-:W-:Y:S01]  /*b670*/  R2UR UR7, R9 ;  /* 0x00000000090772ca */ /* 0x000fe200000e0000 */
[----:B------:R-:W-:-:S05]  /*b680*/  IMAD.X R9, RZ, RZ, R5, P3 ;  /* 0x000000ffff097224 */ /* 0x000fca00018e0605 */
[----:B------:R-:W-:Y:S01]  /*b690*/  R2UR UR5, R9 ;  /* 0x00000000090572ca */ /* 0x000fe200000e0000 */
[----:B------:R-:W-:Y:S01]  /*b6a0*/  UTMALDG.4D [UR16], [UR10], desc[UR30] ;  /* 0x00001e100a0075b4 */ /* 0x000fe20008019000 */
[----:B------:R-:W-:Y:S01]  /*b6b0*/  IMAD.MOV.U32 R9, RZ, RZ, 0x14000 ;  /* 0x00014000ff097424 */ /* 0x000fe200078e00ff */
[----:B------:R1:W-:Y:S01]  /*b6c0*/  UTMALDG.4D [UR40], [UR10], desc[UR30] ;  /* 0x00001e280a0075b4 */ /* 0x0003e20008019000 */
[----:B------:R2:W-:Y:S01]  /*b6d0*/  UTMALDG.4D [UR32], [UR10], desc[UR30] ;  /* 0x00001e200a0075b4 */ /* 0x0005e20008019000 */
[----:B------:R3:W-:Y:S01]  /*b6e0*/  UTMALDG.4D [UR24], [UR10], desc[UR30] ;  /* 0x00001e180a0075b4 */ /* 0x0007e20008019000 */
[----:B------:R-:W-:Y:S01]  /*b6f0*/  UBLKCP.S.G [UR38], [UR22], UR47 ;  /* 0x00000026160073ba */ /* 0x000fe2000800022f */
[----:B------:R4:W-:Y:S01]  /*b700*/  SYNCS.ARRIVE.TRANS64 RZ, [R8+URZ+0x31800], R9 ;  /* 0x0318000908ff79a7 */ /* 0x0009e2000800003f */
[----:B-1----:R-:W-:Y:S01]  /*b710*/  UIADD3 UR40, UR8, 0x2800, URZ ;  /* 0x0000280008287890 */ /* 0x002fe2000fffe03f */
[----:B------:R-:W-:Y:S01]  /*b720*/  UMOV UR44, UR12 ;  /* 0x0000000c002c7c82 */ /* 0x000fe20008000000 */
[----:B------:R-:W-:Y:S01]  /*b730*/  UMOV UR41, UR9 ;  /* 0x0000000900297c82 */ /* 0x000fe20008000000 */
[----:B--2---:R-:W-:Y:S01]  /*b740*/  UIADD3 UR32, UR8, 0x5000, URZ ;  /* 0x0000500008207890 */ /* 0x004fe2000fffe03f */
[----:B----4-:R-:W-:Y:S01]  /*b750*/  IMAD.MOV.U32 R9, RZ, RZ, RZ ;  /* 0x000000ffff097224 */ /* 0x010fe200078e00ff */
[----:B------:R-:W-:Y:S01]  /*b760*/  UMOV UR36, UR12 ;  /* 0x0000000c00247c82 */ /* 0x000fe20008000000 */
[----:B------:R-:W-:Y:S01]  /*b770*/  UMOV UR33, UR9 ;  /* 0x0000000900217c82 */ /* 0x000fe20008000000 */
[----:B---3--:R-:W-:-:S02]  /*b780*/  UIMAD UR11, UR46, 0x50, URZ ;  /* 0x000000502e0b78a4 */ /* 0x008fc4000f8e023f */
[----:B------:R-:W-:Y:S01]  /*b790*/  UIADD3 UR24, UR8, 0x7800, URZ ;  /* 0x0000780008187890 */ /* 0x000fe2000fffe03f */
[----:B------:R-:W-:Y:S01]  /*b7a0*/  UMOV UR10, UR18 ;  /* 0x00000012000a7c82 */ /* 0x000fe20008000000 */
[----:B------:R-:W-:Y:S01]  /*b7b0*/  UMOV UR28, UR12 ;  /* 0x0000000c001c7c82 */ /* 0x000fe20008000000 */
[----:B------:R-:W-:Y:S02]  /*b7c0*/  UMOV UR25, UR9 ;  /* 0x0000000900197c82 */ /* 0x000fe40008000000 */
[----:B------:R-:W-:Y:S01]  /*b7d0*/  UMOV UR43, UR11 ;  /* 0x0000000b002b7c82 */ /* 0x000fe20008000000 */
[----:B------:R-:W-:Y:S01]  /*b7e0*/  UMOV UR35, UR11 ;  /* 0x0000000b00237c82 */ /* 0x000fe20008000000 */
[----:B------:R1:W-:Y:S01]  /*b7f0*/  UTMALDG.4D [UR8], [UR6], desc[UR14] ;  /* 0x00000e08060075b4 */ /* 0x0003e20008019000 */
[----:B------:R-:W-:Y:S01]  /*b800*/  UMOV UR27, UR11 ;  /* 0x0000000b001b7c82 */ /* 0x000fe20008000000 */
[----:B------:R2:W-:Y:S01]  /*b810*/  UTMALDG.4D [UR40], [UR6], desc[UR14] ;  /* 0x00000e28060075b4 */ /* 0x0005e20008019000 */
[----:B------:R3:W-:Y:S01]  /*b820*/  UTMALDG.4D [UR32], [UR6], desc[UR14] ;  /* 0x00000e20060075b4 */ /* 0x0007e20008019000 */
[----:B------:R4:W-:Y:S01]  /*b830*/  UTMALDG.4D [UR24], [UR6], desc[UR14] ;  /* 0x00000e18060075b4 */ /* 0x0009e20008019000 */
[----:B-1----:R-:W-:Y:S01]  /*b840*/  UMOV UR10, 0xc0 ;  /* 0x000000c0000a7882 */ /* 0x002fe20000000000 */
[----:B--2---:R-:W-:Y:S01]  /*b850*/  UIADD3 UR40, UR8, 0xa000, URZ ;  /* 0x0000a00008287890 */ /* 0x004fe2000fffe03f */
[----:B------:R-:W-:Y:S01]  /*b860*/  UMOV UR42, UR18 ;  /* 0x00000012002a7c82 */ /* 0x000fe20008000000 */
[----:B---3--:R-:W-:-:S07]  /*b870*/  UIADD3 UR32, UR8, 0xc800, URZ ;  /* 0x0000c80008207890 */ /* 0x008fce000fffe03f */
[----:B------:R1:W-:Y:S01]  /*b880*/  UTMALDG.4D [UR40], [UR4], desc[UR14] ;  /* 0x00000e28040075b4 */ /* 0x0003e20008019000 */
[----:B------:R-:W-:Y:S01]  /*b890*/  UMOV UR34, 0x40 ;  /* 0x0000004000227882 */ /* 0x000fe20000000000 */
[----:B----4-:R-:W-:Y:S01]  /*b8a0*/  UIADD3 UR24, UR8, 0xf000, URZ ;  /* 0x0000f00008187890 */ /* 0x010fe2000fffe03f */
[----:B------:R1:W-:Y:S01]  /*b8b0*/  UTMALDG.4D [UR32], [UR4], desc[UR14] ;  /* 0x00000e20040075b4 */ /* 0x0003e20008019000 */
[----:B------:R-:W-:Y:S01]  /*b8c0*/  UIADD3 UR8, UR8, 0x11800, URZ ;  /* 0x0001180008087890 */ /* 0x000fe2000fffe03f */
[----:B------:R-:W-:-:S06]  /*b8d0*/  UMOV UR26, 0x80 ;  /* 0x00000080001a7882 */ /* 0x000fcc0000000000 */
[----:B------:R1:W-:Y:S02]  /*b8e0*/  UTMALDG.4D [UR24], [UR4], desc[UR14] ;  /* 0x00000e18040075b4 */ /* 0x0003e40008019000 */
[----:B------:R1:W-:Y:S02]  /*b8f0*/  UTMALDG.4D [UR8], [UR4], desc[UR14] ;  /* 0x00000e08040075b4 */ /* 0x0003e40008019000 */
[----:B-1----:R-:W-:Y:S05]  /*b900*/  @!P1 BRA `(.L_x_30) ;  /* 0x00000008001c9947 */ /* 0x002fea0003800000 */
[----:B------:R-:W1:Y:S01]  /*b910*/  S2R R16, SR_TID.X ;  /* 0x0000000000107919 */ /* 0x000e620000002100 */
[----:B------:R-:W2:Y:S01]  /*b920*/  LDC.64 R4, c[0x0][0x728] ;  /* 0x0001ca00ff047b82 */ /* 0x000ea20000000a00 */
[----:B------:R-:W-:Y:S02]  /*b930*/  VIADD R11, R11, 0x3f ;  /* 0x0000003f0b0b7836 */ /* 0x000fe40000000000 */
[----:B------:R-:W-:Y:S02]  /*b940*/  IMAD.MOV.U32 R10, RZ, RZ, 0x1 ;  /* 0x00000001ff0a7424 */ /* 0x000fe400078e00ff */
[----:B------:R-:W-:Y:S01]  /*b950*/  IMAD.MOV.U32 R9, RZ, RZ, RZ ;  /* 0x000000ffff097224 */ /* 0x000fe200078e00ff */
[----:B------:R-:W-:Y:S01]  /*b960*/  SHF.R.S32.HI R6, RZ, 0x1f, R11 ;  /* 0x0000001fff067819 */ /* 0x000fe2000001140b */
[----:B------:R-:W-:Y:S02]  /*b970*/  IMAD.MOV.U32 R17, RZ, RZ, RZ ;  /* 0x000000ffff117224 */ /* 0x000fe400078e00ff */
[----:B------:R-:W-:Y:S01]  /*b980*/  IMAD.MOV.U32 R18, RZ, RZ, RZ ;  /* 0x000000ffff127224 */ /* 0x000fe200078e00ff */
[----:B------:R-:W-:-:S02]  /*b990*/  LEA.HI R6, R6, R11, RZ, 0x6 ;  /* 0x0000000b06067211 */ /* 0x000fc400078f30ff */
[----:B------:R-:W-:Y:S02]  /*b9a0*/  IADD3 R11, P1, R12, 0x100, RZ ;  /* 0x000001000c0b7810 */ /* 0x000fe40007f3e0ff */
[----:B------:R-:W-:Y:S01]  /*b9b0*/  LEA.HI.SX32 R15, R6, 0xffffffff, 0x1a ;  /* 0xffffffff060f7811 */ /* 0x000fe200078fd2ff */
[----:B------:R-:W-:Y:S02]  /*b9c0*/  IMAD.MOV.U32 R6, RZ, RZ, 0x1 ;  /* 0x00000001ff067424 */ /* 0x000fe400078e00ff */
[----:B------:R-:W-:Y:S01]  /*b9d0*/  IMAD.X R13, RZ, RZ, R13, P1 ;  /* 0x000000ffff0d7224 */ /* 0x000fe200008e060d */
[----:B--2---:R-:W-:-:S04]  /*b9e0*/  LEA R12, P2, R2, R4, 0x2 ;  /* 0x00000004020c7211 */ /* 0x004fc800078410ff */
[----:B------:R-:W-:Y:S02]  /*b9f0*/  LEA.HI.X R14, R2, R5, R7, 0x2, P2 ;  /* 0x00000005020e7211 */ /* 0x000fe400010f1407 */
[----:B-1----:R-:W-:-:S07]  /*ba00*/  LOP3.LUT R16, R16, 0x1f, RZ, 0xc0, !PT ;  /* 0x0000001f10107812 */ /* 0x002fce00078ec0ff */
.L_x_35:
[----:B------:R-:W-:-:S04]  /*ba10*/  SHF.L.U32 R5, R10, 0x1f, RZ ;  /* 0x0000001f0a057819 */ /* 0x000fc800000006ff */
[----:B-1----:R-:W1:Y:S02]  /*ba20*/  SYNCS.PHASECHK.TRANS64.TRYWAIT P1, [R8+URZ+0x31838], R5 ;  /* 0x03183805080075a7 */ /* 0x002e64000802017f */
[----:B-12--5:R-:W-:Y:S05]  /*ba30*/  @!P1 BRA `(.L_x_31) ;  /* 0x0000000c00a49947 */ /* 0x026fea0003800000 */
.L_x_47:
[----:B------:R-:W-:Y:S05]  /*ba40*/  @P0 BRA `(.L_x_32) ;  /* 0x0000000000140947 */ /* 0x000fea0003800000 */
[----:B------:R-:W-:Y:S01]  /*ba50*/  ISETP.NE.AND P1, PT, R16, RZ, PT ;  /* 0x000000ff1000720c */ /* 0x000fe20003f25270 */
[----:B-1----:R-:W-:-:S04]  /*ba60*/  IMAD.MOV.U32 R5, RZ, RZ, 0x8100 ;  /* 0x00008100ff057424 */ /* 0x002fc800078e00ff */
[----:B------:R2:W-:Y:S08]  /*ba70*/  SYNCS.ARRIVE.TRANS64 RZ, [R8+URZ+0x31830], R5 ;  /* 0x0318300508ff79a7 */ /* 0x0005f0000800003f */
[----:B------:R-:W-:Y:S05]  /*ba80*/  @!P1 BRA `(.L_x_32) ;  /* 0x0000000000049947 */ /* 0x000fea0003800000 */
[----:B------:R-:W-:Y:S01]  /*ba90*/  BPT.TRAP 0x1 ;  /* 0x000000040000795c */ /* 0x000fe20000300000 */
.L_x_32:
[----:B------:R3:W-:Y:S02]  /*baa0*/  STL.64 [R1+0x8], R2 ;  /* 0x0000080201007387 */ /* 0x0007e40000100a00 */
[----:B---3--:R-:W3:Y:S02]  /*bab0*/  LDC.64 R2, c[0x0][0x198] ;  /* 0x00006600ff027b82 */ /* 0x008ee40000000a00 */
[----:B---3--:R-:W-:-:S05]  /*bac0*/  IMAD.MOV.U32 R4, RZ, RZ, R2 ;  /* 0x000000ffff047224 */ /* 0x008fca00078e0002 */
[----:B-12---:R-:W-:-:S04]  /*bad0*/  IADD3 R5, P1, R4, 0x1f0, RZ ;  /* 0x000001f004057810 */ /* 0x006fc80007f3e0ff */
[----:B------:R-:W-:Y:S01]  /*bae0*/  R2UR UR6, R5 ;  /* 0x00000000050672ca */ /* 0x000fe200000e0000 */
[----:B------:R-:W-:Y:S02]  /*baf0*/  IMAD.MOV.U32 R5, RZ, RZ, R3 ;  /* 0x000000ffff057224 */ /* 0x000fe400078e0003 */
[----:B------:R1:W5:Y:S01]  /*bb00*/  LDL.LU.64 R2, [R1+0x8] ;  /* 0x0000080001027983 */ /* 0x0003620000300a00 */
[----:B------:R-:W-:Y:S01]  /*bb10*/  R2UR UR10, R8 ;  /* 0x00000000080a72ca */ /* 0x000fe200000e0000 */
[----:B------:R-:W-:Y:S01]  /*bb20*/  IMAD.X R19, RZ, RZ, R5, P1 ;  /* 0x000000ffff137224 */ /* 0x000fe200008e0605 */
[----:B------:R-:W-:Y:S01]  /*bb30*/  R2UR UR19, R9 ;  /* 0x00000000091372ca */ /* 0x000fe200000e0000 */
[----:B------:R-:W-:Y:S01]  /*bb40*/  VIADD R18, R18, 0x1 ;  /* 0x0000000112127836 */ /* 0x000fe20000000000 */
[----:B------:R-:W-:Y:S01]  /*bb50*/  UMOV UR8, 0x0 ;  /* 0x0000000000087882 */ /* 0x000fe20000000000 */
[----:B------:R-:W-:Y:S01]  /*bb60*/  UMOV UR9, 0x14f00000 ;  /* 0x14f0000000097882 */ /* 0x000fe20000000000 */
[----:B------:R-:W-:Y:S01]  /*bb70*/  R2UR UR7, R19 ;  /* 0x00000000130772ca */ /* 0x000fe200000e0000 */
[----:B------:R-:W-:Y:S01]  /*bb80*/  UMOV UR18, URZ ;  /* 0x0000003f00127c82 */ /* 0x000fe20008000000 */
[----:B------:R-:W-:Y:S01]  /*bb90*/  ISETP.NE.AND P1, PT, R18, 0x2, PT ;  /* 0x000000021200780c */ /* 0x000fe20003f25270 */
[----:B------:R-:W-:Y:S01]  /*bba0*/  UMOV UR34, 0x40 ;  /* 0x0000004000227882 */ /* 0x000fe20000000000 */
[----:B------:R-:W-:Y:S01]  /*bbb0*/  R2UR UR4, R12 ;  /* 0x000000000c0472ca */ /* 0x000fe200000e0000 */
[----:B------:R-:W-:Y:S01]  /*bbc0*/  UMOV UR36, UR20 ;  /* 0x0000001400247c82 */ /* 0x000fe20008000000 */
[----:B------:R-:W-:Y:S01]  /*bbd0*/  R2UR UR5, R14 ;  /* 0x000000000e0572ca */ /* 0x000fe200000e0000 */
[----:B------:R-:W-:Y:S01]  /*bbe0*/  UIADD3 UR16, UR10, 0x24100, URZ ;  /* 0x000241000a107890 */ /* 0x000fe2000fffe03f */
[----:B------:R-:W-:Y:S01]  /*bbf0*/  SEL R19, RZ, 0x1, P1 ;  /* 0x00000001ff137807 */ /* 0x000fe20000800000 */
[----:B------:R-:W-:Y:S01]  /*bc00*/  UIADD3 UR17, UR10, 0x31830, URZ ;  /* 0x000318300a117890 */ /* 0x000fe2000fffe03f */
[----:B------:R-:W-:Y:S01]  /*bc10*/  SEL R18, R18, RZ, P1 ;  /* 0x000000ff12127207 */ /* 0x000fe20000800000 */
[----:B------:R-:W-:Y:S01]  /*bc20*/  UIADD3 UR32, UR10, 0x26100, URZ ;  /* 0x000261000a207890 */ /* 0x000fe2000fffe03f */
[----:B------:R-:W-:Y:S01]  /*bc30*/  LOP3.LUT R6, R6, R19, RZ, 0x3c, !PT ;  /* 0x0000001306067212 */ /* 0x000fe200078e3cff */
[----:B------:R-:W-:Y:S01]  /*bc40*/  UIADD3 UR24, UR10, 0x28100, URZ ;  /* 0x000281000a187890 */ /* 0x000fe2000fffe03f */
[----:B------:R-:W-:Y:S01]  /*bc50*/  ISETP.NE.AND P2, PT, R21, RZ, PT ;  /* 0x000000ff1500720c */ /* 0x000fe20003f45270 */
[----:B------:R-:W-:Y:S01]  /*bc60*/  UMOV UR37, UR21 ;  /* 0x0000001500257c82 */ /* 0x000fe20008000000 */
[----:B------:R-:W-:Y:S01]  /*bc70*/  UMOV UR35, UR19 ;  /* 0x0000001300237c82 */ /* 0x000fe20008000000 */
[----:B------:R-:W-:Y:S01]  /*bc80*/  UMOV UR33, UR17 ;  /* 0x0000001100217c82 */ /* 0x000fe20008000000 */
[----:B------:R2:W-:Y:S01]  /*bc90*/  UTMALDG.4D [UR16], [UR6], desc[UR8] ;  /* 0x00000810060075b4 */ /* 0x0005e20008019000 */
[----:B------:R-:W-:Y:S01]  /*bca0*/  UMOV UR26, 0x80 ;  /* 0x00000080001a7882 */ /* 0x000fe20000000000 */
[----:B------:R-:W-:Y:S01]  /*bcb0*/  UMOV UR28, UR20 ;  /* 0x00000014001c7c82 */ /* 0x000fe20008000000 */
[----:B------:R-:W-:Y:S01]  /*bcc0*/  UMOV UR29, UR21 ;  /* 0x00000015001d7c82 */ /* 0x000fe20008000000 */
[----:B------:R-:W-:Y:S01]  /*bcd0*/  UMOV UR27, UR19 ;  /* 0x00000013001b7c82 */ /* 0x000fe20008000000 */
[----:B------:R-:W-:Y:S01]  /*bce0*/  UMOV UR25, UR17 ;  /* 0x0000001100197c82 */ /* 0x000fe20008000000 */
[----:B------:R-:W-:Y:S01]  /*bcf0*/  IMAD R19, R18, 0x8, R8 ;  /* 0x0000000812137824 */ /* 0x000fe200078e0208 */
[----:B------:R-:W-:Y:S01]  /*bd00*/  SHF.L.U32 R20, R6, 0x1f, RZ ;  /* 0x0000001f06147819 */ /* 0x000fe200000006ff */
[----:B------:R1:W-:Y:S01]  /*bd10*/  UTMALDG.4D [UR32], [UR6], desc[UR8] ;  /* 0x00000820060075b4 */ /* 0x0003e20008019000 */
[----:B------:R-:W-:Y:S01]  /*bd20*/  UMOV UR13, 0x10 ;  /* 0x00000010000d7882 */ /* 0x000fe20000000000 */
[----:B------:R-:W-:Y:S01]  /*bd30*/  UMOV UR11, UR17 ;  /* 0x00000011000b7c82 */ /* 0x000fe20008000000 */
[----:B------:R1:W-:Y:S01]  /*bd40*/  UTMALDG.4D [UR24], [UR6], desc[UR8] ;  /* 0x00000818060075b4 */ /* 0x0003e20008019000 */
[----:B--2---:R-:W-:-:S02]  /*bd50*/  UIADD3 UR16, UR10, 0x2a100, URZ ;  /* 0x0002a1000a107890 */ /* 0x004fc4000fffe03f */
[----:B------:R-:W-:Y:S01]  /*bd60*/  UIADD3 UR10, UR10, 0x2c300, URZ ;  /* 0x0002c3000a0a7890 */ /* 0x000fe2000fffe03f */
[----:B------:R-:W-:-:S06]  /*bd70*/  UMOV UR18, 0xc0 ;  /* 0x000000c000127882 */ /* 0x000fcc0000000000 */
[----:B------:R1:W-:Y:S02]  /*bd80*/  UTMALDG.4D [UR16], [UR6], desc[UR8] ;  /* 0x00000810060075b4 */ /* 0x0003e40008019000 */
[----:B------:R1:W-:Y:S01]  /*bd90*/  UBLKCP.S.G [UR10], [UR4], UR13 ;  /* 0x0000000a040073ba */ /* 0x0003e2000800020d */
[----:B------:R-:W2:Y:S02]  /*bda0*/  SYNCS.PHASECHK.TRANS64.TRYWAIT P1, [R19+URZ+0x31820], R20 ;  /* 0x03182014130075a7 */ /* 0x000ea4000802017f */
[----:B-12---:R-:W-:Y:S05]  /*bdb0*/  @!P1 BRA `(.L_x_33) ;  /* 0x0000000800d89947 */ /* 0x006fea0003800000 */
.L_x_49:
[----:B------:R-:W-:Y:S01]  /*bdc0*/  LOP3.LUT R10, R10, 0x1, RZ, 0x3c, !PT ;  /* 0x000000010a0a7812 */ /* 0x000fe200078e3cff */
[----:B------:R-:W-:Y:S06]  /*bdd0*/  @P2 BRA `(.L_x_34) ;  /* 0x0000000000142947 */ /* 0x000fec0003800000 */
[----:B------:R-:W-:Y:S01]  /*bde0*/  ISETP.NE.AND P1, PT, R16, RZ, PT ;  /* 0x000000ff1000720c */ /* 0x000fe20003f25270 */
[----:B-1----:R-:W-:-:S04]  /*bdf0*/  IMAD.MOV.U32 R20, RZ, RZ, 0x8100 ;  /* 0x00008100ff147424 */ /* 0x002fc800078e00ff */
[----:B------:R2:W-:Y:S08]  /*be00*/  SYNCS.ARRIVE.TRANS64 RZ, [R19+URZ+0x31810], R20 ;  /* 0x0318101413ff79a7 */ /* 0x0005f0000800003f */
[----:B------:R-:W-:Y:S05]  /*be10*/  @!P1 BRA `(.L_x_34) ;  /* 0x0000000000049947 */ /* 0x000fea0003800000 */
[----:B------:R-:W-:Y:S01]  /*be20*/  BPT.TRAP 0x1 ;  /* 0x000000040000795c */ /* 0x000fe20000300000 */
.L_x_34:
[----:B------:R-:W-:Y:S01]  /*be30*/  R2UR UR43, R9 ;  /* 0x00000000092b72ca */ /* 0x000fe200000e0000 */
[--C-:B------:R-:W-:Y:S01]  /*be40*/  IMAD R9, R18, 0x8000, R8.reuse ;  /* 0x0000800012097824 */ /* 0x100fe200078e0208 */
[----:B------:R-:W-:Y:S01]  /*be50*/  R2UR UR41, R19 ;  /* 0x00000000132972ca */ /* 0x000fe200000e0000 */
[----:B------:R-:W-:Y:S01]  /*be60*/  VIADD R17, R17, 0x1 ;  /* 0x0000000111117836 */ /* 0x000fe20000000000 */
[----:B------:R-:W-:Y:S01]  /*be70*/  R2UR UR14, R11 ;  /* 0x000000000b0e72ca */ /* 0x000fe200000e0000 */
[----:B------:R-:W-:Y:S01]  /*be80*/  UMOV UR6, 0x0 ;  /* 0x0000000000067882 */ /* 0x000fe20000000000 */
[----:B------:R-:W-:Y:S01]  /*be90*/  R2UR UR16, R9 ;  /* 0x00000000091072ca */ /* 0x000fe200000e0000 */
[----:B------:R-:W-:Y:S01]  /*bea0*/  UMOV UR7, 0x14f00000 ;  /* 0x14f0000000077882 */ /* 0x000fe20000000000 */
[----:B------:R-:W-:Y:S01]  /*beb0*/  IADD3 R9, P1, R4, 0xf0, RZ ;  /* 0x000000f004097810 */ /* 0x000fe20007f3e0ff */
[----:B------:R-:W-:Y:S01]  /*bec0*/  UMOV UR42, URZ ;  /* 0x0000003f002a7c82 */ /* 0x000fe20008000000 */
[----:B------:R-:W-:Y:S01]  /*bed0*/  R2UR UR15, R13 ;  /* 0x000000000d0f72ca */ /* 0x000fe200000e0000 */
[----:B------:R-:W-:Y:S01]  /*bee0*/  UMOV UR44, UR20 ;  /* 0x00000014002c7c82 */ /* 0x000fe20008000000 */
[----:B------:R-:W-:Y:S01]  /*bef0*/  R2UR UR4, R9 ;  /* 0x00000000090472ca */ /* 0x000fe200000e0000 */
[----:B------:R-:W-:Y:S01]  /*bf00*/  IMAD.X R9, RZ, RZ, R5, P1 ;  /* 0x000000ffff097224 */ /* 0x000fe200008e0605 */
[----:B------:R-:W-:Y:S01]  /*bf10*/  UIADD3 UR43, UR43, 0x40, URZ ;  /* 0x000000402b2b7890 */ /* 0x000fe2000fffe03f */
[----:B------:R-:W-:Y:S01]  /*bf20*/  ISETP.GE.AND P1, PT, R17, R15, PT ;  /* 0x0000000f1100720c */ /* 0x000fe20003f26270 */
[----:B------:R-:W-:Y:S01]  /*bf30*/  UIADD3 UR41, UR41, 0x31810, URZ ;  /* 0x0003181029297890 */ /* 0x000fe2000fffe03f */
[----:B------:R-:W-:Y:S01]  /*bf40*/  IADD3 R12, P3, R12, 0x100, RZ ;  /* 0x000001000c0c7810 */ /* 0x000fe20007f7e0ff */
[----:B------:R-:W-:Y:S01]  /*bf50*/  UMOV UR45, UR21 ;  /* 0x00000015002d7c82 */ /* 0x000fe20008000000 */
[----:B------:R-:W-:Y:S01]  /*bf60*/  R2UR UR5, R9 ;  /* 0x00000000090572ca */ /* 0x000fe200000e0000 */
[----:B------:R-:W-:Y:S01]  /*bf70*/  IMAD R9, R18, 0x100, R8 ;  /* 0x0000010012097824 */ /* 0x000fe200078e0208 */
[----:B------:R-:W-:Y:S01]  /*bf80*/  UIADD3 UR40, UR16, 0x14100, URZ ;  /* 0x0001410010287890 */ /* 0x000fe2000fffe03f */
[----:B------:R-:W-:Y:S01]  /*bf90*/  IADD3 R11, P2, R11, 0x100, RZ ;  /* 0x000001000b0b7810 */ /* 0x000fe20007f5e0ff */
[----:B------:R-:W-:Y:S01]  /*bfa0*/  UIADD3 UR32, UR16, 0x16100, URZ ;  /* 0x0001610010207890 */ /* 0x000fe2000fffe03f */
[----:B------:R-:W-:Y:S01]  /*bfb0*/  IMAD.X R14, RZ, RZ, R14, P3 ;  /* 0x000000ffff0e7224 */ /* 0x000fe200018e060e */
[----:B------:R-:W-:Y:S01]  /*bfc0*/  R2UR UR8, R9 ;  /* 0x00000000090872ca */ /* 0x000fe200000e0000 */
[----:B------:R-:W-:Y:S01]  /*bfd0*/  UIADD3 UR24, UR16, 0x18100, URZ ;  /* 0x0001810010187890 */ /* 0x000fe2000fffe03f */
[----:B------:R-:W-:Y:S01]  /*bfe0*/  IMAD.U32 R9, RZ, RZ, UR43 ;  /* 0x0000002bff097e24 */ /* 0x000fe2000f8e00ff */
[----:B------:R-:W-:Y:S01]  /*bff0*/  UIADD3 UR16, UR16, 0x1a100, URZ ;  /* 0x0001a10010107890 */ /* 0x000fe2000fffe03f */
[----:B------:R-:W-:Y:S01]  /*c000*/  IMAD.X R13, RZ, RZ, R13, P2 ;  /* 0x000000ffff0d7224 */ /* 0x000fe200010e060d */
[----:B------:R-:W-:Y:S01]  /*c010*/  UMOV UR34, 0x40 ;  /* 0x0000004000227882 */ /* 0x000fe20000000000 */
[----:B------:R-:W-:Y:S01]  /*c020*/  UMOV UR36, UR20 ;  /* 0x0000001400247c82 */ /* 0x000fe20008000000 */
[----:B------:R-:W-:Y:S01]  /*c030*/  UMOV UR37, UR21 ;  /* 0x0000001500257c82 */ /* 0x000fe20008000000 */
[----:B------:R-:W-:Y:S01]  /*c040*/  UMOV UR33, UR41 ;  /* 0x0000002900217c82 */ /* 0x000fe20008000000 */
[----:B------:R-:W-:Y:S01]  /*c050*/  UMOV UR35, UR43 ;  /* 0x0000002b00237c82 */ /* 0x000fe20008000000 */
[----:B------:R-:W-:Y:S01]  /*c060*/  UMOV UR26, 0x80 ;  /* 0x00000080001a7882 */ /* 0x000fe20000000000 */
[----:B------:R-:W-:Y:S01]  /*c070*/  UMOV UR28, UR20 ;  /* 0x00000014001c7c82 */ /* 0x000fe20008000000 */
[----:B------:R-:W-:Y:S01]  /*c080*/  UMOV UR29, UR21 ;  /* 0x00000015001d7c82 */ /* 0x000fe20008000000 */
[----:B------:R-:W-:Y:S01]  /*c090*/  UIADD3 UR8, UR8, 0x2c100, URZ ;  /* 0x0002c10008087890 */ /* 0x000fe2000fffe03f */
[----:B------:R3:W-:Y:S01]  /*c0a0*/  UTMALDG.4D [UR40], [UR4], desc[UR6] ;  /* 0x00000628040075b4 */ /* 0x0007e20008019000 */
[----:B------:R-:W-:Y:S01]  /*c0b0*/  UMOV UR25, UR41 ;  /* 0x0000002900197c82 */ /* 0x000fe20008000000 */
[----:B------:R-:W-:Y:S01]  /*c0c0*/  UMOV UR27, UR43 ;  /* 0x0000002b001b7c82 */ /* 0x000fe20008000000 */
[----:B------:R-:W-:Y:S01]  /*c0d0*/  UMOV UR18, 0xc0 ;  /* 0x000000c000127882 */ /* 0x000fe20000000000 */
[----:B------:R-:W-:Y:S01]  /*c0e0*/  UMOV UR17, UR41 ;  /* 0x0000002900117c82 */ /* 0x000fe20008000000 */
[----:B------:R-:W-:Y:S01]  /*c0f0*/  UMOV UR19, UR43 ;  /* 0x0000002b00137c82 */ /* 0x000fe20008000000 */
[----:B------:R-:W-:Y:S01]  /*c100*/  UMOV UR10, 0x10 ;  /* 0x00000010000a7882 */ /* 0x000fe20000000000 */
[----:B------:R-:W-:Y:S01]  /*c110*/  UMOV UR9, UR41 ;  /* 0x0000002900097c82 */ /* 0x000fe20008000000 */
[----:B------:R3:W-:Y:S01]  /*c120*/  UTMALDG.4D [UR32], [UR4], desc[UR6] ;  /* 0x00000620040075b4 */ /* 0x0007e20008019000 */
[----:B------:R3:W-:Y:S01]  /*c130*/  UTMALDG.4D [UR24], [UR4], desc[UR6] ;  /* 0x00000618040075b4 */ /* 0x0007e20008019000 */
[----:B------:R3:W-:Y:S01]  /*c140*/  UTMALDG.4D [UR16], [UR4], desc[UR6] ;  /* 0x00000610040075b4 */ /* 0x0007e20008019000 */
[----:B------:R3:W-:Y:S02]  /*c150*/  UBLKCP.S.G [UR8], [UR14], UR10 ;  /* 0x000000080e0073ba */ /* 0x0007e4000800020a */
[----:B---3--:R-:W-:Y:S05]  /*c160*/  @!P1 BRA `(.L_x_35) ;  /* 0xfffffff800289947 */ /* 0x008fea000383ffff */
[----:B------:R-:W-:-:S07]  /*c170*/  VIADD R18, R18, 0x1 ;  /* 0x0000000112127836 */ /* 0x000fce0000000000 */
.L_x_30:
[----:B------:R-:W-:-:S04]  /*c180*/  SHF.L.U32 R11, R10, 0x1f, RZ ;  /* 0x0000001f0a0b7819 */ /* 0x000fc800000006ff */
[----:B------:R-:W3:Y:S02]  /*c190*/  SYNCS.PHASECHK.TRANS64.TRYWAIT P1, [R8+URZ+0x31838], R11 ;  /* 0x0318380b080075a7 */ /* 0x000ee4000802017f */
[----:B---3--:R-:W-:Y:S05]  /*c1a0*/  @!P1 BRA `(.L_x_36) ;  /* 0x0000000400f49947 */ /* 0x008fea0003800000 */
.L_x_50:
[----:B------:R-:W-:Y:S05]  /*c1b0*/  @P0 BRA `(.L_x_37) ;  /* 0x0000000000180947 */ /* 0x000fea0003800000 */
[----:B------:R-:W4:Y:S01]  /*c1c0*/  S2R R12, SR_TID.X ;  /* 0x00000000000c7919 */ /* 0x000f220000002100 */
[----:B---3--:R-:W-:-:S04]  /*c1d0*/  IMAD.MOV.U32 R11, RZ, RZ, 0x8100 ;  /* 0x00008100ff0b7424 */ /* 0x008fc800078e00ff */
[----:B------:R3:W-:Y:S01]  /*c1e0*/  SYNCS.ARRIVE.TRANS64 RZ, [R8+URZ+0x31830], R11 ;  /* 0x0318300b08ff79a7 */ /* 0x0007e2000800003f */
[----:B----4-:R-:W-:-:S13]  /*c1f0*/  LOP3.LUT P0, RZ, R12, 0x1f, RZ, 0xc0, !PT ;  /* 0x0000001f0cff7812 */ /* 0x010fda000780c0ff */
[----:B---3--:R-:W-:Y:S05]  /*c200*/  @!P0 BRA `(.L_x_37) ;  /* 0x0000000000048947 */ /* 0x008fea0003800000 */
[----:B------:R-:W-:Y:S01]  /*c210*/  BPT.TRAP 0x1 ;  /* 0x000000040000795c */ /* 0x000fe20000300000 */
.L_x_37:
[----:B------:R-:W4:Y:S01]  /*c220*/  LDC.64 R12, c[0x0][0x728] ;  /* 0x0001ca00ff0c7b82 */ /* 0x000f220000000a00 */
[C---:B-----5:R-:W-:Y:S01]  /*c230*/  IADD3 R2, P0, R9.reuse, R2, RZ ;  /* 0x0000000209027210 */ /* 0x060fe20007f1e0ff */
[----:B------:R-:W-:Y:S01]  /*c240*/  UMOV UR6, 0x0 ;  /* 0x0000000000067882 */ /* 0x000fe20000000000 */
[----:B------:R-:W-:Y:S01]  /*c250*/  R2UR UR8, R8 ;  /* 0x00000000080872ca */ /* 0x000fe200000e0000 */
[----:B------:R-:W-:Y:S01]  /*c260*/  UMOV UR7, 0x14f00000 ;  /* 0x14f0000000077882 */ /* 0x000fe20000000000 */
[C---:B------:R-:W-:Y:S01]  /*c270*/  LEA.HI.X.SX32 R7, R9.reuse, R7, 0x1, P0 ;  /* 0x0000000709077211 */ /* 0x040fe200000f0eff */
[----:B------:R-:W-:Y:S01]  /*c280*/  UMOV UR42, URZ ;  /* 0x0000003f002a7c82 */ /* 0x000fe20008000000 */
[----:B------:R-:W-:Y:S01]  /*c290*/  R2UR UR43, R9 ;  /* 0x00000000092b72ca */ /* 0x000fe200000e0000 */
[----:B------:R-:W-:Y:S01]  /*c2a0*/  UMOV UR44, UR20 ;  /* 0x00000014002c7c82 */ /* 0x000fe20008000000 */
[----:B------:R-:W-:Y:S01]  /*c2b0*/  UMOV UR45, UR21 ;  /* 0x00000015002d7c82 */ /* 0x000fe20008000000 */
[----:B------:R-:W-:Y:S01]  /*c2c0*/  UMOV UR34, 0x40 ;  /* 0x0000004000227882 */ /* 0x000fe20000000000 */
[----:B------:R-:W-:Y:S01]  /*c2d0*/  UMOV UR36, UR20 ;  /* 0x0000001400247c82 */ /* 0x000fe20008000000 */
[----:B------:R-:W-:Y:S01]  /*c2e0*/  UMOV UR37, UR21 ;  /* 0x0000001500257c82 */ /* 0x000fe20008000000 */
[----:B------:R-:W-:Y:S01]  /*c2f0*/  UMOV UR26, 0x80 ;  /* 0x00000080001a7882 */ /* 0x000fe20000000000 */
[----:B------:R-:W-:Y:S01]  /*c300*/  UMOV UR28, UR20 ;  /* 0x00000014001c7c82 */ /* 0x000fe20008000000 */
[----:B------:R-:W-:Y:S01]  /*c310*/  UMOV UR29, UR21 ;  /* 0x00000015001d7c82 */ /* 0x000fe20008000000 */
[----:B------:R-:W-:Y:S01]  /*c320*/  UIADD3 UR40, UR8, 0x24100, URZ ;  /* 0x0002410008287890 */ /* 0x000fe2000fffe03f */
[----:B------:R-:W-:Y:S01]  /*c330*/  LOP3.LUT R10, R10, 0x1, RZ, 0x3c, !PT ;  /* 0x000000010a0a7812 */ /* 0x000fe200078e3cff */
[----:B------:R-:W-:-:S02]  /*c340*/  UIADD3 UR41, UR8, 0x31830, URZ ;  /* 0x0003183008297890 */ /* 0x000fc4000fffe03f */
[----:B------:R-:W-:Y:S02]  /*c350*/  UIADD3 UR32, UR8, 0x26100, URZ ;  /* 0x0002610008207890 */ /* 0x000fe4000fffe03f */
[----:B------:R-:W-:Y:S01]  /*c360*/  UIADD3 UR24, UR8, 0x28100, URZ ;  /* 0x0002810008187890 */ /* 0x000fe2000fffe03f */
[C---:B----4-:R-:W-:Y:S01]  /*c370*/  LEA R12, P0, R2.reuse, R12, 0x2 ;  /* 0x0000000c020c7211 */ /* 0x050fe200078010ff */
[----:B------:R-:W-:Y:S02]  /*c380*/  UIADD3 UR16, UR8, 0x2a100, URZ ;  /* 0x0002a10008107890 */ /* 0x000fe4000fffe03f */
[----:B------:R-:W-:Y:S01]  /*c390*/  UIADD3 UR8, UR8, 0x2c300, URZ ;  /* 0x0002c30008087890 */ /* 0x000fe2000fffe03f */
[----:B------:R-:W-:Y:S01]  /*c3a0*/  LEA.HI.X R13, R2, R13, R7, 0x2, P0 ;  /* 0x0000000d020d7211 */ /* 0x000fe200000f1407 */
[----:B------:R-:W-:Y:S01]  /*c3b0*/  UMOV UR35, UR43 ;  /* 0x0000002b00237c82 */ /* 0x000fe20008000000 */
[----:B------:R-:W-:Y:S01]  /*c3c0*/  IADD3 R4, P0, R4, 0x1f0, RZ ;  /* 0x000001f004047810 */ /* 0x000fe20007f1e0ff */
[----:B------:R-:W-:Y:S01]  /*c3d0*/  UMOV UR33, UR41 ;  /* 0x0000002900217c82 */ /* 0x000fe20008000000 */
[----:B------:R-:W-:Y:S01]  /*c3e0*/  R2UR UR14, R12 ;  /* 0x000000000c0e72ca */ /* 0x000fe200000e0000 */
[----:B------:R-:W-:Y:S01]  /*c3f0*/  UMOV UR27, UR43 ;  /* 0x0000002b001b7c82 */ /* 0x000fe20008000000 */
[----:B------:R-:W-:Y:S01]  /*c400*/  R2UR UR4, R4 ;  /* 0x00000000040472ca */ /* 0x000fe200000e0000 */
[----:B------:R-:W-:Y:S01]  /*c410*/  IMAD.X R5, RZ, RZ, R5, P0 ;  /* 0x000000ffff057224 */ /* 0x000fe200000e0605 */
[----:B------:R-:W-:Y:S01]  /*c420*/  R2UR UR15, R13 ;  /* 0x000000000d0f72ca */ /* 0x000fe200000e0000 */
[----:B------:R-:W-:Y:S01]  /*c430*/  UMOV UR25, UR41 ;  /* 0x0000002900197c82 */ /* 0x000fe20008000000 */
[----:B------:R-:W-:Y:S01]  /*c440*/  UMOV UR18, 0xc0 ;  /* 0x000000c000127882 */ /* 0x000fe20000000000 */
[----:B------:R-:W-:Y:S01]  /*c450*/  UMOV UR19, UR43 ;  /* 0x0000002b00137c82 */ /* 0x000fe20008000000 */
[----:B------:R-:W-:Y:S01]  /*c460*/  R2UR UR5, R5 ;  /* 0x00000000050572ca */ /* 0x000fe200000e0000 */
[----:B------:R-:W-:Y:S01]  /*c470*/  UMOV UR17, UR41 ;  /* 0x0000002900117c82 */ /* 0x000fe20008000000 */
[----:B------:R-:W-:Y:S01]  /*c480*/  UMOV UR9, UR41 ;  /* 0x0000002900097c82 */ /* 0x000fe20008000000 */
[----:B------:R-:W-:Y:S01]  /*c490*/  UMOV UR10, 0x10 ;  /* 0x00000010000a7882 */ /* 0x000fe20000000000 */
[----:B------:R-:W-:-:S04]  /*c4a0*/  ISETP.NE.AND P0, PT, R18, 0x2, PT ;  /* 0x000000021200780c */ /* 0x000fc80003f05270 */
[----:B------:R-:W-:Y:S02]  /*c4b0*/  SEL R3, RZ, 0x1, P0 ;  /* 0x00000001ff037807 */ /* 0x000fe40000000000 */
[----:B------:R-:W-:Y:S02]  /*c4c0*/  SEL R18, R18, RZ, P0 ;  /* 0x000000ff12127207 */ /* 0x000fe40000000000 */
[----:B------:R-:W-:Y:S01]  /*c4d0*/  LOP3.LUT R6, R6, R3, RZ, 0x3c, !PT ;  /* 0x0000000306067212 */ /* 0x000fe200078e3cff */
[----:B------:R4:W-:Y:S01]  /*c4e0*/  UTMALDG.4D [UR40], [UR4], desc[UR6] ;  /* 0x00000628040075b4 */ /* 0x0009e20008019000 */
[----:B------:R4:W-:Y:S01]  /*c4f0*/  UTMALDG.4D [UR32], [UR4], desc[UR6] ;  /* 0x00000620040075b4 */ /* 0x0009e20008019000 */
[----:B------:R4:W-:Y:S01]  /*c500*/  UTMALDG.4D [UR24], [UR4], desc[UR6] ;  /* 0x00000618040075b4 */ /* 0x0009e20008019000 */
[----:B------:R4:W-:Y:S01]  /*c510*/  UTMALDG.4D [UR16], [UR4], desc[UR6] ;  /* 0x00000610040075b4 */ /* 0x0009e20008019000 */
[----:B------:R4:W-:Y:S02]  /*c520*/  UBLKCP.S.G [UR8], [UR14], UR10 ;  /* 0x000000080e0073ba */ /* 0x0009e4000800020a */
[----:B----4-:R-:W-:Y:S01]  /*c530*/  NOP ;  /* 0x0000000000007918 */ /* 0x010fe20000000000 */
.L_x_27:
[----:B------:R-:W-:Y:S05]  /*c540*/  BSYNC B0 ;  /* 0x0000000000007941 */ /* 0x000fea0003800000 */
.L_x_26:
[----:B------:R-:W-:-:S03]  /*c550*/  UMOV UR4, 0xffffffff ;  /* 0xffffffff00047882 */ /* 0x000fc60000000000 */
[----:B------:R-:W-:Y:S05]  /*c560*/  BRA.DIV UR4, `(.L_x_38) ;  /* 0x0000000604187947 */ /* 0x000fea000b800000 */
[----:B------:R-:W-:-:S13]  /*c570*/  ELECT P6, URZ, PT ;  /* 0x00000000003f782f */ /* 0x000fda00038c0000 */
.L_x_53:
[----:B------:R-:W-:Y:S04]  /*c580*/  BSSY B0, `(.L_x_39) ;  /* 0x000001e000007945 */ /* 0x000fe80003800000 */
[----:B------:R-:W-:Y:S05]  /*c590*/  @!P6 BRA `(.L_x_40) ;  /* 0x000000000070e947 */ /* 0x000fea0003800000 */
[----:B------:R-:W-:-:S04]  /*c5a0*/  LOP3.LUT R0, R0, 0x2, RZ, 0xfc, !PT ;  /* 0x0000000200007812 */ /* 0x000fc800078efcff */
[----:B------:R-:W-:-:S13]  /*c5b0*/  ISETP.NE.AND P1, PT, R0, 0x3, PT ;  /* 0x000000030000780c */ /* 0x000fda0003f25270 */
[----:B------:R-:W-:Y:S05]  /*c5c0*/  @!P1 BRA `(.L_x_41) ;  /* 0x0000000000049947 */ /* 0x000fea0003800000 */
[----:B------:R-:W-:Y:S01]  /*c5d0*/  BPT.TRAP 0x1 ;  /* 0x000000040000795c */ /* 0x000fe20000300000 */
.L_x_41:
[----:B------:R-:W4:Y:S01]  /*c5e0*/  S2R R3, SR_CgaCtaId ;  /* 0x0000000000037919 */ /* 0x000f220000008800 */
[----:B------:R-:W-:-:S04]  /*c5f0*/  MOV R0, 0x400 ;  /* 0x0000040000007802 */ /* 0x000fc80000000f00 */
[----:B----4-:R-:W-:Y:S02]  /*c600*/  LEA R7, R3, R0, 0x18 ;  /* 0x0000000003077211 */ /* 0x010fe400078ec0ff */
[----:B------:R-:W-:-:S03]  /*c610*/  SHF.L.U32 R0, R6, 0x1f, RZ ;  /* 0x0000001f06007819 */ /* 0x000fc600000006ff */
[----:B------:R-:W-:-:S04]  /*c620*/  VIADD R3, R7, 0x31820 ;  /* 0x0003182007037836 */ /* 0x000fc80000000000 */
[----:B------:R-:W-:-:S04]  /*c630*/  IMAD R5, R18, 0x8, R3 ;  /* 0x0000000812057824 */ /* 0x000fc800078e0203 */
[----:B------:R-:W4:Y:S02]  /*c640*/  SYNCS.PHASECHK.TRANS64.TRYWAIT P0, [R5+URZ], R0 ;  /* 0x00000000050075a7 */ /* 0x000f24000800017f */
[----:B----4-:R-:W-:Y:S05]  /*c650*/  @!P0 BRA `(.L_x_42) ;  /* 0x0000000000fc8947 */ /* 0x010fea0003800000 */
.L_x_54:
[----:B------:R-:W-:-:S05]  /*c660*/  VIADD R18, R18, 0x1 ;  /* 0x0000000112127836 */ /* 0x000fca0000000000 */
[----:B------:R-:W-:-:S04]  /*c670*/  ISETP.NE.AND P0, PT, R18, 0x2, PT ;  /* 0x000000021200780c */ /* 0x000fc80003f05270 */
[----:B----4-:R-:W-:Y:S02]  /*c680*/  SEL R5, RZ, 0x1, P0 ;  /* 0x00000001ff057807 */ /* 0x010fe40000000000 */
[----:B------:R-:W-:Y:S02]  /*c690*/  SEL R18, R18, RZ, P0 ;  /* 0x000000ff12127207 */ /* 0x000fe40000000000 */
[----:B------:R-:W-:-:S03]  /*c6a0*/  LOP3.LUT R0, R6, R5, RZ, 0x3c, !PT ;  /* 0x0000000506007212 */ /* 0x000fc600078e3cff */
[----:B------:R-:W-:Y:S01]  /*c6b0*/  IMAD R3, R18, 0x8, R3 ;  /* 0x0000000812037824 */ /* 0x000fe200078e0203 */
[----:B------:R-:W-:-:S04]  /*c6c0*/  SHF.L.U32 R0, R0, 0x1f, RZ ;  /* 0x0000001f00007819 */ /* 0x000fc800000006ff */
[----:B------:R-:W4:Y:S02]  /*c6d0*/  SYNCS.PHASECHK.TRANS64.TRYWAIT P0, [R3+URZ], R0 ;  /* 0x00000000030075a7 */ /* 0x000f24000800017f */
[----:B----4-:R-:W-:Y:S05]  /*c6e0*/  @!P0 BRA `(.L_x_43) ;  /* 0x0000000000ec8947 */ /* 0x010fea0003800000 */
.L_x_55:
[----:B------:R-:W-:Y:S05]  /*c6f0*/  @!P1 BRA `(.L_x_44) ;  /* 0x0000000000049947 */ /* 0x000fea0003800000 */
[----:B------:R-:W-:Y:S01]  /*c700*/  BPT.TRAP 0x1 ;  /* 0x000000040000795c */ /* 0x000fe20000300000 */
.L_x_44:
[----:B------:R-:W-:-:S07]  /*c710*/  SHF.L.U32 R10, R10, 0x1f, RZ ;  /* 0x0000001f0a0a7819 */ /* 0x000fce00000006ff */
.L_x_45:
[----:B------:R1:W1:Y:S02]  /*c720*/  SYNCS.PHASECHK.TRANS64.TRYWAIT P0, [R7+URZ+0x31838], R10 ;  /* 0x0318380a070075a7 */ /* 0x000264000800017f */
[----:B-1----:R-:W-:Y:S05]  /*c730*/  @!P0 NANOSLEEP.SYNCS 0x989680 ;  /* 0x009896800000895d */ /* 0x002fea0003900000 */
[----:B------:R-:W1:Y:S02]  /*c740*/  @!P0 SYNCS.PHASECHK.TRANS64 P0, [R7+URZ+0x31838], R10 ;  /* 0x0318380a070085a7 */ /* 0x000e64000800007f */
[----:B-1----:R-:W-:Y:S05]  /*c750*/  @!P0 BRA `(.L_x_45) ;  /* 0xfffffffc00f08947 */ /* 0x002fea000383ffff */
.L_x_40:
[----:B------:R-:W-:Y:S05]  /*c760*/  BSYNC B0 ;  /* 0x0000000000007941 */ /* 0x000fea0003800000 */
.L_x_39:
[----:B------:R-:W-:Y:S05]  /*c770*/  EXIT ;  /* 0x000000000000794d */ /* 0x000fea0003800000 */
.L_x_7:
[----:B-1----:R-:W-:-:S04]  /*c780*/  IMAD.U32 R8, RZ, RZ, UR60 ;  /* 0x0000003cff087e24 */ /* 0x002fc8000f8e00ff */
[----:B------:R1:W2:Y:S03]  /*c790*/  SYNCS.PHASECHK.TRANS64.TRYWAIT P0, [R8+URZ+0x31800], R3 ;  /* 0x03180003080075a7 */ /* 0x0002a6000800017f */
[----:B--2---:R-:W-:Y:S05]  /*c7a0*/  @!P0 NANOSLEEP.SYNCS 0x989680 ;  /* 0x009896800000895d */ /* 0x004fea0003900000 */
[----:B------:R-:W2:Y:S02]  /*c7b0*/  @!P0 SYNCS.PHASECHK.TRANS64 P0, [R8+URZ+0x31800], R3 ;  /* 0x03180003080085a7 */ /* 0x000ea4000800007f */
[----:B--2---:R-:W-:Y:S05]  /*c7c0*/  @!P0 BRA `(.L_x_7) ;  /* 0xfffffffc00ec8947 */ /* 0x004fea000383ffff */
[----:B------:R-:W-:Y:S05]  /*c7d0*/  BRA `(.L_x_6) ;  /* 0xffffff3c00cc7947 */ /* 0x000fea000383ffff */
.L_x_12:
[----:B--2---:R2:W3:Y:S02]  /*c7e0*/  SYNCS.PHASECHK.TRANS64.TRYWAIT P1, [R17+URZ+0x31810], R10 ;  /* 0x0318100a110075a7 */ /* 0x0044e4000802017f */
[----:B---3--:R-:W-:Y:S05]  /*c7f0*/  @!P1 NANOSLEEP.SYNCS 0x989680 ;  /* 0x009896800000995d */ /* 0x008fea0003900000 */
[----:B------:R-:W3:Y:S02]  /*c800*/  @!P1 SYNCS.PHASECHK.TRANS64 P1, [R17+URZ+0x31810], R10 ;  /* 0x0318100a110095a7 */ /* 0x000ee4000802007f */
[----:B---3--:R-:W-:Y:S05]  /*c810*/  @!P1 BRA `(.L_x_12) ;  /* 0xfffffffc00f09947 */ /* 0x008fea000383ffff */
[----:B------:R-:W-:Y:S05]  /*c820*/  BRA `(.L_x_11) ;  /* 0xffffff48005c7947 */ /* 0x000fea000383ffff */
.L_x_16:
[----:B------:R1:W1:Y:S02]  /*c830*/  SYNCS.PHASECHK.TRANS64.TRYWAIT P1, [R5+URZ+0x31830], R12 ;  /* 0x0318300c050075a7 */ /* 0x000264000802017f */
[----:B-1----:R-:W-:Y:S05]  /*c840*/  @!P1 NANOSLEEP.SYNCS 0x989680 ;  /* 0x009896800000995d */ /* 0x002fea0003900000 */
[----:B------:R-:W1:Y:S02]  /*c850*/  @!P1 SYNCS.PHASECHK.TRANS64 P1, [R5+URZ+0x31830], R12 ;  /* 0x0318300c050095a7 */ /* 0x000e64000802007f */
[----:B-1----:R-:W-:Y:S05]  /*c860*/  @!P1 BRA `(.L_x_16) ;  /* 0xfffffffc00f09947 */ /* 0x002fea000383ffff */
[----:B------:R-:W-:Y:S05]  /*c870*/  BRA `(.L_x_15) ;  /* 0xffffff6c00d47947 */ /* 0x000fea000383ffff */
.L_x_28:
[----:B-1----:R1:W2:Y:S02]  /*c880*/  SYNCS.PHASECHK.TRANS64.TRYWAIT P1, [R8+URZ+0x31820], R7 ;  /* 0x03182007080075a7 */ /* 0x0022a4000802017f */
[----:B--2---:R-:W-:Y:S05]  /*c890*/  @!P1 NANOSLEEP.SYNCS 0x989680 ;  /* 0x009896800000995d */ /* 0x004fea0003900000 */
[----:B------:R-:W2:Y:S02]  /*c8a0*/  @!P1 SYNCS.PHASECHK.TRANS64 P1, [R8+URZ+0x31820], R7 ;  /* 0x03182007080095a7 */ /* 0x000ea4000802007f */
[----:B--2---:R-:W-:Y:S05]  /*c8b0*/  @!P1 BRA `(.L_x_28) ;  /* 0xfffffffc00f09947 */ /* 0x004fea000383ffff */
[----:B------:R-:W-:Y:S05]  /*c8c0*/  BRA `(.L_x_46) ;  /* 0xffffffe800687947 */ /* 0x000fea000383ffff */
.L_x_31:
[----:B-1----:R1:W2:Y:S02]  /*c8d0*/  SYNCS.PHASECHK.TRANS64.TRYWAIT P1, [R8+URZ+0x31838], R5 ;  /* 0x03183805080075a7 */ /* 0x0022a4000802017f */
[----:B--2---:R-:W-:Y:S05]  /*c8e0*/  @!P1 NANOSLEEP.SYNCS 0x989680 ;  /* 0x009896800000995d */ /* 0x004fea0003900000 */
[----:B------:R-:W2:Y:S02]  /*c8f0*/  @!P1 SYNCS.PHASECHK.TRANS64 P1, [R8+URZ+0x31838], R5 ;  /* 0x03183805080095a7 */ /* 0x000ea4000802007f */
[----:B--2---:R-:W-:Y:S05]  /*c900*/  @!P1 BRA `(.L_x_31) ;  /* 0xfffffffc00f09947 */ /* 0x004fea000383ffff */
[----:B------:R-:W-:Y:S05]  /*c910*/  BRA `(.L_x_47) ;  /* 0xfffffff000487947 */ /* 0x000fea000383ffff */
.L_x_33:
[----:B------:R-:W-:-:S07]  /*c920*/  SHF.L.U32 R20, R6, 0x1f, RZ ;  /* 0x0000001f06147819 */ /* 0x000fce00000006ff */
.L_x_48:
[----:B-1----:R1:W2:Y:S02]  /*c930*/  SYNCS.PHASECHK.TRANS64.TRYWAIT P1, [R19+URZ+0x31820], R20 ;  /* 0x03182014130075a7 */ /* 0x0022a4000802017f */
[----:B--2---:R-:W-:Y:S05]  /*c940*/  @!P1 NANOSLEEP.SYNCS 0x989680 ;  /* 0x009896800000995d */ /* 0x004fea0003900000 */
[----:B------:R-:W2:Y:S02]  /*c950*/  @!P1 SYNCS.PHASECHK.TRANS64 P1, [R19+URZ+0x31820], R20 ;  /* 0x03182014130095a7 */ /* 0x000ea4000802007f */
[----:B--2---:R-:W-:Y:S05]  /*c960*/  @!P1 BRA `(.L_x_48) ;  /* 0xfffffffc00f09947 */ /* 0x004fea000383ffff */
[----:B------:R-:W-:Y:S05]  /*c970*/  BRA `(.L_x_49) ;  /* 0xfffffff400107947 */ /* 0x000fea000383ffff */
.L_x_36:
[----:B---3--:R3:W4:Y:S02]  /*c980*/  SYNCS.PHASECHK.TRANS64.TRYWAIT P1, [R8+URZ+0x31838], R11 ;  /* 0x0318380b080075a7 */ /* 0x008724000802017f */
[----:B----4-:R-:W-:Y:S05]  /*c990*/  @!P1 NANOSLEEP.SYNCS 0x989680 ;  /* 0x009896800000995d */ /* 0x010fea0003900000 */
[----:B------:R-:W4:Y:S02]  /*c9a0*/  @!P1 SYNCS.PHASECHK.TRANS64 P1, [R8+URZ+0x31838], R11 ;  /* 0x0318380b080095a7 */ /* 0x000f24000802007f */
[----:B----4-:R-:W-:Y:S05]  /*c9b0*/  @!P1 BRA `(.L_x_36) ;  /* 0xfffffffc00f09947 */ /* 0x010fea000383ffff */
[----:B------:R-:W-:Y:S05]  /*c9c0*/  BRA `(.L_x_50) ;  /* 0xfffffff400f87947 */ /* 0x000fea000383ffff */
.L_x_38:
[----:B------:R-:W-:Y:S01]  /*c9d0*/  BSSY B0, `(.L_x_51) ;  /* 0x0000006000007945 */ /* 0x000fe20003800000 */
[----:B------:R-:W-:-:S07]  /*c9e0*/  IMAD.MOV.U32 R15, RZ, RZ, -0x1 ;  /* 0xffffffffff0f7424 */ /* 0x000fce00078e00ff */
[----:B-123--:R-:W-:Y:S05]  /*c9f0*/  WARPSYNC.COLLECTIVE R15, `(.L_x_52) ;  /* 0x000000000f0c7348 */ /* 0x00efea0003c00000 */
[----:B------:R-:W-:Y:S02]  /*ca00*/  ELECT P6, UR62, PT ;  /* 0x00000000003e782f */ /* 0x000fe400038c0000 */
[----:B------:R-:W-:Y:S01]  /*ca10*/  MOV R14, UR62 ;  /* 0x0000003e000e7c02 */ /* 0x000fe20008000f00 */
[----:B-123--:R-:W-:Y:S10]  /*ca20*/  ENDCOLLECTIVE ;  /* 0x000000000000791b */ /* 0x00eff40003800000 */
.L_x_52:
[----:B------:R-:W-:Y:S05]  /*ca30*/  BSYNC B0 ;  /* 0x0000000000007941 */ /* 0x000fea0003800000 */
.L_x_51:
[----:B------:R-:W-:Y:S05]  /*ca40*/  BRA `(.L_x_53) ;  /* 0xfffffff800cc7947 */ /* 0x000fea000383ffff */
.L_x_42:
[----:B----4-:R4:W1:Y:S02]  /*ca50*/  SYNCS.PHASECHK.TRANS64.TRYWAIT P0, [R5+URZ], R0 ;  /* 0x00000000050075a7 */ /* 0x010864000800017f */
[----:B-1----:R-:W-:Y:S05]  /*ca60*/  @!P0 NANOSLEEP.SYNCS 0x989680 ;  /* 0x009896800000895d */ /* 0x002fea0003900000 */
[----:B------:R-:W1:Y:S02]  /*ca70*/  @!P0 SYNCS.PHASECHK.TRANS64 P0, [R5+URZ], R0 ;  /* 0x00000000050085a7 */ /* 0x000e64000800007f */
[----:B-1----:R-:W-:Y:S05]  /*ca80*/  @!P0 BRA `(.L_x_42) ;  /* 0xfffffffc00f08947 */ /* 0x002fea000383ffff */
[----:B------:R-:W-:Y:S05]  /*ca90*/  BRA `(.L_x_54) ;  /* 0xfffffff800f07947 */ /* 0x000fea000383ffff */
.L_x_43:
[----:B----4-:R4:W1:Y:S02]  /*caa0*/  SYNCS.PHASECHK.TRANS64.TRYWAIT P0, [R3+URZ], R0 ;  /* 0x00000000030075a7 */ /* 0x010864000800017f */
[----:B-1----:R-:W-:Y:S05]  /*cab0*/  @!P0 NANOSLEEP.SYNCS 0x989680 ;  /* 0x009896800000895d */ /* 0x002fea0003900000 */
[----:B------:R-:W1:Y:S02]  /*cac0*/  @!P0 SYNCS.PHASECHK.TRANS64 P0, [R3+URZ], R0 ;  /* 0x00000000030085a7 */ /* 0x000e64000800007f */
[----:B-1----:R-:W-:Y:S05]  /*cad0*/  @!P0 BRA `(.L_x_43) ;  /* 0xfffffffc00f08947 */ /* 0x002fea000383ffff */
[----:B------:R-:W-:Y:S05]  /*cae0*/  BRA `(.L_x_55) ;  /* 0xfffffffc00007947 */ /* 0x000fea000383ffff */
.L_x_56:
[----:B------:R-:W-:-:S00]  /*caf0*/  BRA `(.L_x_56) ;  /* 0xfffffffc00fc7947 */ /* 0x000fc0000383ffff */
[----:B------:R-:W-:-:S00]  /*cb00*/  NOP ;  /* 0x0000000000007918 */ /* 0x000fc00000000000 */
[----:B------:R-:W-:-:S00]  /*cb10*/  NOP ;  /* 0x0000000000007918 */ /* 0x000fc00000000000 */
[----:B------:R-:W-:-:S00]  /*cb20*/  NOP ;  /* 0x0000000000007918 */ /* 0x000fc00000000000 */
[----:B------:R-:W-:-:S00]  /*cb30*/  NOP ;  /* 0x0000000000007918 */ /* 0x000fc00000000000 */
[----:B------:R-:W-:-:S00]  /*cb40*/  NOP ;  /* 0x0000000000007918 */ /* 0x000fc00000000000 */
[----:B------:R-:W-:-:S00]  /*cb50*/  NOP ;  /* 0x0000000000007918 */ /* 0x000fc00000000000 */
[----:B------:R-:W-:-:S00]  /*cb60*/  NOP ;  /* 0x0000000000007918 */ /* 0x000fc00000000000 */
[----:B------:R-:W-:-:S00]  /*cb70*/  NOP ;  /* 0x0000000000007918 */ /* 0x000fc00000000000 */
.L_x_2197:


//--------------------- .text._ZN7cutlass13device_kernelIN5flash11enable_sm90INS1_16FlashAttnBwdSm90INS1_25CollectiveMainloopBwdSm90ILi2ELi1ELi1EN4cute5tupleIJNS5_1CILi1EEES8_S8_EEENS6_IJNS7_ILi64EEENS7_ILi80EEENS7_ILi256EEEEEENS_10bfloat16_tEfNS_4arch4Sm90ELb0ELb0ELb1ELb0ELb0ELb0ELb1ELb1ELi2ELi1ELi1ELi1ELb0EEENS1_24CollectiveEpilogueBwdGQAISD_fSG_Li256ELb0ELb0EEENS1_19SingleTileSchedulerILb0ELb0ELb0ELi80EEEEEEEEEvNT_6ParamsE --------------------------
	.section	.text._ZN7cutlass13device_kernelIN5flash11enable_sm90INS1_16FlashAttnBwdSm90INS1_25CollectiveMainloopBwdSm90ILi2ELi1ELi1EN4cute5tupleIJNS5_1CILi1EEES8_S8_EEENS6_IJNS7_ILi64EEENS7_ILi80EEENS7_ILi256EEEEEENS_10bfloat16_tEfNS_4arch4Sm90ELb0ELb0ELb1ELb0ELb0ELb0ELb1ELb1ELi2ELi1ELi1ELi1ELb0EEENS1_24CollectiveEpilogueBwdGQAISD_fSG_Li256ELb0ELb0EEENS1_19SingleTileSchedulerILb0ELb0ELb0ELi80EEEEEEEEEvNT_6ParamsE,"ax",@progbits
	.align	128
.text._ZN7cutlass13device_kernelIN5flash11enable_sm90INS1_16FlashAttnBwdSm90INS1_25CollectiveMainloopBwdSm90ILi2ELi1ELi1EN4cute5tupleIJNS5_1CILi1EEES8_S8_EEENS6_IJNS7_ILi64EEENS7_ILi80EEENS7_ILi256EEEEEENS_10bfloat16_tEfNS_4arch4Sm90ELb0ELb0ELb1ELb0ELb0ELb0ELb1ELb1ELi2ELi1ELi1ELi1ELb0EEENS1_24CollectiveEpilogueBwdGQAISD_fSG_Li256ELb0ELb0EEENS1_19SingleTileSchedulerILb0ELb0ELb0ELi80EEEEEEEEEvNT_6ParamsE:
        .type           _ZN7cutlass13device_kernelIN5flash11enable_sm90INS1_16FlashAttnBwdSm90INS1_25CollectiveMainloopBwdSm90ILi2ELi1ELi1EN4cute5tupleIJNS5_1CILi1EEES8_S8_EEENS6_IJNS7_ILi64EEENS7_ILi80EEENS7_ILi256EEEEEENS_10bfloat16_tEfNS_4arch4Sm90ELb0ELb0ELb1ELb0ELb0ELb0ELb1ELb1ELi2ELi1ELi1ELi1ELb0EEENS1_24CollectiveEpilogueBwdGQAISD_fSG_Li256ELb0ELb0EEENS1_19SingleTileSchedulerILb0ELb0ELb0ELi80EEEEEEEEEvNT_6ParamsE,@function
        .size           _ZN7cutlass13device_kernelIN5flash11enable_sm90INS1_16FlashAttnBwdSm90INS1_25CollectiveMainloopBwdSm90ILi2ELi1ELi1EN4cute5tupleIJNS5_1CILi1EEES8_S8_EEENS6_IJNS7_ILi64EEENS7_ILi80EEENS7_ILi256EEEEEENS_10bfloat16_tEfNS_4arch4Sm90ELb0ELb0ELb1ELb0ELb0ELb0ELb1ELb1ELi2ELi1ELi1ELi1ELb0EEENS1_24CollectiveEpilogueBwdGQAISD_fSG_Li256ELb0ELb0EEENS1_19SingleTileSchedulerILb0ELb0ELb0ELi80EEEEEEEEEvNT_6ParamsE,(.L_x_2198 - _ZN7cutlass13device_kernelIN5flash11enable_sm90INS1_16FlashAttnBwdSm90INS1_25CollectiveMainloopBwdSm90ILi2ELi1ELi1EN4cute5tupleIJNS5_1CILi1EEES8_S8_EEENS6_IJNS7_ILi64EEENS7_ILi80EEENS7_ILi256EEEEEENS_10bfloat16_tEfNS_4arch4Sm90ELb0ELb0ELb1ELb0ELb0ELb0ELb1ELb1ELi2ELi1ELi1ELi1ELb0EEENS1_24CollectiveEpilogueBwdGQAISD_fSG_Li256ELb0ELb0EEENS1_19SingleTileSchedulerILb0ELb0ELb0ELi80EEEEEEEEEvNT_6ParamsE)
        .other          _ZN7cutlass13device_kernelIN5flash11enable_sm90INS1_16FlashAttnBwdSm90INS1_25CollectiveMainloopBwdSm90ILi2ELi1ELi1EN4cute5tupleIJNS5_1CILi1EEES8_S8_EEENS6_IJNS7_ILi64EEENS7_ILi80EEENS7_ILi256EEEEEENS_10bfloat16_tEfNS_4arch4Sm90ELb0ELb0ELb1ELb0ELb0ELb0ELb1ELb1ELi2ELi1ELi1ELi1ELb0EEENS1_24CollectiveEpilogueBwdGQAISD_fSG_Li256ELb0ELb0EEENS1_19SingleTileSchedulerILb0ELb0ELb0ELi80EEEEEEEEEvNT_6ParamsE,@"STO_CUDA_ENTRY STV_DEFAULT"
_ZN7cutlass13device_kernelIN5flash11enable_sm90INS1_16FlashAttnBwdSm90INS1_25CollectiveMainloopBwdSm90ILi2ELi1ELi1EN4cute5tupleIJNS5_1CILi1EEES8_S8_EEENS6_IJNS7_ILi64EEENS7_ILi80EEENS7_ILi256EEEEEENS_10bfloat16_tEfNS_4arch4Sm90ELb0ELb0ELb1ELb0ELb0ELb0ELb1ELb1ELi2ELi1ELi1ELi1ELb0EEENS1_24CollectiveEpilogueBwdGQAISD_fSG_Li256ELb0ELb0EEENS1_19SingleTileSchedulerILb0ELb0ELb0ELi80EEEEEEEEEvNT_6ParamsE:
        /* <DEDUP_REMOVED lines=14> */
[----:B------:R-:W-:-:S02]  /*00e0*/  UIADD3.X UR7, URZ, UR5, URZ, UP0, !UPT ;  /* 0x000000053f077290 */ /* 0x000fc400087fe43f */
[----:B------:R-:W-:Y:S02]  /*00f0*/  UIADD3.X UR9, URZ, UR5, URZ, UP1, !UPT ;  /* 0x000000053f097290 */ /* 0x000fe40008ffe43f */
[----:B------:R-:W-:Y:S02]  /*0100*/  UIADD3.X UR11, URZ, UR5, URZ, UP2, !UPT ;  /* 0x000000053f0b7290 */ /* 0x000fe400097fe43f */
[----:B------:R-:W-:-:S03]  /*0110*/  UIADD3.X UR5, URZ, UR5, URZ, UP3, !UPT ;  /* 0x000000053f057290 */ /* 0x000fc60009ffe43f */
[----:B------:R1:W-:Y:S02]  /*0120*/  UTMACCTL.PF [UR6] ;  /* 0x00000000060079b9 */ /* 0x0003e40008040000 */
[----:B------:R1:W-:Y:S02]  /*0130*/  UTMACCTL.PF [UR8] ;  /* 0x00000000080079b9 */ /* 0x0003e40008040000 */
[----:B------:R1:W-:Y:S02]  /*0140*/  UTMACCTL.PF [UR10] ;  /* 0x000000000a0079b9 */ /* 0x0003e40008040000 */
[----:B------:R1:W-:Y:S02]  /*0150*/  UTMACCTL.PF [UR4] ;  /* 0x00000000040079b9 */ /* 0x0003e40008040000 */
[----:B-1----:R-:W-:Y:S01]  /*0160*/  NOP ;  /* 0x0000000000007918 */ /* 0x002fe20000000000 */
.L_x_58:
[----:B------:R-:W-:Y:S05]  /*0170*/  BSYNC B0 ;  /* 0x0000000000007941 */ /* 0x000fea0003800000 */
.L_x_57:
        /* <DEDUP_REMOVED lines=34> */
.L_x_59:
        /* <DEDUP_REMOVED lines=20> */
.L_x_60:
[----:B-1----:R-:W-:Y:S01]  /*04e0*/  ISETP.NE.AND P0, PT, R2, RZ, PT ;  /* 0x000000ff0200720c */ /* 0x002fe20003f05270 */
[----:B------:R-:W-:Y:S01]  /*04f0*/  IMAD.MOV.U32 R19, RZ, RZ, 0x1 ;  /* 0x00000001ff137424 */ /* 0x000fe200078e00ff */
[----:B------:R-:W-:Y:S01]  /*0500*/  NOP ;  /* 0x0000000000007918 */ /* 0x000fe20000000000 */
[----:B------:R-:W-:Y:S01]  /*0510*/  BSSY B0, `(.L_x_61) ;  /* 0x00009f7000007945 */ /* 0x000fe20003800000 */
[----:B------:R-:W-:Y:S02]  /*0520*/  LOP3.LUT R21, R4, 0x7f, RZ, 0xc0, !PT ;  /* 0x0000007f04157812 */ /* 0x000fe400078ec0ff */
[----:B------:R-:W-:Y:S01]  /*0530*/  SEL R19, R19, 0x2, !P0 ;  /* 0x0000000213137807 */ /* 0x000fe20004000000 */
[----:B--23--:R-:W-:Y:S06]  /*0540*/  BAR.SYNC.DEFER_BLOCKING 0x0 ;  /* 0x0000000000007b1d */ /* 0x00cfec0000010000 */
[----:B------:R-:W-:Y:S05]  /*0550*/  @!P0 BRA `(.L_x_62) ;  /* 0x0000008400c48947 */ /* 0x000fea0003800000 */
.L_x_63:
[----:B------:R-:W-:-:S08]  /*0560*/  NOP ;  /* 0x0000000000007918 */ /* 0x000fd00000000000 */
[----:B------:R-:W1:Y:S02]  /*0570*/  USETMAXREG.TRY_ALLOC.CTAPOOL UP0, 0xf0 ;  /* 0x000000f0000079c8 */ /* 0x000e640008000600 */
[----:B-1----:R-:W-:-:S13]  /*0580*/  PLOP3.LUT P0, PT, PT, PT, UP0, 0x80, 0x0 ;  /* 0x000000000000781c */ /* 0x002fda0003f0f008 */
[----:B------:R-:W-:Y:S05]  /*0590*/  @!P0 BRA `(.L_x_63) ;  /* 0xfffffffc00f08947 */ /* 0x000fea000383ffff */
[----:B------:R-:W1:Y:S02]  /*05a0*/  S2UR UR4, SR_CTAID.Z ;  /* 0x00000000000479c3 */ /* 0x000e640000002700 */
[----:B-1----:R-:W-:-:S13]  /*05b0*/  ISETP.LE.AND P0, PT, RZ, UR4, PT ;  /* 0x00000004ff007c0c */ /* 0x002fda000bf03270 */
[----:B------:R-:W-:Y:S05]  /*05c0*/  @!P0 BRA `(.L_x_64) ;  /* 0x0000009c00ac8947 */ /* 0x000fea0003800000 */
[----:B------:R-:W1:Y:S01]  /*05d0*/  S2R R0, SR_TID.X ;  /* 0x0000000000007919 */ /* 0x000e620000002100 */
[----:B------:R-:W2:Y:S01]  /*05e0*/  S2UR UR4, SR_CgaCtaId ;  /* 0x00000000000479c3 */ /* 0x000ea20000008800 */
[----:B------:R-:W-:Y:S01]  /*05f0*/  UMOV UR60, 0x400 ;  /* 0x00000400003c7882 */ /* 0x000fe20000000000 */
[----:B------:R-:W-:Y:S01]  /*0600*/  SHF.L.U32 R11, RZ, 0x1f, RZ ;  /* 0x0000001fff0b7819 */ /* 0x000fe200000006ff */
[----:B--2---:R-:W-:Y:S01]  /*0610*/  ULEA UR60, UR4, UR60, 0x18 ;  /* 0x0000003c043c7291 */ /* 0x004fe2000f8ec03f */
[----:B-1----:R-:W-:-:S08]  /*0620*/  VIADD R0, R0, 0xffffff80 ;  /* 0xffffff8000007836 */ /* 0x002fd00000000000 */
[----:B------:R-:W1:Y:S01]  /*0630*/  SYNCS.PHASECHK.TRANS64.TRYWAIT P0, [UR60+0x31800], R11 ;  /* 0x0318000bff0075a7 */ /* 0x000e62000800017c */
[----:B------:R-:W-:-:S04]  /*0640*/  SHF.R.S32.HI R3, RZ, 0x1f, R0 ;  /* 0x0000001fff037819 */ /* 0x000fc80000011400 */
[----:B------:R-:W-:-:S04]  /*0650*/  LEA.HI R2, R3, R0, RZ, 0x7 ;  /* 0x0000000003027211 */ /* 0x000fc800078f38ff */
[----:B------:R-:W-:Y:S02]  /*0660*/  SHF.R.S32.HI R229, RZ, 0x7, R2 ;  /* 0x00000007ffe57819 */ /* 0x000fe40000011402 */
[----:B------:R-:W-:-:S03]  /*0670*/  LOP3.LUT R5, R2, 0xffffff80, RZ, 0xc0, !PT ;  /* 0xffffff8002057812 */ /* 0x000fc600078ec0ff */
[----:B------:R-:W2:Y:S02]  /*0680*/  SHFL.IDX PT, R4, R229, RZ, 0x1f ;  /* 0x00001fffe5047589 */ /* 0x000ea400000e0000 */
[----:B------:R-:W-:-:S05]  /*0690*/  IMAD.IADD R6, R0, 0x1, -R5 ;  /* 0x0000000100067824 */ /* 0x000fca00078e0a05 */
[----:B------:R-:W-:-:S04]  /*06a0*/  SHF.R.S32.HI R7, RZ, 0x1f, R6 ;  /* 0x0000001fff077819 */ /* 0x000fc80000011406 */
[CC--:B------:R-:W-:Y:S02]  /*06b0*/  LEA.HI R8, R7.reuse, R6.reuse, RZ, 0x2 ;  /* 0x0000000607087211 */ /* 0x0c0fe400078f10ff */
[----:B------:R-:W-:Y:S02]  /*06c0*/  LEA.HI R7, R7, R6, RZ, 0x5 ;  /* 0x0000000607077211 */ /* 0x000fe400078f28ff */
[--C-:B------:R-:W-:Y:S02]  /*06d0*/  SHF.R.S32.HI R9, RZ, 0x2, R8.reuse ;  /* 0x00000002ff097819 */ /* 0x100fe40000011408 */
[----:B------:R-:W-:Y:S02]  /*06e0*/  SHF.R.S32.HI R10, RZ, 0x1f, R8 ;  /* 0x0000001fff0a7819 */ /* 0x000fe40000011408 */
[----:B------:R-:W-:Y:S02]  /*06f0*/  SHF.R.S32.HI R7, RZ, 0x5, R7 ;  /* 0x00000005ff077819 */ /* 0x000fe40000011407 */
[----:B------:R-:W-:-:S02]  /*0700*/  LEA.HI R10, R10, R9, RZ, 0x3 ;  /* 0x000000090a0a7211 */ /* 0x000fc400078f18ff */
[----:B--2---:R-:W-:Y:S02]  /*0710*/  LEA.HI R2, R4, R4, RZ, 0x1 ;  /* 0x0000000404027211 */ /* 0x004fe400078f08ff */
[----:B------:R-:W-:Y:S02]  /*0720*/  LOP3.LUT R10, R10, 0xfffffff8, RZ, 0xc0, !PT ;  /* 0xfffffff80a0a7812 */ /* 0x000fe400078ec0ff */
[----:B------:R-:W-:-:S03]  /*0730*/  LOP3.LUT R5, R2, 0xfffffffe, RZ, 0xc0, !PT ;  /* 0xfffffffe02057812 */ /* 0x000fc600078ec0ff */
[----:B------:R-:W-:Y:S02]  /*0740*/  IMAD.IADD R10, R9, 0x1, -R10 ;  /* 0x00000001090a7824 */ /* 0x000fe400078e0a0a */
[----:B------:R-:W-:Y:S01]  /*0750*/  IMAD.IADD R4, R4, 0x1, -R5 ;  /* 0x0000000104047824 */ /* 0x000fe200078e0a05 */
[----:B-1----:R-:W-:Y:S06]  /*0760*/  @P0 BRA `(.L_x_65) ;  /* 0x0000000000080947 */ /* 0x002fec0003800000 */
[----:B------:R-:W1:Y:S02]  /*0770*/  SYNCS.PHASECHK.TRANS64.TRYWAIT P0, [UR60+0x31800], R11 ;  /* 0x0318000bff0075a7 */ /* 0x000e64000800017c */
[----:B-1----:R-:W-:Y:S05]  /*0780*/  @!P0 BRA `(.L_x_66) ;  /* 0x0000009c00448947 */ /* 0x002fea0003800000 */
.L_x_65:
[----:B------:R-:W-:Y:S01]  /*0790*/  IMAD R228, R7, 0x10, R10 ;  /* 0x0000001007e47824 */ /* 0x000fe200078e020a */
[----:B------:R-:W-:Y:S01]  /*07a0*/  CS2R R56, SRZ ;  /* 0x0000000000387805 */ /* 0x000fe2000001ff00 */
[----:B------:R-:W2:Y:S01]  /*07b0*/  LDC R10, c[0x0][0x280] ;  /* 0x0000a000ff0a7b82 */ /* 0x000ea20000000800 */
        /* <DEDUP_REMOVED lines=23> */
[----:B--2---:R-:W-:Y:S02]  /*0930*/  ISETP.GE.AND P0, PT, R10, 0x1, PT ;  /* 0x000000010a00780c */ /* 0x004fe40003f06270 */
        /* <DEDUP_REMOVED lines=55> */
[----:B------:R-:W-:Y:S01]  /*0cb0*/  CS2R R134, SRZ ;  /* 0x0000000000867805 */ /* 0x000fe2000001ff00 */
[----:B------:R-:W-:Y:S01]  /*0cc0*/  IMAD.SHL.U32 R230, R6, 0x4, RZ ;  /* 0x0000000406e67824 */ /* 0x000fe200078e00ff */
[----:B------:R-:W-:Y:S06]  /*0cd0*/  @!P0 BRA `(.L_x_67) ;  /* 0x0000007000a48947 */ /* 0x000fec0003800000 */
[----:B------:R-:W2:Y:S01]  /*0ce0*/  S2R R9, SR_CTAID.X ;  /* 0x0000000000097919 */ /* 0x000ea20000002500 */
[----:B------:R-:W2:Y:S01]  /*0cf0*/  LDC R12, c[0x0][0x290] ;  /* 0x0000a400ff0c7b82 */ /* 0x000ea20000000800 */
[CC--:B-1----:R-:W-:Y:S01]  /*0d00*/  LEA.HI R2, R3.reuse, R0.reuse, RZ, 0x5 ;  /* 0x0000000003027211 */ /* 0x0c2fe200078f28ff */
[----:B------:R-:W-:Y:S01]  /*0d10*/  IMAD.MOV.U32 R18, RZ, RZ, RZ ;  /* 0x000000ffff127224 */ /* 0x000fe200078e00ff */
[----:B------:R-:W-:Y:S01]  /*0d20*/  LEA.HI R3, R3, R0, RZ, 0x4 ;  /* 0x0000000003037211 */ /* 0x000fe200078f20ff */
[----:B------:R-:W-:Y:S01]  /*0d30*/  IMAD.MOV.U32 R17, RZ, RZ, RZ ;  /* 0x000000ffff117224 */ /* 0x000fe200078e00ff */
[--C-:B------:R-:W-:Y:S02]  /*0d40*/  SHF.R.S32.HI R5, RZ, 0x5, R2.reuse ;  /* 0x00000005ff057819 */ /* 0x100fe40000011402 */
[----:B------:R-:W-:Y:S02]  /*0d50*/  CS2R R142, SRZ ;  /* 0x00000000008e7805 */ /* 0x000fe4000001ff00 */
[----:B------:R-:W-:-:S02]  /*0d60*/  SHF.R.S32.HI R2, RZ, 0x1f, R2 ;  /* 0x0000001fff027819 */ /* 0x000fc40000011402 */
[----:B------:R-:W-:Y:S02]  /*0d70*/  CS2R R140, SRZ ;  /* 0x00000000008c7805 */ /* 0x000fe4000001ff00 */
[----:B------:R-:W-:Y:S02]  /*0d80*/  LOP3.LUT R3, R3, 0xffffff0, RZ, 0xc0, !PT ;  /* 0x0ffffff003037812 */ /* 0x000fe400078ec0ff */
[----:B------:R-:W-:Y:S02]  /*0d90*/  CS2R R138, SRZ ;  /* 0x00000000008a7805 */ /* 0x000fe4000001ff00 */
[----:B------:R-:W-:Y:S02]  /*0da0*/  LEA.HI R2, R2, R5, RZ, 0x2 ;  /* 0x0000000502027211 */ /* 0x000fe400078f10ff */
[----:B------:R-:W-:Y:S02]  /*0db0*/  CS2R R136, SRZ ;  /* 0x0000000000887805 */ /* 0x000fe4000001ff00 */
[----:B------:R-:W-:Y:S01]  /*0dc0*/  LOP3.LUT R7, R8, 0xfffffffc, RZ, 0xc0, !PT ;  /* 0xfffffffc08077812 */ /* 0x000fe200078ec0ff */
[----:B------:R-:W-:Y:S01]  /*0dd0*/  IMAD.IADD R0, R0, 0x1, -R3 ;  /* 0x0000000100007824 */ /* 0x000fe200078e0a03 */
[----:B------:R-:W-:-:S02]  /*0de0*/  LOP3.LUT R2, R2, 0xfffffc, RZ, 0xc0, !PT ;  /* 0x00fffffc02027812 */ /* 0x000fc400078ec0ff */
[----:B------:R-:W-:Y:S02]  /*0df0*/  CS2R R158, SRZ ;  /* 0x00000000009e7805 */ /* 0x000fe4000001ff00 */
[----:B------:R-:W-:Y:S01]  /*0e00*/  LEA.HI R8, R229, R229, RZ, 0x1 ;  /* 0x000000e5e5087211 */ /* 0x000fe200078f08ff */
[----:B------:R-:W-:Y:S01]  /*0e10*/  IMAD.IADD R7, R6, 0x1, -R7 ;  /* 0x0000000106077824 */ /* 0x000fe200078e0a07 */
[----:B------:R-:W-:Y:S01]  /*0e20*/  LOP3.LUT R19, R19, 0x1, RZ, 0xfc, !PT ;  /* 0x0000000113137812 */ /* 0x000fe200078efcff */
[----:B------:R-:W-:Y:S01]  /*0e30*/  VIADD R6, R10, 0x3f ;  /* 0x0000003f0a067836 */ /* 0x000fe20000000000 */
[----:B------:R-:W-:Y:S01]  /*0e40*/  LOP3.LUT R8, R8, 0xfffffffe, RZ, 0xc0, !PT ;  /* 0xfffffffe08087812 */ /* 0x000fe200078ec0ff */
[----:B------:R-:W-:Y:S01]  /*0e50*/  IMAD.IADD R5, R5, 0x1, -R2 ;  /* 0x0000000105057824 */ /* 0x000fe200078e0a02 */
[----:B------:R-:W-:Y:S01]  /*0e60*/  CS2R R156, SRZ ;  /* 0x00000000009c7805 */ /* 0x000fe2000001ff00 */
[C---:B------:R-:W-:Y:S01]  /*0e70*/  IMAD R0, R229.reuse, 0x40, R0 ;  /* 0x00000040e5007824 */ /* 0x040fe200078e0200 */
[----:B------:R-:W-:Y:S01]  /*0e80*/  SHF.R.S32.HI R3, RZ, 0x1f, R6 ;  /* 0x0000001fff037819 */ /* 0x000fe20000011406 */
[----:B------:R-:W-:Y:S01]  /*0e90*/  IMAD.IADD R8, R229, 0x1, -R8 ;  /* 0x00000001e5087824 */ /* 0x000fe200078e0a08 */
[----:B------:R-:W-:Y:S01]  /*0ea0*/  CS2R R154, SRZ ;  /* 0x00000000009a7805 */ /* 0x000fe2000001ff00 */
[----:B------:R-:W-:Y:S01]  /*0eb0*/  IMAD R0, R5, 0x10, R0 ;  /* 0x0000001005007824 */ /* 0x000fe200078e0200 */
[----:B------:R-:W-:Y:S01]  /*0ec0*/  LEA.HI R231, R3, R6, RZ, 0x6 ;  /* 0x0000000603e77211 */ /* 0x000fe200078f30ff */
[----:B------:R-:W-:Y:S01]  /*0ed0*/  IMAD.MOV.U32 R3, RZ, RZ, RZ ;  /* 0x000000ffff037224 */ /* 0x000fe200078e00ff */
[----:B------:R-:W-:Y:S01]  /*0ee0*/  CS2R R152, SRZ ;  /* 0x0000000000987805 */ /* 0x000fe2000001ff00 */
[----:B--2---:R-:W-:Y:S01]  /*0ef0*/  IMAD R9, R9, -0x50, R12 ;  /* 0xffffffb009097824 */ /* 0x004fe200078e020c */
[----:B------:R-:W-:Y:S01]  /*0f00*/  CS2R R174, SRZ ;  /* 0x0000000000ae7805 */ /* 0x000fe2000001ff00 */
[----:B------:R-:W-:Y:S01]  /*0f10*/  IMAD.SHL.U32 R0, R0, 0x8, RZ ;  /* 0x0000000800007824 */ /* 0x000fe200078e00ff */
[----:B------:R-:W-:Y:S01]  /*0f20*/  CS2R R172, SRZ ;  /* 0x0000000000ac7805 */ /* 0x000fe2000001ff00 */
[----:B------:R-:W-:Y:S01]  /*0f30*/  IMAD R2, R8, -0x8, R9 ;  /* 0xfffffff808027824 */ /* 0x000fe200078e0209 */
[----:B------:R-:W-:-:S02]  /*0f40*/  CS2R R170, SRZ ;  /* 0x0000000000aa7805 */ /* 0x000fc4000001ff00 */
[----:B------:R-:W-:Y:S02]  /*0f50*/  CS2R R168, SRZ ;  /* 0x0000000000a87805 */ /* 0x000fe4000001ff00 */
[----:B------:R-:W-:Y:S01]  /*0f60*/  CS2R R190, SRZ ;  /* 0x0000000000be7805 */ /* 0x000fe2000001ff00 */
[----:B------:R-:W-:Y:S01]  /*0f70*/  IMAD R2, R7, -0x2, R2 ;  /* 0xfffffffe07027824 */ /* 0x000fe200078e0202 */
        /* <DEDUP_REMOVED lines=67> */
[----:B------:R-:W-:Y:S01]  /*13b0*/  SHF.R.S32.HI R231, RZ, 0x6, R231 ;  /* 0x00000006ffe77819 */ /* 0x000fe200000114e7 */
[----:B------:R-:W-:Y:S01]  /*13c0*/  UMOV UR61, URZ ;  /* 0x0000003f003d7c82 */ /* 0x000fe20008000000 */
[----:B------:R-:W-:-:S07]  /*13d0*/  LEA R0, R0, UR60, 0x1 ;  /* 0x0000003c00007c11 */ /* 0x000fce000f8e08ff */
.L_x_78:
[----:B------:R-:W-:-:S13]  /*13e0*/  ISETP.NE.AND P0, PT, R19, 0x3, PT ;  /* 0x000000031300780c */ /* 0x000fda0003f05270 */
[----:B--2---:R-:W-:Y:S05]  /*13f0*/  @!P0 BRA `(.L_x_68) ;  /* 0x0000000000048947 */ /* 0x004fea0003800000 */
[----:B------:R-:W-:Y:S01]  /*1400*/  BPT.TRAP 0x1 ;  /* 0x000000040000795c */ /* 0x000fe20000300000 */
.L_x_68:
[----:B------:R-:W-:Y:S02]  /*1410*/  LEA R16, R3, UR60, 0x3 ;  /* 0x0000003c03107c11 */ /* 0x000fe4000f8e18ff */
[----:B------:R-:W-:-:S04]  /*1420*/  SHF.L.U32 R11, R18, 0x1f, RZ ;  /* 0x0000001f120b7819 */ /* 0x000fc800000006ff */
[----:B------:R1:W2:Y:S01]  /*1430*/  SYNCS.PHASECHK.TRANS64.TRYWAIT P1, [R16+URZ+0x31810], R11 ;  /* 0x0318100b100075a7 */ /* 0x0002a2000802017f */
[----:B------:R-:W-:Y:S05]  /*1440*/  @!P0 BRA `(.L_x_69) ;  /* 0x0000000000048947 */ /* 0x000fea0003800000 */
[----:B------:R-:W-:Y:S01]  /*1450*/  BPT.TRAP 0x1 ;  /* 0x000000040000795c */ /* 0x000fe20000300000 */
.L_x_69:
[----:B------:R-:W-:Y:S01]  /*1460*/  IMAD.U32 R5, RZ, RZ, UR60 ;  /* 0x0000003cff057e24 */ /* 0x000fe2000f8e00ff */
[----:B------:R-:W-:-:S03]  /*1470*/  LEA R6, R4, UR60, 0xa ;  /* 0x0000003c04067c11 */ /* 0x000fc6000f8e50ff */
[----:B------:R-:W-:Y:S01]  /*1480*/  VIADD R7, R5, 0x14100 ;  /* 0x0001410005077836 */ /* 0x000fe20000000000 */
[----:B------:R-:W-:-:S04]  /*1490*/  SHF.R.U32.HI R8, RZ, 0x4, R6 ;  /* 0x00000004ff087819 */ /* 0x000fc80000011606 */
[----:B------:R-:W-:Y:S02]  /*14a0*/  SHF.R.U32.HI R7, RZ, 0x4, R7 ;  /* 0x00000004ff077819 */ /* 0x000fe40000011607 */
[----:B------:R-:W-:Y:S02]  /*14b0*/  LOP3.LUT R9, R8, 0x3fff, RZ, 0xc0, !PT ;  /* 0x00003fff08097812 */ /* 0x000fe400078ec0ff */
[----:B------:R-:W-:Y:S02]  /*14c0*/  LOP3.LUT R8, R7, 0x3fff, RZ, 0xc0, !PT ;  /* 0x00003fff07087812 */ /* 0x000fe400078ec0ff */
[----:B------:R-:W-:Y:S02]  /*14d0*/  LOP3.LUT R7, R9, 0x10000, RZ, 0xfc, !PT ;  /* 0x0001000009077812 */ /* 0x000fe400078efcff */
[----:B------:R-:W-:Y:S01]  /*14e0*/  LOP3.LUT R8, R8, 0x10000, RZ, 0xfc, !PT ;  /* 0x0001000008087812 */ /* 0x000fe200078efcff */
[----:B--2---:R-:W-:Y:S06]  /*14f0*/  @P1 BRA `(.L_x_70) ;  /* 0x0000000000081947 */ /* 0x004fec0003800000 */
[----:B------:R-:W2:Y:S02]  /*1500*/  SYNCS.PHASECHK.TRANS64.TRYWAIT P1, [R16+URZ+0x31810], R11 ;  /* 0x0318100b100075a7 */ /* 0x000ea4000802017f */
[----:B--2---:R-:W-:Y:S05]  /*1510*/  @!P1 BRA `(.L_x_71) ;  /* 0x0000008c00f89947 */ /* 0x004fea0003800000 */
.L_x_70:
[----:B------:R-:W-:Y:S01]  /*1520*/  IMAD R8, R3, 0x800, R8 ;  /* 0x0000080003087824 */ /* 0x000fe200078e0208 */
[C---:B------:R-:W-:Y:S01]  /*1530*/  R2UR UR6, R7.reuse ;  /* 0x00000000070672ca */ /* 0x040fe200000e0000 */
[C---:B------:R-:W-:Y:S01]  /*1540*/  VIADD R9, R7.reuse, 0x80 ;  /* 0x0000008007097836 */ /* 0x040fe20000000000 */
[----:B------:R-:W-:Y:S01]  /*1550*/  WARPGROUP.ARRIVE ;  /* 0x00000000000079c5 */ /* 0x000fe20000000000 */
[----:B------:R-:W-:Y:S01]  /*1560*/  VIADD R10, R7, 0x100 ;  /* 0x00000100070a7836 */ /* 0x000fe20000000000 */
[----:B------:R-:W-:Y:S01]  /*1570*/  R2UR UR4, R8 ;  /* 0x00000000080472ca */ /* 0x000fe200000e0000 */
[----:B------:R-:W-:Y:S01]  /*1580*/  UMOV UR7, 0x40000000 ;  /* 0x4000000000077882 */ /* 0x000fe20000000000 */
[----:B------:R-:W-:Y:S01]  /*1590*/  R2UR UR8, R9 ;  /* 0x00000000090872ca */ /* 0x000fe200000e0000 */
[C---:B------:R-:W-:Y:S01]  /*15a0*/  VIADD R9, R7.reuse, 0x180 ;  /* 0x0000018007097836 */ /* 0x040fe20000000000 */
[----:B------:R-:W-:Y:S01]  /*15b0*/  R2UR UR9, R10 ;  /* 0x000000000a0972ca */ /* 0x000fe200000e0000 */
[----:B------:R-:W-:Y:S01]  /*15c0*/  VIADD R10, R7, 0x200 ;  /* 0x00000200070a7836 */ /* 0x000fe20000000000 */
[----:B------:R-:W-:-:S02]  /*15d0*/  UMOV UR5, 0x40000040 ;  /* 0x4000004000057882 */ /* 0x000fc40000000000 */
[----:B------:R-:W-:Y:S01]  /*15e0*/  R2UR UR10, R9 ;  /* 0x00000000090a72ca */ /* 0x000fe200000e0000 */
[----:B------:R-:W-:Y:S01]  /*15f0*/  VIADD R9, R8, 0x2 ;  /* 0x0000000208097836 */ /* 0x000fe20000000000 */
[----:B------:R-:W-:Y:S01]  /*1600*/  R2UR UR11, R10 ;  /* 0x000000000a0b72ca */ /* 0x000fe200000e0000 */
[----:B------:R-:W-:Y:S02]  /*1610*/  VIADD R10, R7, 0x2 ;  /* 0x00000002070a7836 */ /* 0x000fe40000000000 */
[----:B------:R-:W-:Y:S01]  /*1620*/  HGMMA.64x8x16.F32.BF16 R24, gdesc[UR4], RZ, !UPT ;  /* 0x00000000041879f0 */ /* 0x000fe2000c7018ff */
[----:B------:R-:W-:Y:S01]  /*1630*/  UMOV UR7, 0x40000000 ;  /* 0x4000000000077882 */ /* 0x000fe20000000000 */
[----:B------:R-:W-:Y:S02]  /*1640*/  UMOV UR6, UR8 ;  /* 0x0000000800067c82 */ /* 0x000fe40008000000 */
[----:B------:R-:W-:Y:S01]  /*1650*/  HGMMA.64x8x16.F32.BF16 R28, gdesc[UR4], RZ, !UPT ;  /* 0x00000000041c79f0 */ /* 0x000fe2000c7018ff */
[----:B------:R-:W-:Y:S01]  /*1660*/  UMOV UR6, UR9 ;  /* 0x0000000900067c82 */ /* 0x000fe20008000000 */
[----:B------:R-:W-:-:S02]  /*1670*/  UMOV UR7, 0x40000000 ;  /* 0x4000000000077882 */ /* 0x000fc40000000000 */
[----:B------:R-:W-:Y:S01]  /*1680*/  HGMMA.64x8x16.F32.BF16 R32, gdesc[UR4], RZ, !UPT ;  /* 0x00000000042079f0 */ /* 0x000fe2000c7018ff */
[----:B------:R-:W-:Y:S01]  /*1690*/  UMOV UR6, UR10 ;  /* 0x0000000a00067c82 */ /* 0x000fe20008000000 */
[----:B------:R-:W-:Y:S02]  /*16a0*/  UMOV UR7, 0x40000000 ;  /* 0x4000000000077882 */ /* 0x000fe40000000000 */
[----:B------:R-:W-:Y:S01]  /*16b0*/  HGMMA.64x8x16.F32.BF16 R36, gdesc[UR4], RZ, !UPT ;  /* 0x00000000042479f0 */ /* 0x000fe2000c7018ff */
[----:B------:R-:W-:Y:S01]  /*16c0*/  UMOV UR6, UR11 ;  /* 0x0000000b00067c82 */ /* 0x000fe20008000000 */
[----:B------:R-:W-:Y:S02]  /*16d0*/  UMOV UR7, 0x40000000 ;  /* 0x4000000000077882 */ /* 0x000fe40000000000 */
[----:B------:R-:W-:Y:S01]  /*16e0*/  HGMMA.64x8x16.F32.BF16 R40, gdesc[UR4], RZ, !UPT ;  /* 0x00000000042879f0 */ /* 0x000fe2000c7018ff */
[----:B------:R-:W-:Y:S01]  /*16f0*/  R2UR UR6, R10 ;  /* 0x000000000a0672ca */ /* 0x000fe200000e0000 */
[----:B------:R-:W-:Y:S01]  /*1700*/  VIADD R10, R7, 0x82 ;  /* 0x00000082070a7836 */ /* 0x000fe20000000000 */
[----:B------:R-:W-:Y:S01]  /*1710*/  R2UR UR4, R9 ;  /* 0x00000000090472ca */ /* 0x000fe200000e0000 */
[C---:B------:R-:W-:Y:S01]  /*1720*/  VIADD R9, R7.reuse, 0x102 ;  /* 0x0000010207097836 */ /* 0x040fe20000000000 */
[----:B------:R-:W-:Y:S01]  /*1730*/  UMOV UR7, 0x40000000 ;  /* 0x4000000000077882 */ /* 0x000fe20000000000 */
        /* <DEDUP_REMOVED lines=9> */
[----:B------:R-:W-:Y:S03]  /*17d0*/  HGMMA.64x8x16.F32.BF16 R24, gdesc[UR4], R24 ;  /* 0x00000000041879f0 */ /* 0x000fe60008701818 */
[----:B------:R-:W-:Y:S01]  /*17e0*/  UMOV UR6, UR8 ;  /* 0x0000000800067c82 */ /* 0x000fe20008000000 */
[----:B------:R-:W-:Y:S02]  /*17f0*/  UMOV UR7, 0x40000000 ;  /* 0x4000000000077882 */ /* 0x000fe40000000000 */
[----:B------:R-:W-:Y:S01]  /*1800*/  HGMMA.64x8x16.F32.BF16 R28, gdesc[UR4], R28 ;  /* 0x00000000041c79f0 */ /* 0x000fe2000870181c */
[----:B------:R-:W-:Y:S01]  /*1810*/  UMOV UR6, UR9 ;  /* 0x0000000900067c82 */ /* 0x000fe20008000000 */
[----:B------:R-:W-:-:S02]  /*1820*/  UMOV UR7, 0x40000000 ;  /* 0x4000000000077882 */ /* 0x000fc40000000000 */
[----:B------:R-:W-:Y:S01]  /*1830*/  HGMMA.64x8x16.F32.BF16 R32, gdesc[UR4], R32 ;  /* 0x00000000042079f0 */ /* 0x000fe20008701820 */
[----:B------:R-:W-:Y:S01]  /*1840*/  UMOV UR6, UR10 ;  /* 0x0000000a00067c82 */ /* 0x000fe20008000000 */
[----:B------:R-:W-:Y:S02]  /*1850*/  UMOV UR7, 0x40000000 ;  /* 0x4000000000077882 */ /* 0x000fe40000000000 */
[----:B------:R-:W-:Y:S01]  /*1860*/  HGMMA.64x8x16.F32.BF16 R36, gdesc[UR4], R36 ;  /* 0x00000000042479f0 */ /* 0x000fe20008701824 */
[----:B------:R-:W-:Y:S01]  /*1870*/  UMOV UR6, UR11 ;  /* 0x0000000b00067c82 */ /* 0x000fe20008000000 */
[----:B------:R-:W-:Y:S02]  /*1880*/  UMOV UR7, 0x40000000 ;  /* 0x4000000000077882 */ /* 0x000fe40000000000 */
[----:B------:R-:W-:Y:S01]  /*1890*/  HGMMA.64x8x16.F32.BF16 R40, gdesc[UR4], R40 ;  /* 0x00000000042879f0 */ /* 0x000fe20008701828 */
        /* <DEDUP_REMOVED lines=312> */
[----:B------:R-:W-:Y:S01]  /*2c20*/  HGMMA.64x8x16.F32.BF16 R24, gdesc[UR4], R24 ;  /* 0x00000000041879f0 */ /* 0x000fe20008701818 */
        /* <DEDUP_REMOVED lines=22> */
[----:B------:R-:W-:Y:S02]  /*2d90*/  R2UR UR10, R10 ;  /* 0x000000000a0a72ca */ /* 0x000fe400000e0000 */
        /* <DEDUP_REMOVED lines=16> */
[C---:B------:R-:W-:Y:S01]  /*2ea0*/  VIADD R9, R7.reuse, 0x806 ;  /* 0x0000080607097836 */ /* 0x040fe20000000000 */
[----:B------:R-:W-:Y:S01]  /*2eb0*/  R2UR UR4, R8 ;  /* 0x00000000080472ca */ /* 0x000fe200000e0000 */
[----:B------:R-:W-:Y:S01]  /*2ec0*/  VIADD R8, R7, 0x886 ;  /* 0x0000088607087836 */ /* 0x000fe20000000000 */
[----:B------:R-:W-:Y:S01]  /*2ed0*/  UMOV UR7, 0x40000000 ;  /* 0x4000000000077882 */ /* 0x000fe20000000000 */
[----:B------:R-:W-:Y:S01]  /*2ee0*/  UMOV UR5, 0x40000040 ;  /* 0x4000004000057882 */ /* 0x000fe20000000000 */
[----:B------:R-:W-:Y:S01]  /*2ef0*/  R2UR UR8, R9 ;  /* 0x00000000090872ca */ /* 0x000fe200000e0000 */
[C---:B------:R-:W-:Y:S01]  /*2f00*/  VIADD R9, R7.reuse, 0x906 ;  /* 0x0000090607097836 */ /* 0x040fe20000000000 */
[----:B------:R-:W-:Y:S01]  /*2f10*/  R2UR UR9, R8 ;  /* 0x00000000080972ca */ /* 0x000fe200000e0000 */
[----:B------:R-:W-:-:S03]  /*2f20*/  VIADD R7, R7, 0x986 ;  /* 0x0000098607077836 */ /* 0x000fc60000000000 */
[----:B------:R-:W-:Y:S02]  /*2f30*/  R2UR UR10, R9 ;  /* 0x00000000090a72ca */ /* 0x000fe400000e0000 */
[----:B------:R-:W-:Y:S01]  /*2f40*/  R2UR UR11, R7 ;  /* 0x00000000070b72ca */ /* 0x000fe200000e0000 */
[----:B------:R-:W-:-:S05]  /*2f50*/  IMAD R7, R3, 0x40, R228 ;  /* 0x0000004003077824 */ /* 0x000fca00078e02e4 */
[----:B------:R-:W-:-:S05]  /*2f60*/  LEA R7, R7, UR60, 0x2 ;  /* 0x0000003c07077c11 */ /* 0x000fca000f8e10ff */
[----:B------:R3:W4:Y:S04]  /*2f70*/  LDS R10, [R7+0x2c100] ;  /* 0x02c10000070a7984 */ /* 0x0007280000000800 */
[----:B------:R3:W1:Y:S01]  /*2f80*/  LDS R8, [R7+0x2c120] ;  /* 0x02c1200007087984 */ /* 0x0006620000000800 */
        /* <DEDUP_REMOVED lines=12> */
[----:B------:R-:W-:Y:S01]  /*3050*/  HGMMA.64x8x16.F32.BF16 R40, gdesc[UR4], R40, gsb0 ;  /* 0x00000000042879f0 */ /* 0x000fe20008001828 */
[----:B---3--:R-:W-:Y:S05]  /*3060*/  @!P0 BRA `(.L_x_72) ;  /* 0x0000000000048947 */ /* 0x008fea0003800000 */
[----:B------:R-:W-:Y:S01]  /*3070*/  BPT.TRAP 0x1 ;  /* 0x000000040000795c */ /* 0x000fe20000300000 */
.L_x_72:
[----:B------:R-:W-:-:S04]  /*3080*/  SHF.L.U32 R12, R17, 0x1f, RZ ;  /* 0x0000001f110c7819 */ /* 0x000fc800000006ff */
[----:B------:R3:W1:Y:S01]  /*3090*/  SYNCS.PHASECHK.TRANS64.TRYWAIT P1, [UR60+0x31830], R12 ;  /* 0x0318300cff0075a7 */ /* 0x000662000802017c */
[----:B------:R-:W-:Y:S05]  /*30a0*/  @!P0 BRA `(.L_x_73) ;  /* 0x0000000000048947 */ /* 0x000fea0003800000 */
[----:B------:R-:W-:Y:S01]  /*30b0*/  BPT.TRAP 0x1 ;  /* 0x000000040000795c */ /* 0x000fe20000300000 */
.L_x_73:
[----:B------:R-:W-:Y:S02]  /*30c0*/  VIADD R6, R6, 0xa000 ;  /* 0x0000a00006067836 */ /* 0x000fe40000000000 */
[----:B------:R-:W-:-:S03]  /*30d0*/  VIADD R9, R5, 0x24100 ;  /* 0x0002410005097836 */ /* 0x000fc60000000000 */
[----:B------:R-:W-:Y:S02]  /*30e0*/  SHF.R.U32.HI R6, RZ, 0x4, R6 ;  /* 0x00000004ff067819 */ /* 0x000fe40000011606 */
[----:B------:R-:W-:Y:S02]  /*30f0*/  SHF.R.U32.HI R7, RZ, 0x4, R9 ;  /* 0x00000004ff077819 */ /* 0x000fe40000011609 */
[----:B------:R-:W-:Y:S02]  /*3100*/  LOP3.LUT R6, R6, 0x3fff, RZ, 0xc0, !PT ;  /* 0x00003fff06067812 */ /* 0x000fe400078ec0ff */
[----:B------:R-:W-:Y:S02]  /*3110*/  LOP3.LUT R7, R7, 0x3fff, RZ, 0xc0, !PT ;  /* 0x00003fff07077812 */ /* 0x000fe400078ec0ff */
[----:B------:R-:W-:Y:S02]  /*3120*/  LOP3.LUT R6, R6, 0x10000, RZ, 0xfc, !PT ;  /* 0x0001000006067812 */ /* 0x000fe400078efcff */
[----:B------:R-:W-:Y:S01]  /*3130*/  LOP3.LUT R7, R7, 0x10000, RZ, 0xfc, !PT ;  /* 0x0001000007077812 */ /* 0x000fe200078efcff */
[----:B-1----:R-:W-:Y:S06]  /*3140*/  @P1 BRA `(.L_x_74) ;  /* 0x0000000000081947 */ /* 0x002fec0003800000 */
[----:B------:R-:W1:Y:S02]  /*3150*/  SYNCS.PHASECHK.TRANS64.TRYWAIT P1, [UR60+0x31830], R12 ;  /* 0x0318300cff0075a7 */ /* 0x000e64000802017c */
[----:B-1----:R-:W-:Y:S05]  /*3160*/  @!P1 BRA `(.L_x_75) ;  /* 0x0000007000f89947 */ /* 0x002fea0003800000 */
.L_x_74:
[C---:B--2---:R-:W-:Y:S01]  /*3170*/  VIADD R11, R6.reuse, 0x80 ;  /* 0x00000080060b7836 */ /* 0x044fe20000000000 */
[----:B------:R-:W-:Y:S01]  /*3180*/  R2UR UR4, R7 ;  /* 0x00000000070472ca */ /* 0x000fe200000e0000 */
[C---:B---3--:R-:W-:Y:S01]  /*3190*/  VIADD R12, R6.reuse, 0x100 ;  /* 0x00000100060c7836 */ /* 0x048fe20000000000 */
[C---:B------:R-:W-:Y:S01]  /*31a0*/  R2UR UR6, R6.reuse ;  /* 0x00000000060672ca */ /* 0x040fe200000e0000 */
[----:B------:R-:W-:Y:S01]  /*31b0*/  WARPGROUP.ARRIVE ;  /* 0x00000000000079c5 */ /* 0x000fe20000000000 */
        /* <DEDUP_REMOVED lines=9> */
[----:B------:R-:W-:Y:S01]  /*3250*/  VIADD R12, R7, 0x2 ;  /* 0x00000002070c7836 */ /* 0x000fe20000000000 */
[C---:B------:R-:W-:Y:S01]  /*3260*/  ISETP.GT.AND P1, PT, R2.reuse, RZ, PT ;  /* 0x000000ff0200720c */ /* 0x040fe20003f24270 */
[----:B------:R-:W-:Y:S01]  /*3270*/  HGMMA.64x8x16.F32.BF16 R44, gdesc[UR4], RZ, !UPT ;  /* 0x00000000042c79f0 */ /* 0x000fe2000c7018ff */
[----:B------:R-:W-:Y:S01]  /*3280*/  UMOV UR7, 0x40000000 ;  /* 0x4000000000077882 */ /* 0x000fe20000000000 */
[----:B------:R-:W-:Y:S01]  /*3290*/  UMOV UR6, UR8 ;  /* 0x0000000800067c82 */ /* 0x000fe20008000000 */
[----:B------:R-:W-:Y:S01]  /*32a0*/  ISETP.GT.AND P2, PT, R2, 0x1, PT ;  /* 0x000000010200780c */ /* 0x000fe20003f44270 */
[----:B------:R-:W-:Y:S01]  /*32b0*/  HGMMA.64x8x16.F32.BF16 R48, gdesc[UR4], RZ, !UPT ;  /* 0x00000000043079f0 */ /* 0x000fe2000c7018ff */
[----:B------:R-:W-:Y:S01]  /*32c0*/  UMOV UR6, UR9 ;  /* 0x0000000900067c82 */ /* 0x000fe20008000000 */
[----:B------:R-:W-:Y:S01]  /*32d0*/  UMOV UR7, 0x40000000 ;  /* 0x4000000000077882 */ /* 0x000fe20000000000 */
[----:B------:R-:W-:Y:S01]  /*32e0*/  LEA R224, R228, UR60, 0x2 ;  /* 0x0000003ce4e07c11 */ /* 0x000fe2000f8e10ff */
[----:B------:R-:W-:Y:S01]  /*32f0*/  HGMMA.64x8x16.F32.BF16 R52, gdesc[UR4], RZ, !UPT ;  /* 0x00000000043479f0 */ /* 0x000fe2000c7018ff */
[----:B------:R-:W-:Y:S01]  /*3300*/  UMOV UR6, UR10 ;  /* 0x0000000a00067c82 */ /* 0x000fe20008000000 */
[----:B------:R-:W-:Y:S01]  /*3310*/  UMOV UR7, 0x40000000 ;  /* 0x4000000000077882 */ /* 0x000fe20000000000 */
[C---:B------:R-:W-:Y:S01]  /*3320*/  ISETP.GT.AND P3, PT, R2.reuse, 0x11, PT ;  /* 0x000000110200780c */ /* 0x040fe20003f64270 */
[----:B------:R-:W-:Y:S01]  /*3330*/  HGMMA.64x8x16.F32.BF16 R216, gdesc[UR4], RZ, !UPT ;  /* 0x0000000004d879f0 */ /* 0x000fe2000c7018ff */
[----:B------:R-:W-:Y:S01]  /*3340*/  UMOV UR6, UR11 ;  /* 0x0000000b00067c82 */ /* 0x000fe20008000000 */
[----:B------:R-:W-:Y:S01]  /*3350*/  UMOV UR7, 0x40000000 ;  /* 0x4000000000077882 */ /* 0x000fe20000000000 */
[----:B------:R-:W-:Y:S01]  /*3360*/  ISETP.GT.AND P4, PT, R2, 0x31, PT ;  /* 0x000000310200780c */ /* 0x000fe20003f84270 */
        /* <DEDUP_REMOVED lines=11> */
[----:B------:R-:W-:Y:S01]  /*3420*/  ISETP.GT.AND P5, PT, R2, 0x40, PT ;  /* 0x000000400200780c */ /* 0x000fe20003fa4270 */
[----:B------:R-:W-:Y:S01]  /*3430*/  UMOV UR57, 0x40000040 ;  /* 0x4000004000397882 */ /* 0x000fe20000000000 */
[----:B------:R-:W-:Y:S01]  /*3440*/  R2UR UR10, R11 ;  /* 0x000000000b0a72ca */ /* 0x000fe200000e0000 */
[----:B------:R-:W-:Y:S01]  /*3450*/  VIADD R11, R6, 0x4 ;  /* 0x00000004060b7836 */ /* 0x000fe20000000000 */
[----:B------:R-:W-:Y:S01]  /*3460*/  R2UR UR11, R12 ;  /* 0x000000000c0b72ca */ /* 0x000fe200000e0000 */
[----:B------:R-:W-:Y:S01]  /*3470*/  VIADD R12, R7, 0x4 ;  /* 0x00000004070c7836 */ /* 0x000fe20000000000 */
[----:B------:R-:W-:Y:S01]  /*3480*/  ISETP.GT.AND P6, PT, R2, 0x41, PT ;  /* 0x000000410200780c */ /* 0x000fe20003fc4270 */
[----:B------:R-:W-:Y:S01]  /*3490*/  UMOV UR59, 0x40 ;  /* 0x00000040003b7882 */ /* 0x000fe20000000000 */
[----:B------:R-:W-:Y:S01]  /*34a0*/  UMOV UR13, UR57 ;  /* 0x00000039000d7c82 */ /* 0x000fe20008000000 */
[----:B------:R-:W-:Y:S01]  /*34b0*/  UMOV UR15, 0x40 ;  /* 0x00000040000f7882 */ /* 0x000fe20000000000 */
[----:B------:R-:W-:Y:S01]  /*34c0*/  UMOV UR17, UR57 ;  /* 0x0000003900117c82 */ /* 0x000fe20008000000 */
[----:B------:R-:W-:Y:S01]  /*34d0*/  UMOV UR19, 0x40 ;  /* 0x0000004000137882 */ /* 0x000fe20000000000 */
[----:B------:R-:W-:Y:S01]  /*34e0*/  UMOV UR49, 0x40000040 ;  /* 0x4000004000317882 */ /* 0x000fe20000000000 */
        /* <DEDUP_REMOVED lines=8> */
[----:B------:R-:W-:Y:S01]  /*3570*/  HGMMA.64x8x16.F32.BF16 R44, gdesc[UR4], R44 ;  /* 0x00000000042c79f0 */ /* 0x000fe2000870182c */
[----:B------:R-:W-:Y:S01]  /*3580*/  UMOV UR6, UR8 ;  /* 0x0000000800067c82 */ /* 0x000fe20008000000 */
[----:B------:R-:W-:Y:S01]  /*3590*/  UMOV UR7, 0x40000000 ;  /* 0x4000000000077882 */ /* 0x000fe20000000000 */
[----:B------:R-:W-:Y:S01]  /*35a0*/  UMOV UR31, 0x40 ;  /* 0x00000040001f7882 */ /* 0x000fe20000000000 */
[----:B------:R-:W-:Y:S01]  /*35b0*/  HGMMA.64x8x16.F32.BF16 R48, gdesc[UR4], R48 ;  /* 0x00000000043079f0 */ /* 0x000fe20008701830 */
[----:B------:R-:W-:Y:S01]  /*35c0*/  UMOV UR6, UR9 ;  /* 0x0000000900067c82 */ /* 0x000fe20008000000 */
        /* <DEDUP_REMOVED lines=20> */
[C---:B------:R-:W-:Y:S01]  /*3710*/  VIADD R12, R6.reuse, 0x204 ;  /* 0x00000204060c7836 */ /* 0x040fe20000000000 */
[----:B------:R-:W-:Y:S01]  /*3720*/  UMOV UR39, 0x40 ;  /* 0x0000004000277882 */ /* 0x000fe20000000000 */
[----:B------:R-:W-:Y:S01]  /*3730*/  UMOV UR33, UR25 ;  /* 0x0000001900217c82 */ /* 0x000fe20008000000 */
[----:B------:R-:W-:Y:S01]  /*3740*/  R2UR UR10, R11 ;  /* 0x000000000b0a72ca */ /* 0x000fe200000e0000 */
[----:B------:R-:W-:Y:S01]  /*3750*/  VIADD R11, R6, 0x6 ;  /* 0x00000006060b7836 */ /* 0x000fe20000000000 */
[----:B------:R-:W-:Y:S01]  /*3760*/  R2UR UR11, R12 ;  /* 0x000000000c0b72ca */ /* 0x000fe200000e0000 */
[----:B------:R-:W-:Y:S01]  /*3770*/  VIADD R12, R7, 0x6 ;  /* 0x00000006070c7836 */ /* 0x000fe20000000000 */
[----:B------:R-:W-:Y:S01]  /*3780*/  UMOV UR35, 0x40 ;  /* 0x0000004000237882 */ /* 0x000fe20000000000 */
[----:B------:R-:W-:Y:S01]  /*3790*/  IMAD R5, R4, 0x2800, R5 ;  /* 0x0000280004057824 */ /* 0x000fe200078e0205 */
[----:B------:R-:W-:Y:S01]  /*37a0*/  UMOV UR21, 0x40000040 ;  /* 0x4000004000157882 */ /* 0x000fe20000000000 */
[----:B------:R-:W-:-:S03]  /*37b0*/  UMOV UR23, 0x40 ;  /* 0x0000004000177882 */ /* 0x000fc60000000000 */
[----:B------:R-:W-:-:S04]  /*37c0*/  SHF.R.U32.HI R5, RZ, 0x4, R5 ;  /* 0x00000004ff057819 */ /* 0x000fc80000011605 */
[----:B------:R-:W-:Y:S01]  /*37d0*/  LOP3.LUT R5, R5, 0x3fff, RZ, 0xc0, !PT ;  /* 0x00003fff05057812 */ /* 0x000fe200078ec0ff */
[----:B------:R-:W-:Y:S01]  /*37e0*/  HGMMA.64x8x16.F32.BF16 R44, gdesc[UR4], R44 ;  /* 0x00000000042c79f0 */ /* 0x000fe2000870182c */
[----:B------:R-:W-:Y:S01]  /*37f0*/  UMOV UR6, UR8 ;  /* 0x0000000800067c82 */ /* 0x000fe20008000000 */
[----:B------:R-:W-:Y:S02]  /*3800*/  UMOV UR7, 0x40000000 ;  /* 0x4000000000077882 */ /* 0x000fe40000000000 */
        /* <DEDUP_REMOVED lines=321> */
[----:B------:R-:W-:Y:S04]  /*4c20*/  HGMMA.64x8x16.F32.BF16 R44, gdesc[UR4], R44 ;  /* 0x00000000042c79f0 */ /* 0x000fe8000870182c */
        /* <DEDUP_REMOVED lines=15> */
[C---:B------:R-:W-:Y:S01]  /*4d20*/  VIADD R11, R6.reuse, 0x886 ;  /* 0x00000886060b7836 */ /* 0x040fe20000000000 */
        /* <DEDUP_REMOVED lines=8> */
[----:B------:R-:W-:Y:S04]  /*4db0*/  HGMMA.64x8x16.F32.BF16 R44, gdesc[UR4], R44 ;  /* 0x00000000042c79f0 */ /* 0x000fe8000870182c */
[----:B------:R-:W-:Y:S01]  /*4dc0*/  UMOV UR6, UR8 ;  /* 0x0000000800067c82 */ /* 0x000fe20008000000 */
[----:B------:R-:W-:Y:S01]  /*4dd0*/  UMOV UR7, 0x40000000 ;  /* 0x4000000000077882 */ /* 0x000fe20000000000 */
[----:B------:R-:W-:Y:S01]  /*4de0*/  ULDC UR8, c[0x0][0x75c] ;  /* 0x0001d70000087ab9 */ /* 0x000fe20000000800 */
[----:B------:R-:W-:Y:S01]  /*4df0*/  HGMMA.64x8x16.F32.BF16 R48, gdesc[UR4], R48 ;  /* 0x00000000043079f0 */ /* 0x000fe20008701830 */
[----:B------:R-:W-:Y:S01]  /*4e00*/  UMOV UR6, UR9 ;  /* 0x0000000900067c82 */ /* 0x000fe20008000000 */
[----:B------:R-:W-:Y:S01]  /*4e10*/  UMOV UR7, 0x40000000 ;  /* 0x4000000000077882 */ /* 0x000fe20000000000 */
[----:B------:R-:W-:Y:S01]  /*4e20*/  UMOV UR9, UR15 ;  /* 0x0000000f00097c82 */ /* 0x000fe20008000000 */
[----:B------:R-:W-:Y:S01]  /*4e30*/  HGMMA.64x8x16.F32.BF16 R52, gdesc[UR4], R52 ;  /* 0x00000000043479f0 */ /* 0x000fe20008701834 */
[----:B------:R-:W-:Y:S01]  /*4e40*/  UMOV UR6, UR10 ;  /* 0x0000000a00067c82 */ /* 0x000fe20008000000 */
[----:B------:R-:W-:-:S02]  /*4e50*/  UMOV UR7, 0x40000000 ;  /* 0x4000000000077882 */ /* 0x000fc40000000000 */
[----:B------:R-:W-:Y:S01]  /*4e60*/  HGMMA.64x8x16.F32.BF16 R216, gdesc[UR4], R216 ;  /* 0x0000000004d879f0 */ /* 0x000fe200087018d8 */
[----:B------:R-:W-:Y:S01]  /*4e70*/  UMOV UR6, UR11 ;  /* 0x0000000b00067c82 */ /* 0x000fe20008000000 */
[----:B------:R-:W-:Y:S01]  /*4e80*/  UMOV UR7, 0x40000000 ;  /* 0x4000000000077882 */ /* 0x000fe20000000000 */
[----:B------:R-:W-:Y:S01]  /*4e90*/  UMOV UR11, UR19 ;  /* 0x00000013000b7c82 */ /* 0x000fe20008000000 */
[----:B------:R-:W-:Y:S01]  /*4ea0*/  HGMMA.64x8x16.F32.BF16 R220, gdesc[UR4], R220, gsb0 ;  /* 0x0000000004dc79f0 */ /* 0x000fe200080018dc */
[----:B------:R-:W-:Y:S01]  /*4eb0*/  ULDC UR4, c[0x0][0x744] ;  /* 0x0001d10000047ab9 */ /* 0x000fe20000000800 */
[----:B------:R-:W-:Y:S01]  /*4ec0*/  UMOV UR7, 0x40 ;  /* 0x0000004000077882 */ /* 0x000fe20000000000 */
[----:B------:R-:W-:Y:S02]  /*4ed0*/  WARPGROUP.DEPBAR.LE gsb0, 0x1 ;  /* 0x00008000000079c5 */ /* 0x000fe40000010100 */
[----:B------:R-:W-:Y:S01]  /*4ee0*/  FMUL.FTZ R11, R24, UR8 ;  /* 0x00000008180b7c20 */ /* 0x000fe20008410000 */
[----:B------:R-:W-:Y:S01]  /*4ef0*/  FMUL.FTZ R12, R26, UR8 ;  /* 0x000000081a0c7c20 */ /* 0x000fe20008410000 */
[----:B------:R-:W-:Y:S01]  /*4f00*/  FMUL.FTZ R13, R25, UR8 ;  /* 0x00000008190d7c20 */ /* 0x000fe20008410000 */
[----:B------:R-:W-:Y:S01]  /*4f10*/  FMUL.FTZ R15, R27, UR8 ;  /* 0x000000081b0f7c20 */ /* 0x000fe20008410000 */
[----:B------:R-:W1:Y:S01]  /*4f20*/  LDS R14, [R224+0x2c320] ;  /* 0x02c32000e00e7984 */ /* 0x000e620000000800 */
[----:B------:R-:W-:Y:S01]  /*4f30*/  FMUL.FTZ R24, R28, UR8 ;  /* 0x000000081c187c20 */ /* 0x000fe20008410000 */
[----:B------:R-:W2:Y:S01]  /*4f40*/  MUFU.TANH R11, R11 ;  /* 0x0000000b000b7308 */ /* 0x000ea20000002400 */
[----:B------:R-:W-:Y:S01]  /*4f50*/  FMUL.FTZ R26, R29, UR8 ;  /* 0x000000081d1a7c20 */ /* 0x000fe20008410000 */
[----:B------:R-:W-:Y:S01]  /*4f60*/  FMUL.FTZ R29, R32, UR8 ;  /* 0x00000008201d7c20 */ /* 0x000fe20008410000 */
[----:B------:R-:W-:Y:S01]  /*4f70*/  FMUL.FTZ R27, R30, UR8 ;  /* 0x000000081e1b7c20 */ /* 0x000fe20008410000 */
[----:B------:R-:W-:Y:S01]  /*4f80*/  FMUL.FTZ R32, R37, UR8 ;  /* 0x0000000825207c20 */ /* 0x000fe20008410000 */
[----:B------:R-:W-:Y:S01]  /*4f90*/  FMUL.FTZ R28, R31, UR8 ;  /* 0x000000081f1c7c20 */ /* 0x000fe20008410000 */
[----:B------:R-:W-:Y:S01]  /*4fa0*/  FMUL.FTZ R30, R35, UR8 ;  /* 0x00000008231e7c20 */ /* 0x000fe20008410000 */
[----:B------:R-:W-:Y:S01]  /*4fb0*/  FMUL.FTZ R35, R41, UR8 ;  /* 0x0000000829237c20 */ /* 0x000fe20008410000 */
[----:B------:R-:W3:Y:S01]  /*4fc0*/  MUFU.TANH R12, R12 ;  /* 0x0000000c000c7308 */ /* 0x000ee20000002400 */
[----:B------:R-:W-:Y:S01]  /*4fd0*/  FMUL.FTZ R40, R40, UR8 ;  /* 0x0000000828287c20 */ /* 0x000fe20008410000 */
[----:B------:R-:W-:Y:S01]  /*4fe0*/  FMUL.FTZ R31, R36, UR8 ;  /* 0x00000008241f7c20 */ /* 0x000fe20008410000 */
[----:B------:R-:W-:-:S05]  /*4ff0*/  FMUL.FTZ R36, R42, UR8 ;  /* 0x000000082a247c20 */ /* 0x000fca0008410000 */
[----:B------:R-:W5:Y:S01]  /*5000*/  MUFU.TANH R13, R13 ;  /* 0x0000000d000d7308 */ /* 0x000f620000002400 */
[C---:B--2---:R-:W-:Y:S01]  /*5010*/  FSEL R7, R11.reuse, -INF , P1 ;  /* 0xff8000000b077808 */ /* 0x044fe20000800000 */
[----:B------:R-:W-:-:S04]  /*5020*/  FFMA.FTZ R11, -R11, R11, 1 ;  /* 0x3f8000000b0b7423 */ /* 0x000fc8000001010b */
[----:B----4-:R-:W-:Y:S02]  /*5030*/  FFMA.FTZ R25, R7, UR4, -R10 ;  /* 0x0000000407197c23 */ /* 0x010fe4000801080a */
[----:B------:R-:W2:Y:S01]  /*5040*/  MUFU.TANH R15, R15 ;  /* 0x0000000f000f7308 */ /* 0x000ea20000002400 */
[----:B---3--:R-:W-:Y:S02]  /*5050*/  FSEL R7, R12, -INF , P1 ;  /* 0xff8000000c077808 */ /* 0x008fe40000800000 */
[----:B------:R-:W-:-:S03]  /*5060*/  ISETP.GT.AND P1, PT, R2, 0x10, PT ;  /* 0x000000100200780c */ /* 0x000fc60003f24270 */
[----:B------:R-:W-:Y:S02]  /*5070*/  FFMA.FTZ R23, R7, UR4, -R8 ;  /* 0x0000000407177c23 */ /* 0x000fe40008010808 */
[----:B------:R-:W-:Y:S01]  /*5080*/  MUFU.EX2 R25, R25 ;  /* 0x0000001900197308 */ /* 0x000fe20000000800 */
[C---:B-----5:R-:W-:Y:S01]  /*5090*/  FSEL R21, R13.reuse, -INF , P2 ;  /* 0xff8000000d157808 */ /* 0x060fe20001000000 */
[----:B------:R-:W-:-:S04]  /*50a0*/  FFMA.FTZ R13, -R13, R13, 1 ;  /* 0x3f8000000d0d7423 */ /* 0x000fc8000001010d */
[----:B------:R-:W-:Y:S02]  /*50b0*/  FFMA.FTZ R20, R21, UR4, -R10 ;  /* 0x0000000415147c23 */ /* 0x000fe4000801080a */
[----:B------:R-:W3:Y:S01]  /*50c0*/  LDS R21, [R224+0x2c300] ;  /* 0x02c30000e0157984 */ /* 0x000ee20000000800 */
[----:B--2---:R-:W-:Y:S01]  /*50d0*/  FSEL R7, R15, -INF , P2 ;  /* 0xff8000000f077808 */ /* 0x004fe20001000000 */
[----:B------:R-:W-:Y:S02]  /*50e0*/  WARPGROUP.DEPBAR.LE gsb0, 0x0 ;  /* 0x00008000000079c5 */ /* 0x000fe40000010000 */
[----:B------:R-:W-:Y:S01]  /*50f0*/  MUFU.EX2 R23, R23 ;  /* 0x0000001700177308 */ /* 0x000fe20000000800 */
[----:B------:R-:W-:Y:S01]  /*5100*/  ISETP.GT.AND P2, PT, R2, 0x20, PT ;  /* 0x000000200200780c */ /* 0x000fe20003f44270 */
[----:B------:R-:W-:Y:S01]  /*5110*/  FFMA.FTZ R22, R7, UR4, -R8 ;  /* 0x0000000407167c23 */ /* 0x000fe20008010808 */
[--C-:B-1----:R-:W-:Y:S01]  /*5120*/  FADD.FTZ R54, R54, -R14.reuse ;  /* 0x8000000e36367221 */ /* 0x102fe20000010000 */
[--C-:B------:R-:W-:Y:S01]  /*5130*/  FADD.FTZ R51, R51, -R14.reuse ;  /* 0x8000000e33337221 */ /* 0x100fe20000010000 */
[--C-:B------:R-:W-:Y:S01]  /*5140*/  FADD.FTZ R222, R222, -R14.reuse ;  /* 0x8000000edede7221 */ /* 0x100fe20000010000 */
[--C-:B------:R-:W-:Y:S01]  /*5150*/  FADD.FTZ R50, R50, -R14.reuse ;  /* 0x8000000e32327221 */ /* 0x100fe20000010000 */
[--C-:B------:R-:W-:Y:S01]  /*5160*/  FADD.FTZ R55, R55, -R14.reuse ;  /* 0x8000000e37377221 */ /* 0x100fe20000010000 */
[----:B------:R-:W1:Y:S01]  /*5170*/  MUFU.EX2 R20, R20 ;  /* 0x0000001400147308 */ /* 0x000e620000000800 */
[--C-:B------:R-:W-:Y:S01]  /*5180*/  FADD.FTZ R218, R218, -R14.reuse ;  /* 0x8000000edada7221 */ /* 0x100fe20000010000 */
[----:B------:R-:W-:-:S06]  /*5190*/  FADD.FTZ R219, R219, -R14 ;  /* 0x8000000edbdb7221 */ /* 0x000fcc0000010000 */
[----:B------:R-:W2:Y:S08]  /*51a0*/  MUFU.EX2 R22, R22 ;  /* 0x0000001600167308 */ /* 0x000eb00000000800 */
[----:B------:R-:W4:Y:S01]  /*51b0*/  MUFU.TANH R24, R24 ;  /* 0x0000001800187308 */ /* 0x000f220000002400 */
[----:B-1----:R-:W-:-:S07]  /*51c0*/  F2FP.BF16.F32.PACK_AB R6, R20, R25 ;  /* 0x000000191406723e */ /* 0x002fce00000010ff */
[----:B------:R-:W1:Y:S01]  /*51d0*/  MUFU.TANH R26, R26 ;  /* 0x0000001a001a7308 */ /* 0x000e620000002400 */
[----:B--2---:R-:W-:Y:S01]  /*51e0*/  F2FP.BF16.F32.PACK_AB R7, R22, R23 ;  /* 0x000000171607723e */ /* 0x004fe200000010ff */
[----:B------:R-:W-:Y:S01]  /*51f0*/  BAR.SYNC.DEFER_BLOCKING 0x9, 0x100 ;  /* 0x0244000000007b1d */ /* 0x000fe20000010000 */
[--C-:B---3--:R-:W-:Y:S01]  /*5200*/  FADD.FTZ R44, R44, -R21.reuse ;  /* 0x800000152c2c7221 */ /* 0x108fe20000010000 */
[--C-:B------:R-:W-:Y:S01]  /*5210*/  FADD.FTZ R45, R45, -R21.reuse ;  /* 0x800000152d2d7221 */ /* 0x100fe20000010000 */
[--C-:B------:R-:W-:Y:S01]  /*5220*/  FADD.FTZ R48, R48, -R21.reuse ;  /* 0x8000001530307221 */ /* 0x100fe20000010000 */
[--C-:B------:R-:W-:Y:S02]  /*5230*/  FADD.FTZ R49, R49, -R21.reuse ;  /* 0x8000001531317221 */ /* 0x100fe40000010000 */
[----:B------:R-:W-:Y:S01]  /*5240*/  MUFU.TANH R29, R29 ;  /* 0x0000001d001d7308 */ /* 0x000fe20000002400 */
[----:B----4-:R-:W-:Y:S01]  /*5250*/  FSEL R37, R24, -INF , P1 ;  /* 0xff80000018257808 */ /* 0x010fe20000800000 */
[--C-:B------:R-:W-:Y:S01]  /*5260*/  FADD.FTZ R52, R52, -R21.reuse ;  /* 0x8000001534347221 */ /* 0x100fe20000010000 */
[--C-:B------:R-:W-:Y:S01]  /*5270*/  FADD.FTZ R53, R53, -R21.reuse ;  /* 0x8000001535357221 */ /* 0x100fe20000010000 */
[--C-:B------:R-:W-:Y:S01]  /*5280*/  FADD.FTZ R216, R216, -R21.reuse ;  /* 0x80000015d8d87221 */ /* 0x100fe20000010000 */
[--C-:B------:R-:W-:Y:S01]  /*5290*/  FADD.FTZ R217, R217, -R21.reuse ;  /* 0x80000015d9d97221 */ /* 0x100fe20000010000 */
[----:B------:R-:W-:Y:S01]  /*52a0*/  FFMA.FTZ R37, R37, UR4, -R10 ;  /* 0x0000000425257c23 */ /* 0x000fe2000801080a */
[--C-:B------:R-:W-:Y:S01]  /*52b0*/  FADD.FTZ R220, R220, -R21.reuse ;  /* 0x80000015dcdc7221 */ /* 0x100fe20000010000 */
[----:B------:R-:W-:Y:S01]  /*52c0*/  MUFU.TANH R27, R27 ;  /* 0x0000001b001b7308 */ /* 0x000fe20000002400 */
[----:B-1----:R-:W-:Y:S01]  /*52d0*/  FSEL R41, R26, -INF , P3 ;  /* 0xff8000001a297808 */ /* 0x002fe20001800000 */
[----:B------:R-:W-:Y:S01]  /*52e0*/  FADD.FTZ R221, R221, -R21 ;  /* 0x80000015dddd7221 */ /* 0x000fe20000010000 */
[----:B------:R-:W-:Y:S01]  /*52f0*/  FMUL.FTZ R44, R25, R44 ;  /* 0x0000002c192c7220 */ /* 0x000fe20000410000 */
[----:B------:R-:W-:Y:S01]  /*5300*/  FMUL.FTZ R25, R43, UR8 ;  /* 0x000000082b197c20 */ /* 0x000fe20008410000 */
[----:B------:R-:W-:Y:S01]  /*5310*/  FMUL.FTZ R20, R20, R45 ;  /* 0x0000002d14147220 */ /* 0x000fe20000410000 */
[----:B------:R-:W-:Y:S01]  /*5320*/  FFMA.FTZ R24, -R24, R24, 1 ;  /* 0x3f80000018187423 */ /* 0x000fe20000010118 */
[----:B------:R-:W-:Y:S01]  /*5330*/  FMUL.FTZ R11, R11, R44 ;  /* 0x0000002c0b0b7220 */ /* 0x000fe20000410000 */
[----:B------:R-:W1:Y:S01]  /*5340*/  MUFU.EX2 R37, R37 ;  /* 0x0000002500257308 */ /* 0x000e620000000800 */
[----:B------:R-:W-:Y:S01]  /*5350*/  FMUL.FTZ R20, R13, R20 ;  /* 0x000000140d147220 */ /* 0x000fe20000410000 */
[----:B------:R2:W-:Y:S06]  /*5360*/  STSM.16.M88.2 [R0+0x2c500], R6 ;  /* 0x02c5000600007844 */ /* 0x0005ec0000000100 */
[----:B------:R-:W-:Y:S01]  /*5370*/  MUFU.TANH R28, R28 ;  /* 0x0000001c001c7308 */ /* 0x000fe20000002400 */
[----:B--2---:R-:W-:Y:S01]  /*5380*/  FMUL.FTZ R6, R33, UR8 ;  /* 0x0000000821067c20 */ /* 0x004fe20008410000 */
[----:B------:R-:W-:Y:S01]  /*5390*/  FMUL.FTZ R33, R38, UR8 ;  /* 0x0000000826217c20 */ /* 0x000fe20008410000 */
[----:B------:R-:W-:-:S05]  /*53a0*/  FADD.FTZ R38, R46, -R14 ;  /* 0x8000000e2e267221 */ /* 0x000fca0000010000 */
[----:B------:R2:W-:Y:S01]  /*53b0*/  MUFU.TANH R21, R40 ;  /* 0x0000002800157308 */ /* 0x0005e20000002400 */
[----:B-1----:R-:W-:Y:S01]  /*53c0*/  FMUL.FTZ R45, R37, R48 ;  /* 0x00000030252d7220 */ /* 0x002fe20000410000 */
[----:B------:R-:W-:Y:S01]  /*53d0*/  FMUL.FTZ R7, R34, UR8 ;  /* 0x0000000822077c20 */ /* 0x000fe20008410000 */
[----:B------:R-:W-:Y:S01]  /*53e0*/  FMUL.FTZ R38, R23, R38 ;  /* 0x0000002617267220 */ /* 0x000fe20000410000 */
[----:B------:R-:W-:Y:S01]  /*53f0*/  FSEL R23, R27, -INF , P1 ;  /* 0xff8000001b177808 */ /* 0x000fe20000800000 */
[----:B------:R-:W-:Y:S01]  /*5400*/  FMUL.FTZ R13, R24, R45 ;  /* 0x0000002d180d7220 */ /* 0x000fe20000410000 */
[----:B------:R-:W-:Y:S01]  /*5410*/  ISETP.GT.AND P1, PT, R2, 0x21, PT ;  /* 0x000000210200780c */ /* 0x000fe20003f24270 */
[----:B------:R-:W-:Y:S01]  /*5420*/  FFMA.FTZ R24, -R29, R29, 1 ;  /* 0x3f8000001d187423 */ /* 0x000fe2000001011d */
[----:B------:R-:W1:Y:S01]  /*5430*/  MUFU.TANH R6, R6 ;  /* 0x0000000600067308 */ /* 0x000e620000002400 */
[----:B--2---:R-:W-:Y:S01]  /*5440*/  FFMA.FTZ R40, R41, UR4, -R10 ;  /* 0x0000000429287c23 */ /* 0x004fe2000801080a */
[----:B------:R-:W-:Y:S01]  /*5450*/  FSEL R41, R29, -INF , P2 ;  /* 0xff8000001d297808 */ /* 0x000fe20001000000 */
[----:B------:R-:W-:Y:S01]  /*5460*/  FMUL.FTZ R34, R39, UR8 ;  /* 0x0000000827227c20 */ /* 0x000fe20008410000 */
[----:B------:R-:W-:Y:S01]  /*5470*/  FADD.FTZ R39, R47, -R14 ;  /* 0x8000000e2f277221 */ /* 0x000fe20000010000 */
[----:B------:R-:W-:Y:S01]  /*5480*/  FFMA.FTZ R23, R23, UR4, -R8 ;  /* 0x0000000417177c23 */ /* 0x000fe20008010808 */
[----:B------:R-:W-:Y:S01]  /*5490*/  FADD.FTZ R14, R223, -R14 ;  /* 0x8000000edf0e7221 */ /* 0x000fe20000010000 */
[----:B------:R-:W-:Y:S01]  /*54a0*/  FFMA.FTZ R41, R41, UR4, -R10 ;  /* 0x0000000429297c23 */ /* 0x000fe2000801080a */
[----:B------:R-:W2:Y:S01]  /*54b0*/  MUFU.TANH R31, R31 ;  /* 0x0000001f001f7308 */ /* 0x000ea20000002400 */
[----:B------:R-:W-:Y:S01]  /*54c0*/  FMUL.FTZ R39, R22, R39 ;  /* 0x0000002716277220 */ /* 0x000fe20000410000 */
[----:B------:R-:W-:Y:S01]  /*54d0*/  FFMA.FTZ R22, -R26, R26, 1 ;  /* 0x3f8000001a167423 */ /* 0x000fe2000001011a */
[----:B------:R-:W-:-:S05]  /*54e0*/  FFMA.FTZ R27, -R27, R27, 1 ;  /* 0x3f8000001b1b7423 */ /* 0x000fca000001011b */
[----:B------:R-:W3:Y:S01]  /*54f0*/  MUFU.EX2 R41, R41 ;  /* 0x0000002900297308 */ /* 0x000ee20000000800 */
[----:B-1----:R-:W-:-:S05]  /*5500*/  FSEL R43, R6, -INF , P1 ;  /* 0xff800000062b7808 */ /* 0x002fca0000800000 */
[----:B------:R-:W-:Y:S01]  /*5510*/  FFMA.FTZ R42, R43, UR4, -R10 ;  /* 0x000000042b2a7c23 */ /* 0x000fe2000801080a */
[----:B------:R-:W-:Y:S01]  /*5520*/  FSEL R43, R28, -INF , P3 ;  /* 0xff8000001c2b7808 */ /* 0x000fe20001800000 */
[----:B------:R-:W1:Y:S01]  /*5530*/  MUFU.TANH R32, R32 ;  /* 0x0000002000207308 */ /* 0x000e620000002400 */
[----:B------:R-:W-:-:S03]  /*5540*/  ISETP.GT.AND P3, PT, R2, 0x30, PT ;  /* 0x000000300200780c */ /* 0x000fc60003f64270 */
[----:B------:R-:W-:Y:S01]  /*5550*/  FFMA.FTZ R44, R43, UR4, -R8 ;  /* 0x000000042b2c7c23 */ /* 0x000fe20008010808 */
[----:B--2---:R-:W-:-:S03]  /*5560*/  FSEL R29, R31, -INF , P3 ;  /* 0xff8000001f1d7808 */ /* 0x004fc60001800000 */
[----:B------:R-:W2:Y:S01]  /*5570*/  MUFU.EX2 R40, R40 ;  /* 0x0000002800287308 */ /* 0x000ea20000000800 */
[----:B---3--:R-:W-:Y:S01]  /*5580*/  FMUL.FTZ R43, R41, R52 ;  /* 0x00000034292b7220 */ /* 0x008fe20000410000 */
[----:B------:R-:W-:Y:S01]  /*5590*/  FFMA.FTZ R45, R29, UR4, -R10 ;  /* 0x000000041d2d7c23 */ /* 0x000fe2000801080a */
[----:B------:R-:W-:Y:S02]  /*55a0*/  FFMA.FTZ R29, -R6, R6, 1 ;  /* 0x3f800000061d7423 */ /* 0x000fe40000010106 */
[----:B------:R-:W-:-:S03]  /*55b0*/  FMUL.FTZ R24, R24, R43 ;  /* 0x0000002b18187220 */ /* 0x000fc60000410000 */
[----:B------:R-:W3:Y:S01]  /*55c0*/  MUFU.TANH R35, R35 ;  /* 0x0000002300237308 */ /* 0x000ee20000002400 */
[----:B-1----:R-:W-:-:S07]  /*55d0*/  FSEL R43, R32, -INF , P4 ;  /* 0xff800000202b7808 */ /* 0x002fce0002000000 */
[----:B------:R-:W1:Y:S01]  /*55e0*/  MUFU.TANH R30, R30 ;  /* 0x0000001e001e7308 */ /* 0x000e620000002400 */
[----:B--2---:R-:W-:-:S04]  /*55f0*/  FMUL.FTZ R49, R40, R49 ;  /* 0x0000003128317220 */ /* 0x004fc80000410000 */
[----:B------:R-:W-:-:S03]  /*5600*/  FMUL.FTZ R22, R22, R49 ;  /* 0x0000003116167220 */ /* 0x000fc60000410000 */
[----:B------:R-:W-:Y:S01]  /*5610*/  MUFU.EX2 R45, R45 ;  /* 0x0000002d002d7308 */ /* 0x000fe20000000800 */
[----:B---3--:R-:W-:Y:S02]  /*5620*/  FSEL R47, R35, -INF , P6 ;  /* 0xff800000232f7808 */ /* 0x008fe40003000000 */
[----:B------:R-:W-:-:S03]  /*5630*/  F2FP.BF16.F32.PACK_AB R22, R22, R13 ;  /* 0x0000000d1616723e */ /* 0x000fc600000010ff */
[----:B------:R-:W-:Y:S02]  /*5640*/  FFMA.FTZ R46, R47, UR4, -R10 ;  /* 0x000000042f2e7c23 */ /* 0x000fe4000801080a */
[----:B------:R-:W2:Y:S01]  /*5650*/  MUFU.TANH R33, R33 ;  /* 0x0000002100217308 */ /* 0x000ea20000002400 */
[----:B-1----:R-:W-:-:S05]  /*5660*/  FSEL R49, R30, -INF , P1 ;  /* 0xff8000001e317808 */ /* 0x002fca0000800000 */
[----:B------:R-:W-:Y:S02]  /*5670*/  FFMA.FTZ R48, R49, UR4, -R8 ;  /* 0x0000000431307c23 */ /* 0x000fe40008010808 */
[----:B------:R1:W3:Y:S08]  /*5680*/  MUFU.EX2 R26, R42 ;  /* 0x0000002a001a7308 */ /* 0x0002f00000000800 */
[----:B------:R-:W4:Y:S01]  /*5690*/  MUFU.TANH R34, R34 ;  /* 0x0000002200227308 */ /* 0x000f220000002400 */
[----:B-1----:R-:W-:Y:S01]  /*56a0*/  FFMA.FTZ R42, R43, UR4, -R10 ;  /* 0x000000042b2a7c23 */ /* 0x002fe2000801080a */
[C---:B------:R-:W-:Y:S01]  /*56b0*/  FSEL R43, R21.reuse, -INF , P5 ;  /* 0xff800000152b7808 */ /* 0x040fe20002800000 */
[----:B------:R-:W-:Y:S01]  /*56c0*/  FFMA.FTZ R21, -R21, R21, 1 ;  /* 0x3f80000015157423 */ /* 0x000fe20000010115 */
[C---:B--2---:R-:W-:Y:S01]  /*56d0*/  FSEL R49, R33.reuse, -INF , P3 ;  /* 0xff80000021317808 */ /* 0x044fe20001800000 */
[----:B------:R-:W-:-:S02]  /*56e0*/  FFMA.FTZ R33, -R33, R33, 1 ;  /* 0x3f80000021217423 */ /* 0x000fc40000010121 */
[----:B------:R-:W-:Y:S01]  /*56f0*/  FFMA.FTZ R43, R43, UR4, -R10 ;  /* 0x000000042b2b7c23 */ /* 0x000fe2000801080a */
[----:B------:R-:W1:Y:S01]  /*5700*/  MUFU.TANH R7, R7 ;  /* 0x0000000700077308 */ /* 0x000e620000002400 */
[----:B------:R-:W-:Y:S01]  /*5710*/  FFMA.FTZ R10, -R31, R31, 1 ;  /* 0x3f8000001f0a7423 */ /* 0x000fe2000001011f */
[----:B------:R-:W-:Y:S01]  /*5720*/  FMUL.FTZ R31, R45, R216 ;  /* 0x000000d82d1f7220 */ /* 0x000fe20000410000 */
[C---:B---3--:R-:W-:Y:S01]  /*5730*/  FMUL.FTZ R6, R26.reuse, R53 ;  /* 0x000000351a067220 */ /* 0x048fe20000410000 */
[----:B------:R-:W-:Y:S01]  /*5740*/  F2FP.BF16.F32.PACK_AB R26, R26, R41 ;  /* 0x000000291a1a723e */ /* 0x000fe200000010ff */
[----:B------:R-:W-:Y:S02]  /*5750*/  IMAD R216, R4, 0x2000, R9 ;  /* 0x0000200004d87824 */ /* 0x000fe400078e0209 */
[----:B------:R-:W-:Y:S01]  /*5760*/  FMUL.FTZ R10, R10, R31 ;  /* 0x0000001f0a0a7220 */ /* 0x000fe20000410000 */
[----:B------:R-:W-:Y:S01]  /*5770*/  FFMA.FTZ R31, -R32, R32, 1 ;  /* 0x3f800000201f7423 */ /* 0x000fe20000010120 */
[----:B------:R-:W2:Y:S01]  /*5780*/  MUFU.TANH R36, R36 ;  /* 0x0000002400247308 */ /* 0x000ea20000002400 */
[----:B----4-:R-:W-:Y:S01]  /*5790*/  FSEL R53, R34, -INF , P4 ;  /* 0xff80000022357808 */ /* 0x010fe20002000000 */
[----:B------:R-:W-:Y:S01]  /*57a0*/  FFMA.FTZ R32, -R35, R35, 1 ;  /* 0x3f80000023207423 */ /* 0x000fe20000010123 */
[--C-:B------:R-:W-:Y:S01]  /*57b0*/  FFMA.FTZ R35, R49, UR4, -R8.reuse ;  /* 0x0000000431237c23 */ /* 0x100fe20008010808 */
[----:B------:R-:W-:Y:S01]  /*57c0*/  FFMA.FTZ R49, -R12, R12, 1 ;  /* 0x3f8000000c317423 */ /* 0x000fe2000001010c */
[----:B------:R-:W-:Y:S01]  /*57d0*/  FMUL.FTZ R29, R29, R6 ;  /* 0x000000061d1d7220 */ /* 0x000fe20000410000 */
[----:B------:R-:W-:Y:S01]  /*57e0*/  FFMA.FTZ R12, R53, UR4, -R8 ;  /* 0x00000004350c7c23 */ /* 0x000fe20008010808 */
[----:B------:R-:W-:Y:S01]  /*57f0*/  FFMA.FTZ R34, -R34, R34, 1 ;  /* 0x3f80000022227423 */ /* 0x000fe20000010122 */
[----:B------:R-:W3:Y:S01]  /*5800*/  MUFU.TANH R25, R25 ;  /* 0x0000001900197308 */ /* 0x000ee20000002400 */
[----:B-1----:R-:W-:Y:S01]  /*5810*/  FSEL R47, R7, -INF , P2 ;  /* 0xff800000072f7808 */ /* 0x002fe20001000000 */
[----:B------:R-:W-:Y:S01]  /*5820*/  FMUL.FTZ R38, R49, R38 ;  /* 0x0000002631267220 */ /* 0x000fe20000410000 */
[----:B------:R-:W-:Y:S01]  /*5830*/  FFMA.FTZ R7, -R7, R7, 1 ;  /* 0x3f80000007077423 */ /* 0x000fe20000010107 */
[----:B------:R-:W-:-:S02]  /*5840*/  F2FP.BF16.F32.PACK_AB R52, R29, R24 ;  /* 0x000000181d34723e */ /* 0x000fc400000010ff */
[----:B------:R-:W-:Y:S02]  /*5850*/  FFMA.FTZ R47, R47, UR4, -R8 ;  /* 0x000000042f2f7c23 */ /* 0x000fe40008010808 */
[----:B------:R-:W1:Y:S01]  /*5860*/  MUFU.EX2 R42, R42 ;  /* 0x0000002a002a7308 */ /* 0x000e620000000800 */
[C---:B--2---:R-:W-:Y:S01]  /*5870*/  FSEL R53, R36.reuse, -INF , P5 ;  /* 0xff80000024357808 */ /* 0x044fe20002800000 */
[----:B------:R-:W-:-:S04]  /*5880*/  FFMA.FTZ R36, -R36, R36, 1 ;  /* 0x3f80000024247423 */ /* 0x000fc80000010124 */
[----:B------:R-:W-:Y:S02]  /*5890*/  FFMA.FTZ R49, R53, UR4, -R8 ;  /* 0x0000000435317c23 */ /* 0x000fe40008010808 */
[----:B------:R-:W2:Y:S01]  /*58a0*/  MUFU.EX2 R47, R47 ;  /* 0x0000002f002f7308 */ /* 0x000ea20000000800 */
[C---:B---3--:R-:W-:Y:S01]  /*58b0*/  FSEL R53, R25.reuse, -INF , P6 ;  /* 0xff80000019357808 */ /* 0x048fe20003000000 */
[----:B------:R-:W-:-:S04]  /*58c0*/  FFMA.FTZ R25, -R25, R25, 1 ;  /* 0x3f80000019197423 */ /* 0x000fc80000010119 */
[----:B------:R-:W-:Y:S01]  /*58d0*/  FFMA.FTZ R8, R53, UR4, -R8 ;  /* 0x0000000435087c23 */ /* 0x000fe20008010808 */
[----:B------:R-:W-:Y:S01]  /*58e0*/  FFMA.FTZ R53, -R30, R30, 1 ;  /* 0x3f8000001e357423 */ /* 0x000fe2000001011e */
[----:B------:R-:W3:Y:S01]  /*58f0*/  MUFU.EX2 R44, R44 ;  /* 0x0000002c002c7308 */ /* 0x000ee20000000800 */
[----:B-1----:R-:W-:Y:S01]  /*5900*/  FMUL.FTZ R6, R42, R217 ;  /* 0x000000d92a067220 */ /* 0x002fe20000410000 */
[----:B------:R-:W-:Y:S01]  /*5910*/  UIADD3 UR4, UR60, 0x2c500, URZ ;  /* 0x0002c5003c047890 */ /* 0x000fe2000fffe03f */
[----:B------:R-:W-:Y:S02]  /*5920*/  SHF.R.U32.HI R217, RZ, 0x4, R216 ;  /* 0x00000004ffd97819 */ /* 0x000fe400000116d8 */
[----:B------:R-:W-:Y:S01]  /*5930*/  FMUL.FTZ R31, R31, R6 ;  /* 0x000000061f1f7220 */ /* 0x000fe20000410000 */
[----:B------:R-:W-:Y:S01]  /*5940*/  FFMA.FTZ R6, -R15, R15, 1 ;  /* 0x3f8000000f067423 */ /* 0x000fe2000001010f */
[----:B------:R-:W-:Y:S01]  /*5950*/  USHF.R.U32.HI UR4, URZ, 0x4, UR4 ;  /* 0x000000043f047899 */ /* 0x000fe20008011604 */
[----:B------:R-:W1:Y:S01]  /*5960*/  MUFU.EX2 R49, R49 ;  /* 0x0000003100317308 */ /* 0x000e620000000800 */
[----:B--2---:R-:W-:Y:S01]  /*5970*/  FMUL.FTZ R30, R47, R54 ;  /* 0x000000362f1e7220 */ /* 0x004fe20000410000 */
[----:B------:R-:W-:Y:S01]  /*5980*/  FMUL.FTZ R39, R6, R39 ;  /* 0x0000002706277220 */ /* 0x000fe20000410000 */
[----:B------:R-:W-:Y:S01]  /*5990*/  FFMA.FTZ R6, -R28, R28, 1 ;  /* 0x3f8000001c067423 */ /* 0x000fe2000001011c */
[----:B------:R-:W-:Y:S01]  /*59a0*/  LOP3.LUT R217, R217, 0x3fff, RZ, 0xc0, !PT ;  /* 0x00003fffd9d97812 */ /* 0x000fe200078ec0ff */
[----:B------:R-:W-:Y:S01]  /*59b0*/  FMUL.FTZ R30, R7, R30 ;  /* 0x0000001e071e7220 */ /* 0x000fe20000410000 */
[----:B------:R-:W-:Y:S01]  /*59c0*/  ULOP3.LUT UR4, UR4, 0x3fff, URZ, 0xc0, !UPT ;  /* 0x00003fff04047892 */ /* 0x000fe2000f8ec03f */
[----:B------:R-:W-:Y:S01]  /*59d0*/  F2FP.BF16.F32.PACK_AB R9, R39, R38 ;  /* 0x000000262709723e */ /* 0x000fe200000010ff */
[----:B------:R-:W2:Y:S01]  /*59e0*/  MUFU.EX2 R23, R23 ;  /* 0x0000001700177308 */ /* 0x000ea20000000800 */
[----:B---3--:R-:W-:Y:S01]  /*59f0*/  FMUL.FTZ R51, R44, R51 ;  /* 0x000000332c337220 */ /* 0x008fe20000410000 */
[----:B------:R-:W-:Y:S01]  /*5a00*/  R2UR UR56, R217 ;  /* 0x00000000d93872ca */ /* 0x000fe200000e0000 */
[----:B------:R-:W-:Y:S01]  /*5a10*/  ULOP3.LUT UR4, UR4, 0x80000, URZ, 0xfc, !UPT ;  /* 0x0008000004047892 */ /* 0x000fe2000f8efc3f */
[----:B------:R-:W-:Y:S01]  /*5a20*/  F2FP.BF16.F32.PACK_AB R10, R31, R10 ;  /* 0x0000000a1f0a723e */ /* 0x000fe200000010ff */
[----:B------:R-:W-:Y:S01]  /*5a30*/  FMUL.FTZ R51, R6, R51 ;  /* 0x0000003306337220 */ /* 0x000fe20000410000 */
[----:B------:R-:W-:Y:S01]  /*5a40*/  F2FP.BF16.F32.PACK_AB R6, R40, R37 ;  /* 0x000000252806723e */ /* 0x000fe200000010ff */
[----:B------:R-:W-:Y:S01]  /*5a50*/  UIADD3 UR5, UR4, 0x80, URZ ;  /* 0x0000008004057890 */ /* 0x000fe2000fffe03f */
[----:B------:R-:W3:Y:S01]  /*5a60*/  MUFU.EX2 R8, R8 ;  /* 0x0000000800087308 */ /* 0x000ee20000000800 */
[----:B-1----:R-:W-:Y:S01]  /*5a70*/  FMUL.FTZ R7, R49, R222 ;  /* 0x000000de31077220 */ /* 0x002fe20000410000 */
[----:B------:R-:W-:-:S02]  /*5a80*/  UIADD3 UR6, UR4, 0x100, URZ ;  /* 0x0000010004067890 */ /* 0x000fc4000fffe03f */
[----:B------:R-:W-:Y:S01]  /*5a90*/  UMOV UR58, UR4 ;  /* 0x00000004003a7c82 */ /* 0x000fe20008000000 */
[----:B------:R-:W-:Y:S01]  /*5aa0*/  FMUL.FTZ R36, R36, R7 ;  /* 0x0000000724247220 */ /* 0x000fe20000410000 */
[----:B------:R-:W-:Y:S01]  /*5ab0*/  UMOV UR14, UR5 ;  /* 0x00000005000e7c82 */ /* 0x000fe20008000000 */
[----:B------:R-:W-:Y:S01]  /*5ac0*/  UMOV UR12, UR56 ;  /* 0x00000038000c7c82 */ /* 0x000fe20008000000 */
[----:B------:R-:W1:Y:S01]  /*5ad0*/  MUFU.EX2 R48, R48 ;  /* 0x0000003000307308 */ /* 0x000e620000000800 */
[----:B--2---:R-:W-:Y:S01]  /*5ae0*/  FMUL.FTZ R28, R23, R50 ;  /* 0x00000032171c7220 */ /* 0x004fe20000410000 */
[----:B------:R-:W-:Y:S01]  /*5af0*/  F2FP.BF16.F32.PACK_AB R7, R44, R23 ;  /* 0x000000172c07723e */ /* 0x000fe200000010ff */
[----:B------:R-:W-:Y:S02]  /*5b00*/  UIADD3 UR5, UR4, 0x180, URZ ;  /* 0x0000018004057890 */ /* 0x000fe4000fffe03f */
[----:B------:R-:W-:Y:S01]  /*5b10*/  FMUL.FTZ R28, R27, R28 ;  /* 0x0000001c1b1c7220 */ /* 0x000fe20000410000 */
[----:B------:R-:W-:Y:S01]  /*5b20*/  UMOV UR8, UR14 ;  /* 0x0000000e00087c82 */ /* 0x000fe20008000000 */
[----:B------:R2:W-:Y:S01]  /*5b30*/  STSM.16.M88.2 [R0+0x2cd00], R6 ;  /* 0x02cd000600007844 */ /* 0x0005e20000000100 */
[----:B------:R-:W4:Y:S01]  /*5b40*/  MUFU.EX2 R46, R46 ;  /* 0x0000002e002e7308 */ /* 0x000f220000000800 */
[----:B---3--:R-:W-:Y:S01]  /*5b50*/  FMUL.FTZ R14, R8, R14 ;  /* 0x0000000e080e7220 */ /* 0x008fe20000410000 */
[----:B------:R-:W-:Y:S01]  /*5b60*/  F2FP.BF16.F32.PACK_AB R23, R51, R28 ;  /* 0x0000001c3317723e */ /* 0x000fe200000010ff */
[----:B------:R-:W-:Y:S01]  /*5b70*/  UMOV UR16, UR56 ;  /* 0x0000003800107c82 */ /* 0x000fe20008000000 */
[----:B------:R-:W-:Y:S01]  /*5b80*/  UMOV UR18, UR5 ;  /* 0x0000000500127c82 */ /* 0x000fe20008000000 */
[----:B------:R-:W-:Y:S01]  /*5b90*/  FMUL.FTZ R25, R25, R14 ;  /* 0x0000000e19197220 */ /* 0x000fe20000410000 */
[----:B------:R-:W-:Y:S01]  /*5ba0*/  F2FP.BF16.F32.PACK_AB R14, R42, R45 ;  /* 0x0000002d2a0e723e */ /* 0x000fe200000010ff */
[----:B------:R-:W-:Y:S01]  /*5bb0*/  UMOV UR10, UR18 ;  /* 0x00000012000a7c82 */ /* 0x000fe20008000000 */
[----:B------:R-:W3:Y:S01]  /*5bc0*/  MUFU.EX2 R35, R35 ;  /* 0x0000002300237308 */ /* 0x000ee20000000800 */
[C---:B-1----:R-:W-:Y:S01]  /*5bd0*/  F2FP.BF16.F32.PACK_AB R27, R48.reuse, R47 ;  /* 0x0000002f301b723e */ /* 0x042fe200000010ff */
[----:B------:R-:W-:Y:S01]  /*5be0*/  FMUL.FTZ R50, R48, R55 ;  /* 0x0000003730327220 */ /* 0x000fe20000410000 */
[----:B------:R-:W-:Y:S01]  /*5bf0*/  F2FP.BF16.F32.PACK_AB R47, R8, R49 ;  /* 0x00000031082f723e */ /* 0x000fe200000010ff */
[----:B------:R-:W-:Y:S01]  /*5c00*/  UIADD3 UR50, UR4, 0x10, URZ ;  /* 0x0000001004327890 */ /* 0x000fe2000fffe03f */
[----:B------:R-:W-:Y:S01]  /*5c10*/  F2FP.BF16.F32.PACK_AB R8, R20, R11 ;  /* 0x0000000b1408723e */ /* 0x000fe200000010ff */
[----:B------:R-:W-:Y:S01]  /*5c20*/  STSM.16.M88.2 [R0+0x2d500], R26 ;  /* 0x02d5001a00007844 */ /* 0x000fe20000000100 */
[----:B------:R-:W-:Y:S01]  /*5c30*/  FMUL.FTZ R53, R53, R50 ;  /* 0x0000003235357220 */ /* 0x000fe20000410000 */
[----:B------:R-:W1:Y:S01]  /*5c40*/  MUFU.EX2 R12, R12 ;  /* 0x0000000c000c7308 */ /* 0x000e620000000800 */
[----:B----4-:R-:W-:Y:S01]  /*5c50*/  FMUL.FTZ R221, R46, R221 ;  /* 0x000000dd2edd7220 */ /* 0x010fe20000410000 */
[----:B------:R-:W-:Y:S01]  /*5c60*/  F2FP.BF16.F32.PACK_AB R25, R25, R36 ;  /* 0x000000241919723e */ /* 0x000fe200000010ff */
[----:B------:R-:W-:Y:S01]  /*5c70*/  UIADD3 UR5, UR4, 0x90, URZ ;  /* 0x0000009004057890 */ /* 0x000fe2000fffe03f */
[----:B------:R-:W-:Y:S01]  /*5c80*/  F2FP.BF16.F32.PACK_AB R53, R53, R30 ;  /* 0x0000001e3535723e */ /* 0x000fe200000010ff */
[----:B------:R-:W-:Y:S01]  /*5c90*/  FMUL.FTZ R32, R32, R221 ;  /* 0x000000dd20207220 */ /* 0x000fe20000410000 */
[----:B------:R-:W-:Y:S01]  /*5ca0*/  UIADD3 UR54, UR4, 0x190, URZ ;  /* 0x0000019004367890 */ /* 0x000fe2000fffe03f */
[----:B--2---:R-:W-:Y:S01]  /*5cb0*/  MOV R7, UR58 ;  /* 0x0000003a00077c02 */ /* 0x004fe20008000f00 */
[----:B------:R-:W2:Y:S01]  /*5cc0*/  MUFU.EX2 R43, R43 ;  /* 0x0000002b002b7308 */ /* 0x000ea20000000800 */
[----:B---3--:R-:W-:Y:S01]  /*5cd0*/  FMUL.FTZ R218, R35, R218 ;  /* 0x000000da23da7220 */ /* 0x008fe20000410000 */
[----:B------:R-:W-:Y:S01]  /*5ce0*/  UIADD3 UR46, UR4, 0x210, URZ ;  /* 0x00000210042e7890 */ /* 0x000fe2000fffe03f */
[----:B------:R-:W-:Y:S01]  /*5cf0*/  MOV R6, UR59 ;  /* 0x0000003b00067c02 */ /* 0x000fe20008000f00 */
[----:B------:R-:W-:Y:S01]  /*5d00*/  UIADD3 UR26, UR4, 0x20, URZ ;  /* 0x00000020041a7890 */ /* 0x000fe2000fffe03f */
[----:B------:R-:W-:Y:S01]  /*5d10*/  FMUL.FTZ R33, R33, R218 ;  /* 0x000000da21217220 */ /* 0x000fe20000410000 */
[----:B------:R-:W-:-:S02]  /*5d20*/  UIADD3 UR30, UR4, 0xa0, URZ ;  /* 0x000000a0041e7890 */ /* 0x000fc4000fffe03f */
[----:B------:R-:W-:Y:S01]  /*5d30*/  UIADD3 UR42, UR4, 0x120, URZ ;  /* 0x00000120042a7890 */ /* 0x000fe2000fffe03f */
[C---:B-1----:R-:W-:Y:S01]  /*5d40*/  F2FP.BF16.F32.PACK_AB R15, R12.reuse, R35 ;  /* 0x000000230c0f723e */ /* 0x042fe200000010ff */
[----:B------:R-:W-:Y:S01]  /*5d50*/  FMUL.FTZ R219, R12, R219 ;  /* 0x000000db0cdb7220 */ /* 0x000fe20000410000 */
[----:B------:R-:W-:Y:S01]  /*5d60*/  VIADD R12, R217, 0x100 ;  /* 0x00000100d90c7836 */ /* 0x000fe20000000000 */
[----:B------:R-:W-:Y:S02]  /*5d70*/  UIADD3 UR38, UR4, 0x1a0, URZ ;  /* 0x000001a004267890 */ /* 0x000fe4000fffe03f */
[----:B------:R-:W-:Y:S01]  /*5d80*/  STSM.16.M88.2 [R0+0x2dd00], R14 ;  /* 0x02dd000e00007844 */ /* 0x000fe20000000100 */
[----:B------:R-:W-:Y:S01]  /*5d90*/  FMUL.FTZ R34, R34, R219 ;  /* 0x000000db22227220 */ /* 0x000fe20000410000 */
[----:B------:R-:W-:Y:S01]  /*5da0*/  R2UR UR24, R12 ;  /* 0x000000000c1872ca */ /* 0x000fe200000e0000 */
[----:B--2---:R-:W-:Y:S01]  /*5db0*/  FMUL.FTZ R220, R43, R220 ;  /* 0x000000dc2bdc7220 */ /* 0x004fe20000410000 */
[----:B------:R-:W-:Y:S01]  /*5dc0*/  F2FP.BF16.F32.PACK_AB R46, R46, R43 ;  /* 0x0000002b2e2e723e */ /* 0x000fe200000010ff */
[----:B------:R-:W-:Y:S01]  /*5dd0*/  UIADD3 UR34, UR4, 0x220, URZ ;  /* 0x0000022004227890 */ /* 0x000fe2000fffe03f */
[----:B------:R-:W-:Y:S01]  /*5de0*/  F2FP.BF16.F32.PACK_AB R11, R34, R33 ;  /* 0x00000021220b723e */ /* 0x000fe200000010ff */
[----:B------:R-:W-:Y:S01]  /*5df0*/  FMUL.FTZ R21, R21, R220 ;  /* 0x000000dc15157220 */ /* 0x000fe20000410000 */
[----:B------:R-:W-:Y:S01]  /*5e00*/  VIADD R12, R217, 0x180 ;  /* 0x00000180d90c7836 */ /* 0x000fe20000000000 */
[----:B------:R-:W-:Y:S01]  /*5e10*/  STSM.16.M88.2 [R0+0x2e500], R46 ;  /* 0x02e5002e00007844 */ /* 0x000fe20000000100 */
[----:B------:R-:W-:-:S02]  /*5e20*/  UIADD3 UR22, UR4, 0x30, URZ ;  /* 0x0000003004167890 */ /* 0x000fc4000fffe03f */
[----:B------:R-:W-:Y:S01]  /*5e30*/  F2FP.BF16.F32.PACK_AB R24, R32, R21 ;  /* 0x000000152018723e */ /* 0x000fe200000010ff */
[----:B------:R1:W-:Y:S06]  /*5e40*/  MEMBAR.ALL.CTA ;  /* 0x0000000000007992 */ /* 0x0003ec0000008000 */
[----:B-1----:R-:W1:Y:S01]  /*5e50*/  FENCE.VIEW.ASYNC.S ;  /* 0x00000000000073c6 */ /* 0x002e620000000000 */
[----:B------:R-:W-:Y:S01]  /*5e60*/  R2UR UR20, R12 ;  /* 0x000000000c1472ca */ /* 0x000fe200000e0000 */
[----:B------:R-:W-:Y:S01]  /*5e70*/  UMOV UR28, UR24 ;  /* 0x00000018001c7c82 */ /* 0x000fe20008000000 */
[----:B------:R-:W-:Y:S01]  /*5e80*/  UMOV UR40, UR24 ;  /* 0x0000001800287c82 */ /* 0x000fe20008000000 */
[----:B------:R-:W-:Y:S01]  /*5e90*/  UMOV UR36, UR24 ;  /* 0x0000001800247c82 */ /* 0x000fe20008000000 */
[----:B------:R-:W-:Y:S01]  /*5ea0*/  UMOV UR32, UR24 ;  /* 0x0000001800207c82 */ /* 0x000fe20008000000 */
[----:B------:R-:W-:Y:S01]  /*5eb0*/  VIADD R12, R5, 0x80 ;  /* 0x00000080050c7836 */ /* 0x000fe20000000000 */
[----:B-1----:R-:W-:Y:S06]  /*5ec0*/  BAR.SYNC.DEFER_BLOCKING 0x9, 0x100 ;  /* 0x0244000000007b1d */ /* 0x002fec0000010000 */
[----:B------:R1:W-:Y:S04]  /*5ed0*/  STSM.16.M88.2 [R0+0x2ed00], R8 ;  /* 0x02ed000800007844 */ /* 0x0003e80000000100 */
[----:B------:R-:W-:Y:S04]  /*5ee0*/  STSM.16.M88.2 [R0+0x2f500], R22 ;  /* 0x02f5001600007844 */ /* 0x000fe80000000100 */
[----:B------:R-:W-:Y:S04]  /*5ef0*/  STSM.16.M88.2 [R0+0x2fd00], R52 ;  /* 0x02fd003400007844 */ /* 0x000fe80000000100 */
[----:B------:R2:W-:Y:S01]  /*5f00*/  STSM.16.M88.2 [R0+0x30500], R10 ;  /* 0x0305000a00007844 */ /* 0x0005e20000000100 */
[----:B-1----:R-:W-:-:S03]  /*5f10*/  VIADD R8, R217, 0x80 ;  /* 0x00000080d9087836 */ /* 0x002fc60000000000 */
[----:B------:R1:W-:Y:S01]  /*5f20*/  STSM.16.M88.2 [R0+0x30d00], R24 ;  /* 0x030d001800007844 */ /* 0x0003e20000000100 */
[----:B------:R-:W-:Y:S01]  /*5f30*/  WARPGROUP.ARRIVE ;  /* 0x00000000000079c5 */ /* 0x000fe20000000000 */
[----:B------:R-:W-:-:S05]  /*5f40*/  R2UR UR48, R8 ;  /* 0x00000000083072ca */ /* 0x000fca00000e0000 */
[----:B------:R-:W-:Y:S04]  /*5f50*/  HGMMA.64x16x16.F32.BF16 R56, gdesc[UR56].tnspA.tnspB, R56 ;  /* 0x60200000383879f0 */ /* 0x000fe80008701838 */
[----:B------:R-:W-:Y:S01]  /*5f60*/  HGMMA.64x16x16.F32.BF16 R64, gdesc[UR12].tnspA.tnspB, R64 ;  /* 0x602000000c4079f0 */ /* 0x000fe20008701840 */
[----:B------:R-:W-:Y:S01]  /*5f70*/  UMOV UR14, UR6 ;  /* 0x00000006000e7c82 */ /* 0x000fe20008000000 */
[----:B------:R-:W-:Y:S01]  /*5f80*/  UIADD3 UR6, UR4, 0x200, URZ ;  /* 0x0000020004067890 */ /* 0x000fe2000fffe03f */
[----:B------:R-:W-:Y:S01]  /*5f90*/  UMOV UR12, UR56 ;  /* 0x00000038000c7c82 */ /* 0x000fe20008000000 */
[----:B------:R-:W-:Y:S01]  /*5fa0*/  UMOV UR13, UR57 ;  /* 0x00000039000d7c82 */ /* 0x000fe20008000000 */
[----:B------:R-:W-:Y:S01]  /*5fb0*/  UMOV UR15, 0x40 ;  /* 0x00000040000f7882 */ /* 0x000fe20000000000 */
[----:B------:R-:W-:Y:S01]  /*5fc0*/  UMOV UR52, UR48 ;  /* 0x0000003000347c82 */ /* 0x000fe20008000000 */
[----:B------:R-:W-:Y:S01]  /*5fd0*/  HGMMA.64x16x16.F32.BF16 R72, gdesc[UR12].tnspA.tnspB, R72 ;  /* 0x602000000c4879f0 */ /* 0x000fe20008701848 */
[----:B------:R-:W-:Y:S01]  /*5fe0*/  UMOV UR12, UR14 ;  /* 0x0000000e000c7c82 */ /* 0x000fe20008000000 */
[----:B------:R-:W-:Y:S01]  /*5ff0*/  UMOV UR13, UR15 ;  /* 0x0000000f000d7c82 */ /* 0x000fe20008000000 */
[----:B------:R-:W-:Y:S01]  /*6000*/  UMOV UR44, UR48 ;  /* 0x00000030002c7c82 */ /* 0x000fe20008000000 */
[----:B------:R-:W-:Y:S01]  /*6010*/  HGMMA.64x16x16.F32.BF16 R80, gdesc[UR16].tnspA.tnspB, R80 ;  /* 0x60200000105079f0 */ /* 0x000fe20008701850 */
[----:B------:R-:W-:Y:S01]  /*6020*/  UMOV UR16, UR56 ;  /* 0x0000003800107c82 */ /* 0x000fe20008000000 */
[----:B------:R-:W-:Y:S01]  /*6030*/  UMOV UR17, UR57 ;  /* 0x0000003900117c82 */ /* 0x000fe20008000000 */
[----:B------:R-:W-:Y:S01]  /*6040*/  UMOV UR18, UR6 ;  /* 0x0000000600127c82 */ /* 0x000fe20008000000 */
[----:B------:R-:W-:Y:S01]  /*6050*/  UMOV UR19, 0x40 ;  /* 0x0000004000137882 */ /* 0x000fe20000000000 */
[----:B------:R-:W-:Y:S01]  /*6060*/  UIADD3 UR6, UR4, 0x110, URZ ;  /* 0x0000011004067890 */ /* 0x000fe2000fffe03f */
[----:B------:R-:W-:Y:S01]  /*6070*/  HGMMA.64x16x16.F32.BF16 R88, gdesc[UR16].tnspA.tnspB, R88 ;  /* 0x60200000105879f0 */ /* 0x000fe20008701858 */
[----:B------:R-:W-:Y:S01]  /*6080*/  UMOV UR14, UR18 ;  /* 0x00000012000e7c82 */ /* 0x000fe20008000000 */
[----:B------:R-:W-:Y:S01]  /*6090*/  UMOV UR15, UR19 ;  /* 0x00000013000f7c82 */ /* 0x000fe20008000000 */
[----:B------:R-:W-:Y:S01]  /*60a0*/  UMOV UR16, UR48 ;  /* 0x0000003000107c82 */ /* 0x000fe20008000000 */
[----:B------:R-:W-:Y:S01]  /*60b0*/  UMOV UR17, UR49 ;  /* 0x0000003100117c82 */ /* 0x000fe20008000000 */
[----:B------:R-:W-:Y:S01]  /*60c0*/  UMOV UR18, UR5 ;  /* 0x0000000500127c82 */ /* 0x000fe20008000000 */
[----:B------:R-:W-:Y:S01]  /*60d0*/  UMOV UR19, 0x40 ;  /* 0x0000004000137882 */ /* 0x000fe20000000000 */
[----:B------:R-:W-:Y:S01]  /*60e0*/  UMOV UR56, UR18 ;  /* 0x0000001200387c82 */ /* 0x000fe20008000000 */
[----:B------:R-:W-:Y:S01]  /*60f0*/  UMOV UR57, UR19 ;  /* 0x0000001300397c82 */ /* 0x000fe20008000000 */
[----:B------:R-:W-:Y:S01]  /*6100*/  MOV R221, UR56 ;  /* 0x0000003800dd7c02 */ /* 0x000fe20008000f00 */
[----:B------:R-:W-:Y:S01]  /*6110*/  UMOV UR56, UR12 ;  /* 0x0000000c00387c82 */ /* 0x000fe20008000000 */
[----:B------:R-:W-:Y:S01]  /*6120*/  UIADD3 UR5, UR60, 0x2ed00, URZ ;  /* 0x0002ed003c057890 */ /* 0x000fe2000fffe03f */
[----:B--2---:R-:W-:Y:S01]  /*6130*/  MOV R11, UR56 ;  /* 0x00000038000b7c02 */ /* 0x004fe20008000f00 */
[----:B------:R-:W-:Y:S01]  /*6140*/  UMOV UR12, UR20 ;  /* 0x00000014000c7c82 */ /* 0x000fe20008000000 */
[----:B------:R-:W-:Y:S01]  /*6150*/  MOV R220, UR57 ;  /* 0x0000003900dc7c02 */ /* 0x000fe20008000f00 */
[----:B------:R-:W-:Y:S01]  /*6160*/  USHF.R.U32.HI UR5, URZ, 0x4, UR5 ;  /* 0x000000043f057899 */ /* 0x000fe20008011605 */
[----:B------:R-:W-:Y:S01]  /*6170*/  UMOV UR57, UR13 ;  /* 0x0000000d00397c82 */ /* 0x000fe20008000000 */
[----:B------:R-:W-:Y:S01]  /*6180*/  UMOV UR13, UR21 ;  /* 0x00000015000d7c82 */ /* 0x000fe20008000000 */
[----:B------:R-:W-:Y:S01]  /*6190*/  MOV R10, UR57 ;  /* 0x00000039000a7c02 */ /* 0x000fe20008000f00 */
[----:B------:R-:W-:Y:S01]  /*61a0*/  UMOV UR57, 0x40000040 ;  /* 0x4000004000397882 */ /* 0x000fe20000000000 */
[----:B------:R-:W-:Y:S04]  /*61b0*/  HGMMA.64x16x16.F32.BF16 R56, gdesc[UR48].tnspA.tnspB, R56 ;  /* 0x60200000303879f0 */ /* 0x000fe80008701838 */
[----:B------:R-:W-:Y:S01]  /*61c0*/  HGMMA.64x16x16.F32.BF16 R64, gdesc[UR16].tnspA.tnspB, R64 ;  /* 0x60200000104079f0 */ /* 0x000fe20008701840 */
[----:B------:R-:W-:Y:S01]  /*61d0*/  UMOV UR16, UR48 ;  /* 0x0000003000107c82 */ /* 0x000fe20008000000 */
[----:B------:R-:W-:Y:S01]  /*61e0*/  UMOV UR17, UR49 ;  /* 0x0000003100117c82 */ /* 0x000fe20008000000 */
[----:B------:R-:W-:Y:S01]  /*61f0*/  UMOV UR18, UR6 ;  /* 0x0000000600127c82 */ /* 0x000fe20008000000 */
[----:B------:R-:W-:Y:S01]  /*6200*/  UMOV UR19, 0x40 ;  /* 0x0000004000137882 */ /* 0x000fe20000000000 */
[----:B------:R-:W-:Y:S01]  /*6210*/  R2UR UR6, R5 ;  /* 0x00000000050672ca */ /* 0x000fe200000e0000 */
[----:B------:R-:W-:Y:S01]  /*6220*/  UMOV UR58, UR18 ;  /* 0x00000012003a7c82 */ /* 0x000fe20008000000 */
[----:B------:R-:W-:Y:S01]  /*6230*/  UMOV UR59, UR19 ;  /* 0x00000013003b7c82 */ /* 0x000fe20008000000 */
[----:B------:R-:W-:Y:S01]  /*6240*/  HGMMA.64x16x16.F32.BF16 R72, gdesc[UR16].tnspA.tnspB, R72 ;  /* 0x60200000104879f0 */ /* 0x000fe20008701848 */
[----:B------:R-:W-:Y:S01]  /*6250*/  MOV R219, UR58 ;  /* 0x0000003a00db7c02 */ /* 0x000fe20008000f00 */
[----:B------:R-:W-:Y:S01]  /*6260*/  UMOV UR58, UR14 ;  /* 0x0000000e003a7c82 */ /* 0x000fe20008000000 */
[----:B------:R-:W-:Y:S01]  /*6270*/  UIADD3 UR14, UR4, 0xb0, URZ ;  /* 0x000000b0040e7890 */ /* 0x000fe2000fffe03f */
[----:B------:R-:W-:Y:S01]  /*6280*/  HGMMA.64x16x16.F32.BF16 R80, gdesc[UR52].tnspA.tnspB, R80 ;  /* 0x60200000345079f0 */ /* 0x000fe20008701850 */
[----:B------:R-:W-:Y:S01]  /*6290*/  MOV R23, UR58 ;  /* 0x0000003a00177c02 */ /* 0x000fe20008000f00 */
[----:B------:R-:W-:Y:S01]  /*62a0*/  UMOV UR58, UR10 ;  /* 0x0000000a003a7c82 */ /* 0x000fe20008000000 */
[----:B------:R-:W-:Y:S01]  /*62b0*/  UIADD3 UR10, UR4, 0x130, URZ ;  /* 0x00000130040a7890 */ /* 0x000fe2000fffe03f */
[----:B------:R-:W-:Y:S01]  /*62c0*/  MOV R218, UR59 ;  /* 0x0000003b00da7c02 */ /* 0x000fe20008000f00 */
[----:B------:R-:W-:Y:S01]  /*62d0*/  UIADD3 UR18, UR4, 0x1b0, URZ ;  /* 0x000001b004127890 */ /* 0x000fe2000fffe03f */
[----:B------:R-:W-:Y:S01]  /*62e0*/  HGMMA.64x16x16.F32.BF16 R88, gdesc[UR44].tnspA.tnspB, R88 ;  /* 0x602000002c5879f0 */ /* 0x000fe20008701858 */
[----:B------:R-:W-:Y:S01]  /*62f0*/  UMOV UR56, UR6 ;  /* 0x0000000600387c82 */ /* 0x000fe20008000000 */
[----:B------:R-:W-:Y:S01]  /*6300*/  UIADD3 UR6, UR4, 0x230, URZ ;  /* 0x0000023004067890 */ /* 0x000fe2000fffe03f */
[----:B------:R-:W-:Y:S01]  /*6310*/  MOV R9, UR58 ;  /* 0x0000003a00097c02 */ /* 0x000fe20008000f00 */
[----:B------:R-:W-:Y:S01]  /*6320*/  UMOV UR59, UR15 ;  /* 0x0000000f003b7c82 */ /* 0x000fe20008000000 */
[----:B------:R-:W-:Y:S01]  /*6330*/  UMOV UR52, UR8 ;  /* 0x0000000800347c82 */ /* 0x000fe20008000000 */
[----:B------:R-:W-:Y:S01]  /*6340*/  MOV R22, UR59 ;  /* 0x0000003b00167c02 */ /* 0x000fe20008000f00 */
        /* <DEDUP_REMOVED lines=8> */
[----:B------:R-:W-:Y:S01]  /*63d0*/  UMOV UR19, 0x40 ;  /* 0x0000004000137882 */ /* 0x000fe20000000000 */
[----:B------:R-:W-:Y:S01]  /*63e0*/  UMOV UR4, UR20 ;  /* 0x0000001400047c82 */ /* 0x000fe20008000000 */
[----:B------:R-:W-:Y:S01]  /*63f0*/  MOV R8, UR59 ;  /* 0x0000003b00087c02 */ /* 0x000fe20008000f00 */
[----:B------:R-:W-:-:S02]  /*6400*/  UMOV UR59, 0x8 ;  /* 0x00000008003b7882 */ /* 0x000fc40000000000 */
[----:B------:R-:W-:Y:S01]  /*6410*/  IMAD.U32 R21, RZ, RZ, UR59 ;  /* 0x0000003bff157e24 */ /* 0x000fe2000f8e00ff */
[----:B------:R-:W-:Y:S01]  /*6420*/  HGMMA.64x16x16.F32.BF16 R56, gdesc[UR24].tnspA.tnspB, R56 ;  /* 0x60200000183879f0 */ /* 0x000fe20008701838 */
[----:B------:R-:W-:-:S03]  /*6430*/  UMOV UR25, 0x40000040 ;  /* 0x4000004000197882 */ /* 0x000fc60000000000 */
[----:B------:R-:W-:Y:S04]  /*6440*/  HGMMA.64x16x16.F32.BF16 R64, gdesc[UR28].tnspA.tnspB, R64 ;  /* 0x602000001c4079f0 */ /* 0x000fe80008701840 */
[----:B------:R-:W-:Y:S04]  /*6450*/  HGMMA.64x16x16.F32.BF16 R72, gdesc[UR40].tnspA.tnspB, R72 ;  /* 0x60200000284879f0 */ /* 0x000fe80008701848 */
[----:B------:R-:W-:Y:S01]  /*6460*/  HGMMA.64x16x16.F32.BF16 R80, gdesc[UR36].tnspA.tnspB, R80 ;  /* 0x60200000245079f0 */ /* 0x000fe20008701850 */
[----:B------:R-:W-:Y:S01]  /*6470*/  UMOV UR36, UR52 ;  /* 0x0000003400247c82 */ /* 0x000fe20008000000 */
[----:B------:R-:W-:-:S02]  /*6480*/  UMOV UR37, UR53 ;  /* 0x0000003500257c82 */ /* 0x000fc40008000000 */
[----:B------:R-:W-:Y:S01]  /*6490*/  HGMMA.64x16x16.F32.BF16 R88, gdesc[UR32].tnspA.tnspB, R88 ;  /* 0x60200000205879f0 */ /* 0x000fe20008701858 */
[----:B------:R-:W-:-:S03]  /*64a0*/  ULOP3.LUT UR32, UR5, 0x3fff, URZ, 0xc0, !UPT ;  /* 0x00003fff05207892 */ /* 0x000fc6000f8ec03f */
[----:B------:R-:W-:Y:S01]  /*64b0*/  UMOV UR5, UR21 ;  /* 0x0000001500057c82 */ /* 0x000fe20008000000 */
[----:B------:R-:W-:-:S07]  /*64c0*/  ULOP3.LUT UR24, UR32, 0x400000, URZ, 0xfc, !UPT ;  /* 0x0040000020187892 */ /* 0x000fce000f8efc3f */
[----:B------:R-:W-:Y:S02]  /*64d0*/  UMOV UR58, UR24 ;  /* 0x00000018003a7c82 */ /* 0x000fe40008000000 */
[----:B------:R-:W-:Y:S01]  /*64e0*/  IMAD.U32 R20, RZ, RZ, UR58 ;  /* 0x0000003aff147e24 */ /* 0x000fe2000f8e00ff */
[----:B------:R-:W-:Y:S01]  /*64f0*/  HGMMA.64x16x16.F32.BF16 R56, gdesc[UR20].tnspA.tnspB, R56 ;  /* 0x60200000143879f0 */ /* 0x000fe20008701838 */
[----:B------:R-:W-:Y:S01]  /*6500*/  VIADD R216, R216, 0xffff0000 ;  /* 0xffff0000d8d87836 */ /* 0x000fe20000000000 */
[----:B------:R-:W-:Y:S02]  /*6510*/  UMOV UR21, 0x40000040 ;  /* 0x4000004000157882 */ /* 0x000fe40000000000 */
[----:B------:R-:W-:Y:S01]  /*6520*/  HGMMA.64x16x16.F32.BF16 R64, gdesc[UR12].tnspA.tnspB, R64 ;  /* 0x602000000c4079f0 */ /* 0x000fe20008701840 */
[----:B------:R-:W-:-:S03]  /*6530*/  UMOV UR13, UR21 ;  /* 0x00000015000d7c82 */ /* 0x000fc60008000000 */
[----:B------:R-:W-:Y:S01]  /*6540*/  HGMMA.64x16x16.F32.BF16 R72, gdesc[UR8].tnspA.tnspB, R72 ;  /* 0x60200000084879f0 */ /* 0x000fe20008701848 */
[----:B------:R-:W-:Y:S01]  /*6550*/  S2UR UR8, SR_CTAID.Z ;  /* 0x00000000000879c3 */ /* 0x000fe20000002700 */
[----:B------:R-:W-:Y:S01]  /*6560*/  SHF.R.U32.HI R216, RZ, 0x4, R216 ;  /* 0x00000004ffd87819 */ /* 0x000fe200000116d8 */
[----:B------:R-:W-:Y:S01]  /*6570*/  UMOV UR9, UR21 ;  /* 0x0000001500097c82 */ /* 0x000fe20008000000 */
[----:B------:R-:W-:Y:S01]  /*6580*/  HGMMA.64x16x16.F32.BF16 R80, gdesc[UR16].tnspA.tnspB, R80 ;  /* 0x60200000105079f0 */ /* 0x000fe20008701850 */
[----:B------:R-:W-:-:S03]  /*6590*/  UMOV UR17, UR21 ;  /* 0x0000001500117c82 */ /* 0x000fc60008000000 */
[----:B------:R-:W-:Y:S01]  /*65a0*/  HGMMA.64x16x16.F32.BF16 R88, gdesc[UR4].tnspA.tnspB, R88, gsb0 ;  /* 0x60200000045879f0 */ /* 0x000fe20008001858 */
[----:B------:R2:W-:Y:S06]  /*65b0*/  MEMBAR.ALL.CTA ;  /* 0x0000000000007992 */ /* 0x0005ec0000008000 */
[----:B--2---:R-:W2:Y:S01]  /*65c0*/  FENCE.VIEW.ASYNC.S ;  /* 0x00000000000073c6 */ /* 0x004ea20000000000 */
[----:B------:R-:W-:Y:S01]  /*65d0*/  R2UR UR5, R12 ;  /* 0x000000000c0572ca */ /* 0x000fe200000e0000 */
[----:B------:R-:W-:Y:S01]  /*65e0*/  UIADD3 UR4, UR24, 0x80, URZ ;  /* 0x0000008018047890 */ /* 0x000fe2000fffe03f */
[----:B--2---:R-:W-:Y:S06]  /*65f0*/  BAR.SYNC.DEFER_BLOCKING 0x9, 0x100 ;  /* 0x0244000000007b1d */ /* 0x004fec0000010000 */
[----:B-1----:R-:W-:-:S06]  /*6600*/  WARPGROUP.ARRIVE ;  /* 0x00000000000079c5 */ /* 0x002fcc0000000000 */
[----:B------:R-:W-:Y:S01]  /*6610*/  HGMMA.64x64x16.F32.BF16 R24, gdesc[UR56].tnspA, RZ, !UPT ;  /* 0x20e00000381879f0 */ /* 0x000fe2000c7018ff */
[----:B------:R-:W-:Y:S01]  /*6620*/  UMOV UR56, UR5 ;  /* 0x0000000500387c82 */ /* 0x000fe20008000000 */
[----:B------:R-:W-:Y:S01]  /*6630*/  UMOV UR57, 0x40000040 ;  /* 0x4000004000397882 */ /* 0x000fe20000000000 */
[----:B------:R-:W-:Y:S01]  /*6640*/  UMOV UR58, UR4 ;  /* 0x00000004003a7c82 */ /* 0x000fe20008000000 */
[----:B------:R-:W-:Y:S01]  /*6650*/  UMOV UR59, 0x8 ;  /* 0x00000008003b7882 */ /* 0x000fe20000000000 */
[----:B------:R-:W-:Y:S01]  /*6660*/  IMAD.U32 R14, RZ, RZ, UR58 ;  /* 0x0000003aff0e7e24 */ /* 0x000fe2000f8e00ff */
[----:B------:R-:W-:Y:S01]  /*6670*/  UIADD3 UR4, UR24, 0x100, URZ ;  /* 0x0000010018047890 */ /* 0x000fe2000fffe03f */
[----:B------:R-:W-:Y:S01]  /*6680*/  IMAD.U32 R15, RZ, RZ, UR59 ;  /* 0x0000003bff0f7e24 */ /* 0x000fe2000f8e00ff */
[----:B------:R-:W-:Y:S01]  /*6690*/  HGMMA.64x64x16.F32.BF16 R24, gdesc[UR56].tnspA, R24 ;  /* 0x20e00000381879f0 */ /* 0x000fe20008701818 */
[----:B------:R-:W-:Y:S01]  /*66a0*/  R2UR UR59, R8 ;  /* 0x00000000083b72ca */ /* 0x000fe200000e0000 */
[----:B------:R-:W-:Y:S01]  /*66b0*/  VIADD R8, R5, 0x100 ;  /* 0x0000010005087836 */ /* 0x000fe20000000000 */
[----:B------:R-:W-:-:S02]  /*66c0*/  R2UR UR58, R9 ;  /* 0x00000000093a72ca */ /* 0x000fc400000e0000 */
[----:B------:R-:W-:Y:S02]  /*66d0*/  R2UR UR57, R10 ;  /* 0x000000000a3972ca */ /* 0x000fe400000e0000 */
[----:B------:R-:W-:Y:S02]  /*66e0*/  R2UR UR56, R11 ;  /* 0x000000000b3872ca */ /* 0x000fe400000e0000 */
[----:B------:R-:W-:Y:S01]  /*66f0*/  R2UR UR5, R8 ;  /* 0x00000000080572ca */ /* 0x000fe200000e0000 */
[----:B------:R-:W-:-:S04]  /*6700*/  VIADD R8, R5, 0x180 ;  /* 0x0000018005087836 */ /* 0x000fc80000000000 */
[----:B------:R-:W-:Y:S01]  /*6710*/  UMOV UR29, UR59 ;  /* 0x0000003b001d7c82 */ /* 0x000fe20008000000 */
[----:B------:R-:W-:Y:S01]  /*6720*/  UMOV UR59, 0x8 ;  /* 0x00000008003b7882 */ /* 0x000fe20000000000 */
[----:B------:R-:W-:Y:S01]  /*6730*/  UMOV UR28, UR58 ;  /* 0x0000003a001c7c82 */ /* 0x000fe20008000000 */
[----:B------:R-:W-:Y:S01]  /*6740*/  UMOV UR58, UR4 ;  /* 0x00000004003a7c82 */ /* 0x000fe20008000000 */
[----:B------:R-:W-:Y:S01]  /*6750*/  UMOV UR41, UR57 ;  /* 0x0000003900297c82 */ /* 0x000fe20008000000 */
[----:B------:R-:W-:Y:S01]  /*6760*/  UMOV UR57, 0x40000040 ;  /* 0x4000004000397882 */ /* 0x000fe20000000000 */
[----:B------:R-:W-:Y:S01]  /*6770*/  UMOV UR40, UR56 ;  /* 0x0000003800287c82 */ /* 0x000fe20008000000 */
[----:B------:R-:W-:Y:S01]  /*6780*/  IMAD.U32 R12, RZ, RZ, UR58 ;  /* 0x0000003aff0c7e24 */ /* 0x000fe2000f8e00ff */
[----:B------:R-:W-:Y:S01]  /*6790*/  UMOV UR56, UR5 ;  /* 0x0000000500387c82 */ /* 0x000fe20008000000 */
[----:B------:R-:W-:Y:S01]  /*67a0*/  IMAD.U32 R13, RZ, RZ, UR59 ;  /* 0x0000003bff0d7e24 */ /* 0x000fe2000f8e00ff */
[----:B------:R-:W-:Y:S01]  /*67b0*/  R2UR UR5, R8 ;  /* 0x00000000080572ca */ /* 0x000fe200000e0000 */
[----:B------:R-:W-:Y:S01]  /*67c0*/  UIADD3 UR4, UR24, 0x180, URZ ;  /* 0x0000018018047890 */ /* 0x000fe2000fffe03f */
[----:B------:R-:W-:Y:S01]  /*67d0*/  VIADD R8, R5, 0x200 ;  /* 0x0000020005087836 */ /* 0x000fe20000000000 */
[----:B------:R-:W-:Y:S01]  /*67e0*/  HGMMA.64x64x16.F32.BF16 R24, gdesc[UR56].tnspA, R24 ;  /* 0x20e00000381879f0 */ /* 0x000fe20008701818 */
[----:B------:R-:W-:-:S09]  /*67f0*/  R2UR UR59, R22 ;  /* 0x00000000163b72ca */ /* 0x000fd200000e0000 */
[----:B------:R-:W-:Y:S01]  /*6800*/  UMOV UR56, UR5 ;  /* 0x0000000500387c82 */ /* 0x000fe20008000000 */
[----:B------:R-:W-:Y:S01]  /*6810*/  R2UR UR58, R23 ;  /* 0x00000000173a72ca */ /* 0x000fe200000e0000 */
[----:B------:R-:W-:Y:S01]  /*6820*/  UMOV UR57, 0x40000040 ;  /* 0x4000004000397882 */ /* 0x000fe20000000000 */
[----:B------:R-:W-:Y:S01]  /*6830*/  R2UR UR5, R8 ;  /* 0x00000000080572ca */ /* 0x000fe200000e0000 */
[----:B------:R-:W-:Y:S01]  /*6840*/  VIADD R22, R217, 0x400 ;  /* 0x00000400d9167836 */ /* 0x000fe20000000000 */
[----:B------:R-:W-:Y:S01]  /*6850*/  UMOV UR49, UR59 ;  /* 0x0000003b00317c82 */ /* 0x000fe20008000000 */
[----:B------:R-:W-:-:S08]  /*6860*/  UMOV UR59, 0x8 ;  /* 0x00000008003b7882 */ /* 0x000fd00000000000 */
[----:B------:R-:W-:Y:S01]  /*6870*/  UMOV UR48, UR58 ;  /* 0x0000003a00307c82 */ /* 0x000fe20008000000 */
[----:B------:R-:W-:Y:S01]  /*6880*/  UMOV UR58, UR4 ;  /* 0x00000004003a7c82 */ /* 0x000fe20008000000 */
[----:B------:R-:W-:Y:S01]  /*6890*/  IMAD.U32 R11, RZ, RZ, UR59 ;  /* 0x0000003bff0b7e24 */ /* 0x000fe2000f8e00ff */
[----:B------:R-:W-:Y:S01]  /*68a0*/  UIADD3 UR4, UR24, 0x200, URZ ;  /* 0x0000020018047890 */ /* 0x000fe2000fffe03f */
[----:B------:R-:W-:Y:S01]  /*68b0*/  IMAD.U32 R10, RZ, RZ, UR58 ;  /* 0x0000003aff0a7e24 */ /* 0x000fe2000f8e00ff */
[----:B------:R-:W-:Y:S01]  /*68c0*/  HGMMA.64x64x16.F32.BF16 R24, gdesc[UR56].tnspA, R24 ;  /* 0x20e00000381879f0 */ /* 0x000fe20008701818 */
[----:B------:R-:W-:Y:S01]  /*68d0*/  R2UR UR59, R218 ;  /* 0x00000000da3b72ca */ /* 0x000fe200000e0000 */
[----:B------:R-:W-:Y:S01]  /*68e0*/  IMAD R218, R229, 0x2000, R230 ;  /* 0x00002000e5da7824 */ /* 0x000fe200078e02e6 */
[----:B------:R-:W-:Y:S02]  /*68f0*/  R2UR UR58, R219 ;  /* 0x00000000db3a72ca */ /* 0x000fe400000e0000 */
[----:B------:R-:W-:-:S02]  /*6900*/  R2UR UR57, R220 ;  /* 0x00000000dc3972ca */ /* 0x000fc400000e0000 */
[----:B------:R-:W-:Y:S02]  /*6910*/  R2UR UR56, R221 ;  /* 0x00000000dd3872ca */ /* 0x000fe400000e0000 */
[----:B------:R-:W-:-:S05]  /*6920*/  SHF.R.S32.HI R219, RZ, 0x1f, R218 ;  /* 0x0000001fffdb7819 */ /* 0x000fca00000114da */
[----:B------:R-:W-:Y:S01]  /*6930*/  UMOV UR53, UR59 ;  /* 0x0000003b00357c82 */ /* 0x000fe20008000000 */
[----:B------:R-:W-:Y:S01]  /*6940*/  UMOV UR59, 0x8 ;  /* 0x00000008003b7882 */ /* 0x000fe20000000000 */
[----:B------:R-:W-:Y:S01]  /*6950*/  UMOV UR52, UR58 ;  /* 0x0000003a00347c82 */ /* 0x000fe20008000000 */
[----:B------:R-:W-:Y:S01]  /*6960*/  UMOV UR58, UR4 ;  /* 0x00000004003a7c82 */ /* 0x000fe20008000000 */
[----:B------:R-:W-:Y:S01]  /*6970*/  UMOV UR45, UR57 ;  /* 0x00000039002d7c82 */ /* 0x000fe20008000000 */
[----:B------:R-:W-:Y:S01]  /*6980*/  UMOV UR57, 0x40000040 ;  /* 0x4000004000397882 */ /* 0x000fe20000000000 */
[----:B------:R-:W-:Y:S01]  /*6990*/  UMOV UR44, UR56 ;  /* 0x00000038002c7c82 */ /* 0x000fe20008000000 */
[----:B------:R-:W-:Y:S01]  /*69a0*/  UMOV UR56, UR5 ;  /* 0x0000000500387c82 */ /* 0x000fe20008000000 */
[----:B------:R-:W-:Y:S01]  /*69b0*/  IMAD.U32 R8, RZ, RZ, UR58 ;  /* 0x0000003aff087e24 */ /* 0x000fe2000f8e00ff */
[----:B------:R-:W1:Y:S01]  /*69c0*/  S2UR UR4, SR_CTAID.Y ;  /* 0x00000000000479c3 */ /* 0x000e620000002600 */
[----:B------:R-:W-:Y:S01]  /*69d0*/  IMAD.U32 R9, RZ, RZ, UR59 ;  /* 0x0000003bff097e24 */ /* 0x000fe2000f8e00ff */
[----:B-1----:R-:W-:Y:S01]  /*69e0*/  USHF.R.S32.HI UR5, URZ, 0x1f, UR4 ;  /* 0x0000001f3f057899 */ /* 0x002fe20008011404 */
[----:B------:R-:W-:Y:S01]  /*69f0*/  HGMMA.64x64x16.F32.BF16 R24, gdesc[UR56].tnspA, R24, gsb0 ;  /* 0x20e00000381879f0 */ /* 0x000fe20008001818 */
[----:B------:R-:W-:Y:S01]  /*6a00*/  R2UR UR59, R6 ;  /* 0x00000000063b72ca */ /* 0x000fe200000e0000 */
[----:B------:R-:W-:Y:S01]  /*6a10*/  WARPGROUP.ARRIVE ;  /* 0x00000000000079c5 */ /* 0x000fe20000000000 */
[----:B------:R-:W-:Y:S01]  /*6a20*/  R2UR UR58, R7 ;  /* 0x00000000073a72ca */ /* 0x000fe200000e0000 */
[----:B------:R-:W-:Y:S01]  /*6a30*/  UMOV UR57, 0x40000040 ;  /* 0x4000004000397882 */ /* 0x000fe20000000000 */
[----:B------:R-:W-:Y:S01]  /*6a40*/  R2UR UR56, R22 ;  /* 0x00000000163872ca */ /* 0x000fe200000e0000 */
[C---:B------:R-:W-:Y:S01]  /*6a50*/  VIADD R6, R217.reuse, 0x480 ;  /* 0x00000480d9067836 */ /* 0x040fe20000000000 */
[----:B------:R-:W1:Y:S11]  /*6a60*/  LDC.64 R22, c[0x0][0x2d8] ;  /* 0x0000b600ff167b82 */ /* 0x000e760000000a00 */
        /* <DEDUP_REMOVED lines=15> */
[----:B------:R-:W-:Y:S01]  /*6b60*/  R2UR UR48, R6 ;  /* 0x00000000063072ca */ /* 0x000fe200000e0000 */
[----:B------:R-:W-:Y:S01]  /*6b70*/  HGMMA.64x16x16.F32.BF16 R128, gdesc[UR56].tnspA.tnspB, R128 ;  /* 0x60200000388079f0 */ /* 0x000fe20008701880 */
[----:B------:R-:W-:Y:S01]  /*6b80*/  UMOV UR49, 0x40000040 ;  /* 0x4000004000317882 */ /* 0x000fe20000000000 */
[----:B------:R-:W-:Y:S01]  /*6b90*/  VIADD R6, R217, 0x500 ;  /* 0x00000500d9067836 */ /* 0x000fe20000000000 */
[----:B------:R-:W-:Y:S01]  /*6ba0*/  LOP3.LUT R216, R216, 0x3fff, RZ, 0xc0, !PT ;  /* 0x00003fffd8d87812 */ /* 0x000fe200078ec0ff */
[C---:B-1----:R-:W-:Y:S01]  /*6bb0*/  IMAD R220, R22.reuse, UR5, RZ ;  /* 0x0000000516dc7c24 */ /* 0x042fe2000f8e02ff */
[----:B------:R-:W-:Y:S01]  /*6bc0*/  USHF.R.S32.HI UR5, URZ, 0x1f, UR8 ;  /* 0x0000001f3f057899 */ /* 0x000fe20008011408 */
[----:B------:R-:W-:Y:S01]  /*6bd0*/  IMAD.WIDE.U32 R218, R22, UR4, R218 ;  /* 0x0000000416da7c25 */ /* 0x000fe2000f8e00da */
[----:B------:R-:W-:Y:S01]  /*6be0*/  R2UR UR24, R6 ;  /* 0x00000000061872ca */ /* 0x000fe200000e0000 */
[----:B------:R-:W-:Y:S01]  /*6bf0*/  ULDC.64 UR56, c[0x0][0x208] ;  /* 0x0000820000387ab9 */ /* 0x000fe20000000a00 */
[----:B------:R-:W1:Y:S01]  /*6c00*/  LDC.64 R6, c[0x0][0x2e0] ;  /* 0x0000b800ff067b82 */ /* 0x000e620000000a00 */
[----:B------:R-:W-:Y:S01]  /*6c10*/  IMAD R23, R23, UR4, R220 ;  /* 0x0000000417177c24 */ /* 0x000fe2000f8e02dc */
[----:B------:R-:W-:Y:S01]  /*6c20*/  USHF.L.U32 UR4, UR61, 0xe, URZ ;  /* 0x0000000e3d047899 */ /* 0x000fe2000800063f */
[----:B------:R-:W-:-:S02]  /*6c30*/  VIADD R217, R217, 0x580 ;  /* 0x00000580d9d97836 */ /* 0x000fc40000000000 */
[----:B------:R-:W-:-:S03]  /*6c40*/  IMAD.IADD R219, R219, 0x1, R23 ;  /* 0x00000001dbdb7824 */ /* 0x000fc600078e0217 */
[----:B------:R-:W-:-:S03]  /*6c50*/  R2UR UR20, R217 ;  /* 0x00000000d91472ca */ /* 0x000fc600000e0000 */
        /* <DEDUP_REMOVED lines=14> */
[C---:B-1----:R-:W-:Y:S01]  /*6d40*/  IMAD.WIDE.U32 R22, R6.reuse, UR8, R218 ;  /* 0x0000000806167c25 */ /* 0x042fe2000f8e00da */
[----:B------:R-:W-:Y:S01]  /*6d50*/  HGMMA.64x16x16.F32.BF16 R120, gdesc[UR52].tnspA.tnspB, R120 ;  /* 0x60200000347879f0 */ /* 0x000fe20008701878 */
[----:B------:R-:W-:Y:S01]  /*6d60*/  UMOV UR12, UR20 ;  /* 0x00000014000c7c82 */ /* 0x000fe20008000000 */
[----:B------:R-:W-:Y:S01]  /*6d70*/  UMOV UR16, UR20 ;  /* 0x0000001400107c82 */ /* 0x000fe20008000000 */
[----:B------:R-:W-:Y:S01]  /*6d80*/  IMAD R6, R6, UR5, RZ ;  /* 0x0000000506067c24 */ /* 0x000fe2000f8e02ff */
[----:B------:R-:W-:Y:S01]  /*6d90*/  HGMMA.64x16x16.F32.BF16 R128, gdesc[UR44].tnspA.tnspB, R128 ;  /* 0x602000002c8079f0 */ /* 0x000fe20008701880 */
[----:B------:R-:W-:-:S02]  /*6da0*/  USHF.R.S32.HI UR5, URZ, 0x1f, UR4 ;  /* 0x0000001f3f057899 */ /* 0x000fc40008011404 */
[----:B------:R-:W-:Y:S01]  /*6db0*/  IMAD R217, R7, UR8, R6 ;  /* 0x0000000807d97c24 */ /* 0x000fe2000f8e0206 */
[----:B------:R-:W-:Y:S01]  /*6dc0*/  IADD3 R7, P1, R22, UR4, RZ ;  /* 0x0000000416077c10 */ /* 0x000fe2000ff3e0ff */
[----:B------:R-:W-:Y:S01]  /*6dd0*/  IMAD R232, R3, 0x800, R216 ;  /* 0x0000080003e87824 */ /* 0x000fe200078e02d8 */
[----:B------:R-:W-:Y:S02]  /*6de0*/  UMOV UR8, UR20 ;  /* 0x0000001400087c82 */ /* 0x000fe40008000000 */
[----:B------:R-:W-:Y:S01]  /*6df0*/  IADD3.X R22, R23, UR5, R217, P1, !PT ;  /* 0x0000000517167c10 */ /* 0x000fe20008ffe4d9 */
[----:B------:R-:W-:Y:S02]  /*6e00*/  ULDC.64 UR4, c[0x0][0x2c0] ;  /* 0x0000b00000047ab9 */ /* 0x000fe40000000a00 */
[C---:B------:R-:W-:Y:S01]  /*6e10*/  LEA R6, P1, R7.reuse, UR4, 0x2 ;  /* 0x0000000407067c11 */ /* 0x040fe2000f8210ff */
[----:B------:R-:W-:Y:S01]  /*6e20*/  UMOV UR4, UR20 ;  /* 0x0000001400047c82 */ /* 0x000fe20008000000 */
[----:B------:R-:W-:Y:S01]  /*6e30*/  HGMMA.64x16x16.F32.BF16 R96, gdesc[UR24].tnspA.tnspB, R96 ;  /* 0x60200000186079f0 */ /* 0x000fe20008701860 */
[----:B------:R-:W-:Y:S01]  /*6e40*/  UMOV UR26, UR34 ;  /* 0x00000022001a7c82 */ /* 0x000fe20008000000 */
[----:B------:R-:W-:Y:S01]  /*6e50*/  UMOV UR27, UR35 ;  /* 0x00000023001b7c82 */ /* 0x000fe20008000000 */
[----:B------:R-:W-:Y:S01]  /*6e60*/  R2UR UR52, R232 ;  /* 0x00000000e83472ca */ /* 0x000fe200000e0000 */
[----:B------:R-:W-:Y:S01]  /*6e70*/  HGMMA.64x16x16.F32.BF16 R104, gdesc[UR28].tnspA.tnspB, R104 ;  /* 0x602000001c6879f0 */ /* 0x000fe20008701868 */
[----:B------:R-:W-:Y:S01]  /*6e80*/  LEA.HI.X R7, R7, UR5, R22, 0x2, P1 ;  /* 0x0000000507077c11 */ /* 0x000fe200088f1416 */
[----:B------:R-:W-:-:S02]  /*6e90*/  UMOV UR5, UR21 ;  /* 0x0000001500057c82 */ /* 0x000fc40008000000 */
[----:B------:R-:W-:Y:S04]  /*6ea0*/  HGMMA.64x16x16.F32.BF16 R112, gdesc[UR40].tnspA.tnspB, R112 ;  /* 0x60200000287079f0 */ /* 0x000fe80008701870 */
[----:B------:R-:W-:Y:S04]  /*6eb0*/  HGMMA.64x16x16.F32.BF16 R120, gdesc[UR36].tnspA.tnspB, R120 ;  /* 0x60200000247879f0 */ /* 0x000fe80008701878 */
[----:B------:R-:W-:Y:S01]  /*6ec0*/  HGMMA.64x16x16.F32.BF16 R128, gdesc[UR24].tnspA.tnspB, R128 ;  /* 0x60200000188079f0 */ /* 0x000fe20008701880 */
[----:B------:R-:W-:Y:S01]  /*6ed0*/  UMOV UR53, 0x40000040 ;  /* 0x4000004000357882 */ /* 0x000fe20000000000 */
[----:B------:R-:W-:-:S02]  /*6ee0*/  UMOV UR55, 0x40 ;  /* 0x0000004000377882 */ /* 0x000fc40000000000 */
[----:B------:R-:W-:Y:S04]  /*6ef0*/  HGMMA.64x16x16.F32.BF16 R96, gdesc[UR20].tnspA.tnspB, R96 ;  /* 0x60200000146079f0 */ /* 0x000fe80008701860 */
[----:B------:R-:W-:Y:S04]  /*6f00*/  HGMMA.64x16x16.F32.BF16 R104, gdesc[UR12].tnspA.tnspB, R104 ;  /* 0x602000000c6879f0 */ /* 0x000fe80008701868 */
[----:B------:R-:W-:Y:S01]  /*6f10*/  HGMMA.64x16x16.F32.BF16 R112, gdesc[UR8].tnspA.tnspB, R112 ;  /* 0x60200000087079f0 */ /* 0x000fe20008701870 */
[----:B------:R-:W-:-:S03]  /*6f20*/  ULOP3.LUT UR8, UR32, 0x80000, URZ, 0xfc, !UPT ;  /* 0x0008000020087892 */ /* 0x000fc6000f8efc3f */
[----:B------:R-:W-:Y:S04]  /*6f30*/  HGMMA.64x16x16.F32.BF16 R120, gdesc[UR16].tnspA.tnspB, R120 ;  /* 0x60200000107879f0 */ /* 0x000fe80008701878 */
[----:B------:R-:W-:Y:S01]  /*6f40*/  HGMMA.64x16x16.F32.BF16 R128, gdesc[UR4].tnspA.tnspB, R128, gsb0 ;  /* 0x60200000048079f0 */ /* 0x000fe20008001880 */
[----:B------:R-:W-:Y:S02]  /*6f50*/  UIADD3 UR4, UR8, 0x80, URZ ;  /* 0x0000008008047890 */ /* 0x000fe4000fffe03f */
[----:B------:R-:W-:Y:S02]  /*6f60*/  WARPGROUP.DEPBAR.LE gsb0, 0x1 ;  /* 0x00008000000079c5 */ /* 0x000fe40000010100 */
[----:B------:R-:W-:Y:S01]  /*6f70*/  WARPGROUP.ARRIVE ;  /* 0x00000000000079c5 */ /* 0x000fe20000000000 */
[----:B------:R-:W-:Y:S01]  /*6f80*/  UIADD3 UR5, UR8, 0x100, URZ ;  /* 0x0000010008057890 */ /* 0x000fe2000fffe03f */
[----:B------:R1:W-:Y:S01]  /*6f90*/  REDG.E.ADD.F32x4.FTZ.RN.STRONG.GPU desc[UR56][R6.64], R24 ;  /* 0x00000018060079a6 */ /* 0x0003e2000c10f7b8 */
[----:B------:R-:W-:Y:S01]  /*6fa0*/  UMOV UR54, UR8 ;  /* 0x0000000800367c82 */ /* 0x000fe20008000000 */
[----:B------:R-:W-:Y:S01]  /*6fb0*/  UIADD3 UR6, UR8, 0x180, URZ ;  /* 0x0000018008067890 */ /* 0x000fe2000fffe03f */
[----:B------:R-:W-:Y:S01]  /*6fc0*/  UMOV UR12, UR52 ;  /* 0x00000034000c7c82 */ /* 0x000fe20008000000 */
[----:B------:R-:W-:Y:S01]  /*6fd0*/  UMOV UR13, UR53 ;  /* 0x00000035000d7c82 */ /* 0x000fe20008000000 */
[----:B------:R-:W-:Y:S01]  /*6fe0*/  UMOV UR14, UR4 ;  /* 0x00000004000e7c82 */ /* 0x000fe20008000000 */
[----:B------:R-:W-:Y:S01]  /*6ff0*/  UMOV UR15, 0x40 ;  /* 0x00000040000f7882 */ /* 0x000fe20000000000 */
[----:B------:R-:W-:Y:S01]  /*7000*/  HGMMA.64x16x16.F32.BF16 R208, gdesc[UR52].tnspA.tnspB, R208 ;  /* 0x6020000034d079f0 */ /* 0x000fe200087018d0 */
[----:B------:R-:W-:Y:S01]  /*7010*/  IMAD.U32 R22, RZ, RZ, UR14 ;  /* 0x0000000eff167e24 */ /* 0x000fe2000f8e00ff */
[----:B------:R-:W-:Y:S01]  /*7020*/  UIADD3 UR4, UR8, 0x200, URZ ;  /* 0x0000020008047890 */ /* 0x000fe2000fffe03f */
[----:B------:R-:W-:Y:S01]  /*7030*/  IMAD.U32 R23, RZ, RZ, UR15 ;  /* 0x0000000fff177e24 */ /* 0x000fe2000f8e00ff */
[----:B------:R-:W-:Y:S01]  /*7040*/  HGMMA.64x16x16.F32.BF16 R192, gdesc[UR12].tnspA.tnspB, R192 ;  /* 0x602000000cc079f0 */ /* 0x000fe200087018c0 */
[----:B------:R-:W-:Y:S01]  /*7050*/  UMOV UR12, UR52 ;  /* 0x00000034000c7c82 */ /* 0x000fe20008000000 */
[----:B------:R-:W-:Y:S01]  /*7060*/  UMOV UR13, UR53 ;  /* 0x00000035000d7c82 */ /* 0x000fe20008000000 */
[----:B------:R-:W-:Y:S01]  /*7070*/  UMOV UR14, UR5 ;  /* 0x00000005000e7c82 */ /* 0x000fe20008000000 */
[----:B------:R-:W-:Y:S01]  /*7080*/  UMOV UR15, 0x40 ;  /* 0x00000040000f7882 */ /* 0x000fe20000000000 */
[----:B------:R-:W-:Y:S01]  /*7090*/  IMAD.U32 R216, RZ, RZ, UR14 ;  /* 0x0000000effd87e24 */ /* 0x000fe2000f8e00ff */
[----:B------:R-:W-:Y:S01]  /*70a0*/  HGMMA.64x16x16.F32.BF16 R176, gdesc[UR12].tnspA.tnspB, R176 ;  /* 0x602000000cb079f0 */ /* 0x000fe200087018b0 */
[----:B------:R-:W-:Y:S01]  /*70b0*/  IMAD.U32 R217, RZ, RZ, UR15 ;  /* 0x0000000fffd97e24 */ /* 0x000fe2000f8e00ff */
        /* <DEDUP_REMOVED lines=11> */
[----:B-1----:R-:W-:Y:S01]  /*7170*/  VIADD R24, R232, 0x80 ;  /* 0x00000080e8187836 */ /* 0x002fe20000000000 */
[----:B------:R-:W-:Y:S01]  /*7180*/  HGMMA.64x16x16.F32.BF16 R144, gdesc[UR12].tnspA.tnspB, R144 ;  /* 0x602000000c9079f0 */ /* 0x000fe20008701890 */
[----:B------:R-:W-:Y:S01]  /*7190*/  UIADD3 UR46, UR8, 0x10, URZ ;  /* 0x00000010082e7890 */ /* 0x000fe2000fffe03f */
[----:B------:R1:W-:Y:S02]  /*71a0*/  REDG.E.ADD.F32x4.FTZ.RN.STRONG.GPU desc[UR56][R6.64+0x800], R28 ;  /* 0x0008001c060079a6 */ /* 0x0003e4000c10f7b8 */
[----:B------:R-:W-:Y:S01]  /*71b0*/  R2UR UR44, R24 ;  /* 0x00000000182c72ca */ /* 0x000fe200000e0000 */
[----:B------:R-:W-:-:S02]  /*71c0*/  UIADD3 UR4, UR8, 0x90, URZ ;  /* 0x0000009008047890 */ /* 0x000fc4000fffe03f */
[----:B------:R-:W-:Y:S01]  /*71d0*/  UIADD3 UR5, UR8, 0x110, URZ ;  /* 0x0000011008057890 */ /* 0x000fe2000fffe03f */
[----:B------:R-:W-:Y:S01]  /*71e0*/  IMAD.U32 R220, RZ, RZ, UR14 ;  /* 0x0000000effdc7e24 */ /* 0x000fe2000f8e00ff */
[----:B------:R-:W-:Y:S01]  /*71f0*/  UMOV UR45, 0x40000040 ;  /* 0x40000040002d7882 */ /* 0x000fe20000000000 */
[----:B------:R-:W-:Y:S01]  /*7200*/  IMAD.U32 R221, RZ, RZ, UR15 ;  /* 0x0000000fffdd7e24 */ /* 0x000fe2000f8e00ff */
[----:B------:R-:W-:Y:S01]  /*7210*/  UMOV UR47, 0x40 ;  /* 0x00000040002f7882 */ /* 0x000fe20000000000 */
[----:B------:R-:W-:Y:S01]  /*7220*/  UIADD3 UR6, UR8, 0x190, URZ ;  /* 0x0000019008067890 */ /* 0x000fe2000fffe03f */
[----:B------:R1:W-:Y:S01]  /*7230*/  REDG.E.ADD.F32x4.FTZ.RN.STRONG.GPU desc[UR56][R6.64+0x1000], R32 ;  /* 0x00100020060079a6 */ /* 0x0003e2000c10f7b8 */
[----:B------:R-:W-:Y:S01]  /*7240*/  UMOV UR13, UR45 ;  /* 0x0000002d000d7c82 */ /* 0x000fe20008000000 */
[----:B------:R-:W-:Y:S01]  /*7250*/  UMOV UR14, UR4 ;  /* 0x00000004000e7c82 */ /* 0x000fe20008000000 */
[----:B------:R-:W-:Y:S01]  /*7260*/  UMOV UR15, 0x40 ;  /* 0x00000040000f7882 */ /* 0x000fe20000000000 */
[----:B------:R-:W-:Y:S01]  /*7270*/  UMOV UR12, UR44 ;  /* 0x0000002c000c7c82 */ /* 0x000fe20008000000 */
[----:B------:R-:W-:Y:S01]  /*7280*/  UIADD3 UR50, UR8, 0x210, URZ ;  /* 0x0000021008327890 */ /* 0x000fe2000fffe03f */
[----:B------:R-:W-:Y:S01]  /*7290*/  IMAD.U32 R222, RZ, RZ, UR14 ;  /* 0x0000000effde7e24 */ /* 0x000fe2000f8e00ff */
[----:B------:R-:W-:Y:S01]  /*72a0*/  UMOV UR48, UR44 ;  /* 0x0000002c00307c82 */ /* 0x000fe20008000000 */
[----:B------:R-:W-:Y:S01]  /*72b0*/  IMAD.U32 R223, RZ, RZ, UR15 ;  /* 0x0000000fffdf7e24 */ /* 0x000fe2000f8e00ff */
[----:B------:R-:W-:Y:S01]  /*72c0*/  UMOV UR49, UR45 ;  /* 0x0000002d00317c82 */ /* 0x000fe20008000000 */
[----:B------:R-:W-:Y:S01]  /*72d0*/  UMOV UR51, 0x40 ;  /* 0x0000004000337882 */ /* 0x000fe20000000000 */
[----:B------:R-:W-:Y:S01]  /*72e0*/  VIADD R24, R232, 0x100 ;  /* 0x00000100e8187836 */ /* 0x000fe20000000000 */
[----:B------:R-:W-:Y:S01]  /*72f0*/  UIADD3 UR26, UR8, 0x20, URZ ;  /* 0x00000020081a7890 */ /* 0x000fe2000fffe03f */
[----:B------:R1:W-:Y:S01]  /*7300*/  REDG.E.ADD.F32x4.FTZ.RN.STRONG.GPU desc[UR56][R6.64+0x1800], R36 ;  /* 0x00180024060079a6 */ /* 0x0003e2000c10f7b8 */
[----:B------:R-:W-:Y:S02]  /*7310*/  HGMMA.64x16x16.F32.BF16 R208, gdesc[UR44].tnspA.tnspB, R208 ;  /* 0x602000002cd079f0 */ /* 0x000fe400087018d0 */
[----:B------:R-:W-:Y:S01]  /*7320*/  R2UR UR24, R24 ;  /* 0x00000000181872ca */ /* 0x000fe200000e0000 */
[----:B------:R-:W-:Y:S01]  /*7330*/  UIADD3 UR42, UR8, 0xa0, URZ ;  /* 0x000000a0082a7890 */ /* 0x000fe2000fffe03f */
[----:B------:R1:W-:Y:S01]  /*7340*/  REDG.E.ADD.F32x4.FTZ.RN.STRONG.GPU desc[UR56][R6.64+0x2000], R40 ;  /* 0x00200028060079a6 */ /* 0x0003e2000c10f7b8 */
        /* <DEDUP_REMOVED lines=12> */
[----:B------:R-:W-:Y:S01]  /*7410*/  UIADD3 UR38, UR8, 0x120, URZ ;  /* 0x0000012008267890 */ /* 0x000fe2000fffe03f */
[----:B------:R-:W-:Y:S01]  /*7420*/  HGMMA.64x16x16.F32.BF16 R160, gdesc[UR12].tnspA.tnspB, R160 ;  /* 0x602000000ca079f0 */ /* 0x000fe200087018a0 */
[----:B------:R-:W-:-:S02]  /*7430*/  UIADD3 UR34, UR8, 0x1a0, URZ ;  /* 0x000001a008227890 */ /* 0x000fc4000fffe03f */
[----:B------:R-:W-:Y:S01]  /*7440*/  UIADD3 UR30, UR8, 0x220, URZ ;  /* 0x00000220081e7890 */ /* 0x000fe2000fffe03f */
[----:B------:R-:W-:Y:S01]  /*7450*/  UMOV UR25, 0x40000040 ;  /* 0x4000004000197882 */ /* 0x000fe20000000000 */
[----:B------:R-:W-:Y:S01]  /*7460*/  UMOV UR27, 0x40 ;  /* 0x00000040001b7882 */ /* 0x000fe20000000000 */
[----:B------:R-:W-:Y:S01]  /*7470*/  HGMMA.64x16x16.F32.BF16 R144, gdesc[UR48].tnspA.tnspB, R144 ;  /* 0x60200000309079f0 */ /* 0x000fe20008701890 */
        /* <DEDUP_REMOVED lines=18> */
[----:B------:R-:W-:Y:S01]  /*75a0*/  IMAD.U32 R226, RZ, RZ, UR14 ;  /* 0x0000000effe27e24 */ /* 0x000fe2000f8e00ff */
[----:B------:R-:W-:Y:S01]  /*75b0*/  HGMMA.64x16x16.F32.BF16 R192, gdesc[UR40].tnspA.tnspB, R192 ;  /* 0x6020000028c079f0 */ /* 0x000fe200087018c0 */
[----:B------:R-:W-:-:S02]  /*75c0*/  UIADD3 UR18, UR8, 0x130, URZ ;  /* 0x0000013008127890 */ /* 0x000fc4000fffe03f */
[----:B------:R-:W-:Y:S01]  /*75d0*/  UIADD3 UR10, UR8, 0x230, URZ ;  /* 0x00000230080a7890 */ /* 0x000fe2000fffe03f */
[----:B------:R-:W-:Y:S01]  /*75e0*/  UMOV UR5, 0x40000040 ;  /* 0x4000004000057882 */ /* 0x000fe20000000000 */
[----:B------:R-:W-:Y:S01]  /*75f0*/  HGMMA.64x16x16.F32.BF16 R176, gdesc[UR36].tnspA.tnspB, R176 ;  /* 0x6020000024b079f0 */ /* 0x000fe200087018b0 */
[----:B------:R-:W-:Y:S01]  /*7600*/  UMOV UR7, 0x40 ;  /* 0x0000004000077882 */ /* 0x000fe20000000000 */
[----:B------:R-:W-:Y:S01]  /*7610*/  UMOV UR23, 0x40 ;  /* 0x0000004000177882 */ /* 0x000fe20000000000 */
[----:B------:R-:W-:Y:S01]  /*7620*/  IMAD.U32 R227, RZ, RZ, UR15 ;  /* 0x0000000fffe37e24 */ /* 0x000fe2000f8e00ff */
[----:B------:R-:W-:Y:S01]  /*7630*/  UMOV UR19, 0x40 ;  /* 0x0000004000137882 */ /* 0x000fe20000000000 */
[----:B------:R-:W-:Y:S01]  /*7640*/  UMOV UR11, 0x40 ;  /* 0x00000040000b7882 */ /* 0x000fe20000000000 */
[----:B------:R1:W-:Y:S01]  /*7650*/  REDG.E.ADD.F32x4.FTZ.RN.STRONG.GPU desc[UR56][R6.64+0x3000], R48 ;  /* 0x00300030060079a6 */ /* 0x0003e2000c10f7b8 */
[----:B------:R-:W-:Y:S01]  /*7660*/  HGMMA.64x16x16.F32.BF16 R160, gdesc[UR32].tnspA.tnspB, R160 ;  /* 0x6020000020a079f0 */ /* 0x000fe200087018a0 */
[----:B------:R-:W-:Y:S01]  /*7670*/  UIADD3 UR14, UR8, 0x1b0, URZ ;  /* 0x000001b0080e7890 */ /* 0x000fe2000fffe03f */
[----:B------:R-:W-:Y:S01]  /*7680*/  UMOV UR20, UR4 ;  /* 0x0000000400147c82 */ /* 0x000fe20008000000 */
[----:B------:R-:W-:Y:S01]  /*7690*/  UMOV UR21, UR5 ;  /* 0x0000000500157c82 */ /* 0x000fe20008000000 */
[----:B------:R-:W-:Y:S01]  /*76a0*/  UMOV UR16, UR4 ;  /* 0x0000000400107c82 */ /* 0x000fe20008000000 */
[----:B------:R-:W-:Y:S01]  /*76b0*/  UMOV UR17, UR5 ;  /* 0x0000000500117c82 */ /* 0x000fe20008000000 */
[----:B------:R-:W-:Y:S01]  /*76c0*/  HGMMA.64x16x16.F32.BF16 R144, gdesc[UR28].tnspA.tnspB, R144 ;  /* 0x602000001c9079f0 */ /* 0x000fe20008701890 */
[----:B------:R-:W-:Y:S01]  /*76d0*/  UMOV UR12, UR4 ;  /* 0x00000004000c7c82 */ /* 0x000fe20008000000 */
[----:B------:R-:W-:Y:S01]  /*76e0*/  UMOV UR13, UR5 ;  /* 0x00000005000d7c82 */ /* 0x000fe20008000000 */
[----:B------:R-:W-:Y:S01]  /*76f0*/  UMOV UR15, 0x40 ;  /* 0x00000040000f7882 */ /* 0x000fe20000000000 */
[----:B------:R-:W-:Y:S01]  /*7700*/  UMOV UR8, UR4 ;  /* 0x0000000400087c82 */ /* 0x000fe20008000000 */
[----:B------:R-:W-:Y:S01]  /*7710*/  UMOV UR9, UR5 ;  /* 0x0000000500097c82 */ /* 0x000fe20008000000 */
[----:B------:R1:W-:Y:S01]  /*7720*/  REDG.E.ADD.F32x4.FTZ.RN.STRONG.GPU desc[UR56][R6.64+0x3800], R52 ;  /* 0x00380034060079a6 */ /* 0x0003e2000c10f7b8 */
[----:B------:R-:W-:Y:S04]  /*7730*/  HGMMA.64x16x16.F32.BF16 R208, gdesc[UR4].tnspA.tnspB, R208 ;  /* 0x6020000004d079f0 */ /* 0x000fe800087018d0 */
[----:B------:R-:W-:Y:S04]  /*7740*/  HGMMA.64x16x16.F32.BF16 R192, gdesc[UR20].tnspA.tnspB, R192 ;  /* 0x6020000014c079f0 */ /* 0x000fe800087018c0 */
[----:B------:R-:W-:Y:S04]  /*7750*/  HGMMA.64x16x16.F32.BF16 R176, gdesc[UR16].tnspA.tnspB, R176 ;  /* 0x6020000010b079f0 */ /* 0x000fe800087018b0 */
[----:B------:R-:W-:Y:S04]  /*7760*/  HGMMA.64x16x16.F32.BF16 R160, gdesc[UR12].tnspA.tnspB, R160 ;  /* 0x602000000ca079f0 */ /* 0x000fe800087018a0 */
[----:B------:R-:W-:Y:S03]  /*7770*/  HGMMA.64x16x16.F32.BF16 R144, gdesc[UR8].tnspA.tnspB, R144, gsb0 ;  /* 0x60200000089079f0 */ /* 0x000fe60008001890 */
[----:B------:R-:W-:-:S02]  /*7780*/  WARPGROUP.DEPBAR.LE gsb0, 0x1 ;  /* 0x00008000000079c5 */ /* 0x000fc40000010100 */
[----:B-1----:R-:W-:Y:S05]  /*7790*/  @!P0 BRA `(.L_x_76) ;  /* 0x0000000000048947 */ /* 0x002fea0003800000 */
[----:B------:R-:W-:Y:S01]  /*77a0*/  BPT.TRAP 0x1 ;  /* 0x000000040000795c */ /* 0x000fe20000300000 */
.L_x_76:
        /* <DEDUP_REMOVED lines=11> */
[----:B------:R-:W-:Y:S01]  /*7860*/  HGMMA.64x64x16.F32.BF16 R24, gdesc[UR56].tnspA, RZ, !UPT ;  /* 0x20e00000381879f0 */ /* 0x000fe2000c7018ff */
[----:B------:R-:W-:Y:S01]  /*7870*/  R2UR UR56, R20 ;  /* 0x00000000143872ca */ /* 0x000fe200000e0000 */
[----:B------:R-:W-:Y:S01]  /*7880*/  UMOV UR57, 0x40000040 ;  /* 0x4000004000397882 */ /* 0x000fe20000000000 */
[----:B------:R-:W-:Y:S01]  /*7890*/  R2UR UR58, R14 ;  /* 0x000000000e3a72ca */ /* 0x000fe200000e0000 */
[----:B------:R-:W-:Y:S01]  /*78a0*/  VIADD R14, R5, 0x600 ;  /* 0x00000600050e7836 */ /* 0x000fe20000000000 */
[----:B------:R-:W-:-:S13]  /*78b0*/  R2UR UR59, R15 ;  /* 0x000000000f3b72ca */ /* 0x000fda00000e0000 */
[----:B------:R-:W-:Y:S01]  /*78c0*/  HGMMA.64x64x16.F32.BF16 R24, gdesc[UR56].tnspA, R24 ;  /* 0x20e00000381879f0 */ /* 0x000fe20008701818 */
[----:B------:R-:W-:Y:S01]  /*78d0*/  R2UR UR56, R14 ;  /* 0x000000000e3872ca */ /* 0x000fe200000e0000 */
[----:B------:R-:W-:Y:S01]  /*78e0*/  UMOV UR57, 0x40000040 ;  /* 0x4000004000397882 */ /* 0x000fe20000000000 */
[----:B------:R-:W-:Y:S01]  /*78f0*/  R2UR UR58, R12 ;  /* 0x000000000c3a72ca */ /* 0x000fe200000e0000 */
[----:B------:R-:W-:Y:S01]  /*7900*/  VIADD R12, R5, 0x680 ;  /* 0x00000680050c7836 */ /* 0x000fe20000000000 */
[----:B------:R-:W-:Y:S01]  /*7910*/  R2UR UR59, R13 ;  /* 0x000000000d3b72ca */ /* 0x000fe200000e0000 */
[----:B------:R-:W-:-:S12]  /*7920*/  VIADD R5, R5, 0x700 ;  /* 0x0000070005057836 */ /* 0x000fd80000000000 */
[----:B------:R-:W-:Y:S01]  /*7930*/  HGMMA.64x64x16.F32.BF16 R24, gdesc[UR56].tnspA, R24 ;  /* 0x20e00000381879f0 */ /* 0x000fe20008701818 */
[----:B------:R-:W-:Y:S01]  /*7940*/  R2UR UR56, R12 ;  /* 0x000000000c3872ca */ /* 0x000fe200000e0000 */
[----:B------:R-:W-:Y:S01]  /*7950*/  UMOV UR57, 0x40000040 ;  /* 0x4000004000397882 */ /* 0x000fe20000000000 */
[----:B------:R-:W-:Y:S02]  /*7960*/  R2UR UR58, R10 ;  /* 0x000000000a3a72ca */ /* 0x000fe400000e0000 */
[----:B------:R-:W-:-:S13]  /*7970*/  R2UR UR59, R11 ;  /* 0x000000000b3b72ca */ /* 0x000fda00000e0000 */
[----:B------:R-:W-:Y:S01]  /*7980*/  HGMMA.64x64x16.F32.BF16 R24, gdesc[UR56].tnspA, R24 ;  /* 0x20e00000381879f0 */ /* 0x000fe20008701818 */
[----:B------:R-:W-:Y:S01]  /*7990*/  R2UR UR56, R5 ;  /* 0x00000000053872ca */ /* 0x000fe200000e0000 */
[----:B------:R-:W-:Y:S01]  /*79a0*/  UMOV UR57, 0x40000040 ;  /* 0x4000004000397882 */ /* 0x000fe20000000000 */
[----:B------:R-:W-:Y:S02]  /*79b0*/  R2UR UR58, R8 ;  /* 0x00000000083a72ca */ /* 0x000fe400000e0000 */
[----:B------:R-:W-:Y:S01]  /*79c0*/  R2UR UR59, R9 ;  /* 0x00000000093b72ca */ /* 0x000fe200000e0000 */
[----:B------:R-:W-:-:S12]  /*79d0*/  VIADD R5, R232, 0x400 ;  /* 0x00000400e8057836 */ /* 0x000fd80000000000 */
[----:B------:R-:W-:Y:S01]  /*79e0*/  HGMMA.64x64x16.F32.BF16 R24, gdesc[UR56].tnspA, R24, gsb0 ;  /* 0x20e00000381879f0 */ /* 0x000fe20008001818 */
[----:B------:R-:W-:Y:S01]  /*79f0*/  R2UR UR52, R5 ;  /* 0x00000000053472ca */ /* 0x000fe200000e0000 */
[----:B------:R-:W-:Y:S01]  /*7a00*/  UMOV UR53, 0x40000040 ;  /* 0x4000004000357882 */ /* 0x000fe20000000000 */
[----:B------:R-:W-:-:S05]  /*7a10*/  VIADD R5, R232, 0x480 ;  /* 0x00000480e8057836 */ /* 0x000fca0000000000 */
[----:B------:R-:W-:Y:S01]  /*7a20*/  R2UR UR44, R5 ;  /* 0x00000000052c72ca */ /* 0x000fe200000e0000 */
[----:B------:R-:W-:Y:S02]  /*7a30*/  WARPGROUP.DEPBAR.LE gsb0, 0x0 ;  /* 0x00008000000079c5 */ /* 0x000fe40000010000 */
[----:B------:R-:W-:Y:S01]  /*7a40*/  WARPGROUP.ARRIVE ;  /* 0x00000000000079c5 */ /* 0x000fe20000000000 */
[----:B------:R-:W-:Y:S01]  /*7a50*/  UMOV UR45, 0x40000040 ;  /* 0x40000040002d7882 */ /* 0x000fe20000000000 */
[----:B------:R-:W-:Y:S01]  /*7a60*/  VIADD R5, R232, 0x500 ;  /* 0x00000500e8057836 */ /* 0x000fe20000000000 */
[----:B------:R-:W-:Y:S01]  /*7a70*/  UMOV UR25, 0x40000040 ;  /* 0x4000004000197882 */ /* 0x000fe20000000000 */
[----:B------:R-:W-:Y:S01]  /*7a80*/  UMOV UR5, 0x40000040 ;  /* 0x4000004000057882 */ /* 0x000fe20000000000 */
[----:B------:R1:W-:Y:S01]  /*7a90*/  REDG.E.ADD.F32x4.FTZ.RN.STRONG.GPU desc[UR8][R6.64+0x4000], R24 ;  /* 0x00400018060079a6 */ /* 0x0003e2000c10f788 */
[----:B------:R-:W-:Y:S01]  /*7aa0*/  HGMMA.64x16x16.F32.BF16 R200, gdesc[UR52].tnspA.tnspB, R200 ;  /* 0x6020000034c879f0 */ /* 0x000fe200087018c8 */
[----:B------:R-:W-:-:S02]  /*7ab0*/  R2UR UR54, R22 ;  /* 0x00000000163672ca */ /* 0x000fc400000e0000 */
[----:B------:R-:W-:Y:S02]  /*7ac0*/  R2UR UR55, R23 ;  /* 0x00000000173772ca */ /* 0x000fe400000e0000 */
[----:B------:R-:W-:Y:S01]  /*7ad0*/  R2UR UR24, R5 ;  /* 0x00000000051872ca */ /* 0x000fe200000e0000 */
[----:B------:R-:W-:Y:S01]  /*7ae0*/  UMOV UR41, UR25 ;  /* 0x0000001900297c82 */ /* 0x000fe20008000000 */
[----:B------:R-:W-:Y:S01]  /*7af0*/  UMOV UR37, UR25 ;  /* 0x0000001900257c82 */ /* 0x000fe20008000000 */
[----:B------:R-:W-:Y:S01]  /*7b00*/  UMOV UR33, UR25 ;  /* 0x0000001900217c82 */ /* 0x000fe20008000000 */
[----:B------:R-:W-:Y:S01]  /*7b10*/  VIADD R232, R232, 0x580 ;  /* 0x00000580e8e87836 */ /* 0x000fe20000000000 */
[----:B------:R-:W-:Y:S01]  /*7b20*/  UMOV UR21, UR5 ;  /* 0x0000000500157c82 */ /* 0x000fe20008000000 */
[----:B------:R-:W-:Y:S01]  /*7b30*/  UMOV UR17, UR5 ;  /* 0x0000000500117c82 */ /* 0x000fe20008000000 */
[----:B------:R-:W-:Y:S01]  /*7b40*/  UMOV UR13, UR5 ;  /* 0x00000005000d7c82 */ /* 0x000fe20008000000 */
[----:B------:R1:W-:Y:S03]  /*7b50*/  REDG.E.ADD.F32x4.FTZ.RN.STRONG.GPU desc[UR8][R6.64+0x4800], R28 ;  /* 0x0048001c060079a6 */ /* 0x0003e6000c10f788 */
[----:B------:R-:W-:Y:S01]  /*7b60*/  HGMMA.64x16x16.F32.BF16 R184, gdesc[UR52].tnspA.tnspB, R184 ;  /* 0x6020000034b879f0 */ /* 0x000fe200087018b8 */
[----:B------:R-:W-:Y:S01]  /*7b70*/  R2UR UR54, R216 ;  /* 0x00000000d83672ca */ /* 0x000fe200000e0000 */
[----:B------:R-:W-:Y:S01]  /*7b80*/  UMOV UR40, UR24 ;  /* 0x0000001800287c82 */ /* 0x000fe20008000000 */
[----:B------:R-:W-:Y:S01]  /*7b90*/  R2UR UR55, R217 ;  /* 0x00000000d93772ca */ /* 0x000fe200000e0000 */
[----:B------:R-:W-:Y:S01]  /*7ba0*/  UMOV UR36, UR24 ;  /* 0x0000001800247c82 */ /* 0x000fe20008000000 */
[----:B------:R-:W-:Y:S01]  /*7bb0*/  UMOV UR32, UR24 ;  /* 0x0000001800207c82 */ /* 0x000fe20008000000 */
[----:B------:R-:W-:Y:S01]  /*7bc0*/  R2UR UR4, R232 ;  /* 0x00000000e80472ca */ /* 0x000fe200000e0000 */
[----:B------:R1:W-:Y:S04]  /*7bd0*/  REDG.E.ADD.F32x4.FTZ.RN.STRONG.GPU desc[UR8][R6.64+0x5000], R32 ;  /* 0x00500020060079a6 */ /* 0x0003e8000c10f788 */
[----:B------:R1:W-:Y:S04]  /*7be0*/  REDG.E.ADD.F32x4.FTZ.RN.STRONG.GPU desc[UR8][R6.64+0x5800], R36 ;  /* 0x00580024060079a6 */ /* 0x0003e8000c10f788 */
[----:B------:R1:W-:Y:S01]  /*7bf0*/  REDG.E.ADD.F32x4.FTZ.RN.STRONG.GPU desc[UR8][R6.64+0x6000], R40 ;  /* 0x00600028060079a6 */ /* 0x0003e2000c10f788 */
[----:B------:R-:W-:Y:S01]  /*7c00*/  HGMMA.64x16x16.F32.BF16 R168, gdesc[UR52].tnspA.tnspB, R168 ;  /* 0x6020000034a879f0 */ /* 0x000fe200087018a8 */
[----:B------:R-:W-:-:S02]  /*7c10*/  R2UR UR54, R218 ;  /* 0x00000000da3672ca */ /* 0x000fc400000e0000 */
[----:B------:R-:W-:Y:S01]  /*7c20*/  R2UR UR55, R219 ;  /* 0x00000000db3772ca */ /* 0x000fe200000e0000 */
[----:B------:R-:W-:Y:S01]  /*7c30*/  UMOV UR20, UR4 ;  /* 0x0000000400147c82 */ /* 0x000fe20008000000 */
[----:B------:R-:W-:Y:S01]  /*7c40*/  UMOV UR16, UR4 ;  /* 0x0000000400107c82 */ /* 0x000fe20008000000 */
[----:B------:R-:W-:Y:S01]  /*7c50*/  UMOV UR12, UR4 ;  /* 0x00000004000c7c82 */ /* 0x000fe20008000000 */
[----:B------:R1:W-:Y:S04]  /*7c60*/  REDG.E.ADD.F32x4.FTZ.RN.STRONG.GPU desc[UR8][R6.64+0x6800], R44 ;  /* 0x0068002c060079a6 */ /* 0x0003e8000c10f788 */
[----:B------:R1:W-:Y:S04]  /*7c70*/  REDG.E.ADD.F32x4.FTZ.RN.STRONG.GPU desc[UR8][R6.64+0x7000], R48 ;  /* 0x00700030060079a6 */ /* 0x0003e8000c10f788 */
[----:B------:R1:W-:Y:S01]  /*7c80*/  REDG.E.ADD.F32x4.FTZ.RN.STRONG.GPU desc[UR8][R6.64+0x7800], R52 ;  /* 0x00780034060079a6 */ /* 0x0003e2000c10f788 */
[----:B------:R-:W-:Y:S01]  /*7c90*/  HGMMA.64x16x16.F32.BF16 R152, gdesc[UR52].tnspA.tnspB, R152 ;  /* 0x60200000349879f0 */ /* 0x000fe20008701898 */
[----:B------:R-:W-:-:S02]  /*7ca0*/  R2UR UR54, R220 ;  /* 0x00000000dc3672ca */ /* 0x000fc400000e0000 */
[----:B------:R-:W-:-:S13]  /*7cb0*/  R2UR UR55, R221 ;  /* 0x00000000dd3772ca */ /* 0x000fda00000e0000 */
[----:B------:R-:W-:Y:S04]  /*7cc0*/  HGMMA.64x16x16.F32.BF16 R136, gdesc[UR52].tnspA.tnspB, R136 ;  /* 0x60200000348879f0 */ /* 0x000fe80008701888 */
[----:B------:R-:W-:Y:S01]  /*7cd0*/  HGMMA.64x16x16.F32.BF16 R200, gdesc[UR44].tnspA.tnspB, R200 ;  /* 0x602000002cc879f0 */ /* 0x000fe200087018c8 */
[----:B------:R-:W-:Y:S02]  /*7ce0*/  R2UR UR46, R222 ;  /* 0x00000000de2e72ca */ /* 0x000fe400000e0000 */
[----:B------:R-:W-:-:S13]  /*7cf0*/  R2UR UR47, R223 ;  /* 0x00000000df2f72ca */ /* 0x000fda00000e0000 */
[----:B------:R-:W-:Y:S01]  /*7d00*/  HGMMA.64x16x16.F32.BF16 R184, gdesc[UR44].tnspA.tnspB, R184 ;  /* 0x602000002cb879f0 */ /* 0x000fe200087018b8 */
[----:B------:R-:W-:Y:S02]  /*7d10*/  R2UR UR46, R224 ;  /* 0x00000000e02e72ca */ /* 0x000fe400000e0000 */
[----:B------:R-:W-:-:S13]  /*7d20*/  R2UR UR47, R225 ;  /* 0x00000000e12f72ca */ /* 0x000fda00000e0000 */
[----:B------:R-:W-:Y:S01]  /*7d30*/  HGMMA.64x16x16.F32.BF16 R168, gdesc[UR44].tnspA.tnspB, R168 ;  /* 0x602000002ca879f0 */ /* 0x000fe200087018a8 */
[----:B------:R-:W-:Y:S02]  /*7d40*/  R2UR UR46, R226 ;  /* 0x00000000e22e72ca */ /* 0x000fe400000e0000 */
[----:B------:R-:W-:-:S13]  /*7d50*/  R2UR UR47, R227 ;  /* 0x00000000e32f72ca */ /* 0x000fda00000e0000 */
[----:B------:R-:W-:Y:S01]  /*7d60*/  HGMMA.64x16x16.F32.BF16 R152, gdesc[UR44].tnspA.tnspB, R152 ;  /* 0x602000002c9879f0 */ /* 0x000fe20008701898 */
[----:B------:R-:W-:Y:S01]  /*7d70*/  UMOV UR46, UR50 ;  /* 0x00000032002e7c82 */ /* 0x000fe20008000000 */
[----:B------:R-:W-:Y:S02]  /*7d80*/  UMOV UR47, UR51 ;  /* 0x00000033002f7c82 */ /* 0x000fe40008000000 */
[----:B------:R-:W-:Y:S04]  /*7d90*/  HGMMA.64x16x16.F32.BF16 R136, gdesc[UR44].tnspA.tnspB, R136 ;  /* 0x602000002c8879f0 */ /* 0x000fe80008701888 */
[----:B------:R-:W-:Y:S01]  /*7da0*/  HGMMA.64x16x16.F32.BF16 R200, gdesc[UR24].tnspA.tnspB, R200 ;  /* 0x6020000018c879f0 */ /* 0x000fe200087018c8 */
[----:B------:R-:W-:Y:S01]  /*7db0*/  UMOV UR26, UR30 ;  /* 0x0000001e001a7c82 */ /* 0x000fe20008000000 */
[----:B------:R-:W-:-:S02]  /*7dc0*/  UMOV UR27, UR31 ;  /* 0x0000001f001b7c82 */ /* 0x000fc40008000000 */
[----:B------:R-:W-:Y:S04]  /*7dd0*/  HGMMA.64x16x16.F32.BF16 R184, gdesc[UR40].tnspA.tnspB, R184 ;  /* 0x6020000028b879f0 */ /* 0x000fe800087018b8 */
[----:B------:R-:W-:Y:S04]  /*7de0*/  HGMMA.64x16x16.F32.BF16 R168, gdesc[UR36].tnspA.tnspB, R168 ;  /* 0x6020000024a879f0 */ /* 0x000fe800087018a8 */
[----:B------:R-:W-:Y:S04]  /*7df0*/  HGMMA.64x16x16.F32.BF16 R152, gdesc[UR32].tnspA.tnspB, R152 ;  /* 0x60200000209879f0 */ /* 0x000fe80008701898 */
[----:B------:R-:W-:Y:S04]  /*7e00*/  HGMMA.64x16x16.F32.BF16 R136, gdesc[UR24].tnspA.tnspB, R136 ;  /* 0x60200000188879f0 */ /* 0x000fe80008701888 */
[----:B------:R-:W-:Y:S01]  /*7e10*/  HGMMA.64x16x16.F32.BF16 R200, gdesc[UR4].tnspA.tnspB, R200 ;  /* 0x6020000004c879f0 */ /* 0x000fe200087018c8 */
[----:B------:R-:W-:Y:S01]  /*7e20*/  UMOV UR6, UR10 ;  /* 0x0000000a00067c82 */ /* 0x000fe20008000000 */
[----:B------:R-:W-:-:S02]  /*7e30*/  UMOV UR7, UR11 ;  /* 0x0000000b00077c82 */ /* 0x000fc40008000000 */
[----:B------:R-:W-:Y:S04]  /*7e40*/  HGMMA.64x16x16.F32.BF16 R184, gdesc[UR20].tnspA.tnspB, R184 ;  /* 0x6020000014b879f0 */ /* 0x000fe800087018b8 */
[----:B------:R-:W-:Y:S04]  /*7e50*/  HGMMA.64x16x16.F32.BF16 R168, gdesc[UR16].tnspA.tnspB, R168 ;  /* 0x6020000010a879f0 */ /* 0x000fe800087018a8 */
[----:B------:R-:W-:Y:S04]  /*7e60*/  HGMMA.64x16x16.F32.BF16 R152, gdesc[UR12].tnspA.tnspB, R152 ;  /* 0x602000000c9879f0 */ /* 0x000fe80008701898 */
[----:B------:R-:W-:Y:S03]  /*7e70*/  HGMMA.64x16x16.F32.BF16 R136, gdesc[UR4].tnspA.tnspB, R136, gsb0 ;  /* 0x60200000048879f0 */ /* 0x000fe60008001888 */
[----:B------:R-:W-:-:S02]  /*7e80*/  WARPGROUP.DEPBAR.LE gsb0, 0x0 ;  /* 0x00008000000079c5 */ /* 0x000fc40000010000 */
[----:B-1----:R-:W-:Y:S05]  /*7e90*/  @!P0 BRA `(.L_x_77) ;  /* 0x0000000000048947 */ /* 0x002fea0003800000 */
[----:B------:R-:W-:Y:S01]  /*7ea0*/  BPT.TRAP 0x1 ;  /* 0x000000040000795c */ /* 0x000fe20000300000 */
.L_x_77:
[----:B------:R-:W-:Y:S01]  /*7eb0*/  UIADD3 UR61, UR61, 0x1, URZ ;  /* 0x000000013d3d7890 */ /* 0x000fe2000fffe03f */
[----:B------:R-:W-:Y:S01]  /*7ec0*/  VIADD R3, R3, 0x1 ;  /* 0x0000000103037836 */ /* 0x000fe20000000000 */
[----:B------:R-:W-:Y:S01]  /*7ed0*/  LOP3.LUT R17, R17, 0x1, RZ, 0x3c, !PT ;  /* 0x0000000111117812 */ /* 0x000fe200078e3cff */
[----:B------:R-:W-:-:S03]  /*7ee0*/  VIADD R16, R16, 0x31820 ;  /* 0x0003182010107836 */ /* 0x000fc60000000000 */
[----:B------:R-:W-:Y:S02]  /*7ef0*/  ISETP.LE.AND P1, PT, R231, UR61, PT ;  /* 0x0000003de7007c0c */ /* 0x000fe4000bf23270 */
[C---:B------:R-:W-:Y:S02]  /*7f00*/  ISETP.NE.AND P0, PT, R3.reuse, 0x2, PT ;  /* 0x000000020300780c */ /* 0x040fe40003f05270 */
[----:B------:R-:W-:Y:S02]  /*7f10*/  PRMT R16, RZ, 0x654, R16 ;  /* 0x00000654ff107816 */ /* 0x000fe40000000010 */
[----:B------:R-:W-:Y:S02]  /*7f20*/  SEL R5, RZ, 0x1, P0 ;  /* 0x00000001ff057807 */ /* 0x000fe40000000000 */
[----:B------:R2:W-:Y:S01]  /*7f30*/  SYNCS.ARRIVE.TRANS64.RED.A1T0 RZ, [R16+URZ], RZ ;  /* 0x000000ff10ff79a7 */ /* 0x0005e2000810043f */
[----:B------:R-:W-:Y:S02]  /*7f40*/  SEL R3, R3, RZ, P0 ;  /* 0x000000ff03037207 */ /* 0x000fe40000000000 */
[----:B------:R-:W-:-:S02]  /*7f50*/  LOP3.LUT R18, R18, R5, RZ, 0x3c, !PT ;  /* 0x0000000512127212 */ /* 0x000fc400078e3cff */
[----:B------:R-:W-:Y:S05]  /*7f60*/  @!P1 BRA `(.L_x_78) ;  /* 0xffffff94001c9947 */ /* 0x000fea000383ffff */
.L_x_67:
[----:B------:R-:W3:Y:S01]  /*7f70*/  S2UR UR10, SR_CTAID.Y ;  /* 0x00000000000a79c3 */ /* 0x000ee20000002600 */
[----:B------:R-:W-:Y:S01]  /*7f80*/  ULDC UR4, c[0x0][0x850] ;  /* 0x0002140000047ab9 */ /* 0x000fe20000000800 */
[----:B-1----:R-:W1:Y:S01]  /*7f90*/  S2R R2, SR_TID.X ;  /* 0x0000000000027919 */ /* 0x002e620000002100 */
[----:B------:R-:W-:Y:S01]  /*7fa0*/  UISETP.NE.AND UP0, UPT, UR4, 0x1, UPT ;  /* 0x000000010400788c */ /* 0x000fe2000bf05270 */
[----:B------:R-:W-:Y:S01]  /*7fb0*/  IMAD R0, R229, 0x2800, R230 ;  /* 0x00002800e5007824 */ /* 0x000fe200078e02e6 */
[----:B------:R-:W-:Y:S01]  /*7fc0*/  ULDC.64 UR12, c[0x0][0x818] ;  /* 0x00020600000c7ab9 */ /* 0x000fe20000000a00 */
[----:B------:R-:W-:Y:S01]  /*7fd0*/  ULDC.64 UR14, c[0x0][0x848] ;  /* 0x00021200000e7ab9 */ /* 0x000fe20000000a00 */
[----:B------:R-:W-:Y:S01]  /*7fe0*/  BSSY B1, `(.L_x_79) ;  /* 0x00000a1000017945 */ /* 0x000fe20003800000 */
[----:B------:R-:W4:Y:S01]  /*7ff0*/  S2UR UR8, SR_CTAID.X ;  /* 0x00000000000879c3 */ /* 0x000f220000002500 */
[----:B------:R-:W-:-:S07]  /*8000*/  LEA R0, R0, UR60, 0x2 ;  /* 0x0000003c00007c11 */ /* 0x000fce000f8e10ff */
[----:B------:R-:W-:Y:S06]  /*8010*/  BAR.SYNC.DEFER_BLOCKING 0x1, 0x100 ;  /* 0x0044000000007b1d */ /* 0x000fec0000010000 */
[----:B------:R-:W-:Y:S01]  /*8020*/  @UP0 ULDC UR6, c[0x0][0x854] ;  /* 0x0002150000060ab9 */ /* 0x000fe20000000800 */
[----:B------:R-:W-:Y:S01]  /*8030*/  @UP0 ULDC UR4, c[0x0][0x858] ;  /* 0x0002160000040ab9 */ /* 0x000fe20000000800 */
[----:B------:R-:W5:Y:S01]  /*8040*/  S2UR UR17, SR_CTAID.Z ;  /* 0x00000000001179c3 */ /* 0x000f620000002700 */
[----:B---3--:R-:W-:Y:S02]  /*8050*/  UIMAD.WIDE.U32 UR6, UR10, UR6, URZ ;  /* 0x000000060a0672a5 */ /* 0x008fe4000f8e003f */
[----:B------:R-:W-:-:S02]  /*8060*/  USHF.R.S32.HI UR5, URZ, 0x1f, UR10 ;  /* 0x0000001f3f057899 */ /* 0x000fc4000801140a */
[----:B------:R-:W-:-:S03]  /*8070*/  @UP0 USHF.R.U32.HI UR7, URZ, UR4, UR7 ;  /* 0x000000043f070299 */ /* 0x000fc60008011607 */
[----:B------:R-:W-:Y:S01]  /*8080*/  UMOV UR4, UR10 ;  /* 0x0000000a00047c82 */ /* 0x000fe20008000000 */
[----:B------:R-:W-:Y:S02]  /*8090*/  @UP0 USHF.R.S32.HI UR6, URZ, 0x1f, UR7 ;  /* 0x0000001f3f060899 */ /* 0x000fe40008011407 */
[----:B----4-:R-:W-:Y:S01]  /*80a0*/  UIMAD UR8, UR8, 0x5000, URZ ;  /* 0x00005000080878a4 */ /* 0x010fe2000f8e023f */
[----:B------:R3:W-:Y:S01]  /*80b0*/  STS.128 [R0], R56 ;  /* 0x0000003800007388 */ /* 0x0007e20000000c00 */
[----:B------:R-:W-:Y:S01]  /*80c0*/  @UP0 UMOV UR4, UR7 ;  /* 0x0000000700040c82 */ /* 0x000fe20008000000 */
[----:B-1----:R-:W-:Y:S01]  /*80d0*/  ISETP.NE.AND P1, PT, R2, 0x80, PT ;  /* 0x000000800200780c */ /* 0x002fe20003f25270 */
[----:B------:R-:W-:Y:S01]  /*80e0*/  USHF.R.S32.HI UR9, URZ, 0x1f, UR8 ;  /* 0x0000001f3f097899 */ /* 0x000fe20008011408 */
[----:B------:R3:W-:Y:S01]  /*80f0*/  STS.128 [R0+0x800], R60 ;  /* 0x0008003c00007388 */ /* 0x0007e20000000c00 */
[----:B------:R-:W-:Y:S02]  /*8100*/  @UP0 UMOV UR5, UR6 ;  /* 0x0000000600050c82 */ /* 0x000fe40008000000 */
[----:B------:R-:W-:Y:S01]  /*8110*/  UIMAD UR10, UR5, UR12, URZ ;  /* 0x0000000c050a72a4 */ /* 0x000fe2000f8e023f */
[----:B------:R3:W-:Y:S01]  /*8120*/  STS.128 [R0+0x1000], R96 ;  /* 0x0010006000007388 */ /* 0x0007e20000000c00 */
[----:B------:R-:W-:-:S02]  /*8130*/  UIMAD.WIDE.U32 UR6, UR4, UR12, UR8 ;  /* 0x0000000c040672a5 */ /* 0x000fc4000f8e0008 */
[----:B------:R-:W-:Y:S01]  /*8140*/  UIMAD UR10, UR4, UR13, UR10 ;  /* 0x0000000d040a72a4 */ /* 0x000fe2000f8e020a */
[----:B------:R3:W-:Y:S01]  /*8150*/  STS.128 [R0+0x1800], R100 ;  /* 0x0018006400007388 */ /* 0x0007e20000000c00 */
[----:B-----5:R-:W-:Y:S01]  /*8160*/  USHF.R.S32.HI UR16, URZ, 0x1f, UR17 ;  /* 0x0000001f3f107899 */ /* 0x020fe20008011411 */
[----:B------:R-:W-:Y:S02]  /*8170*/  ULDC.64 UR12, c[0x0][0x840] ;  /* 0x00021000000c7ab9 */ /* 0x000fe40000000a00 */
[----:B------:R3:W-:Y:S01]  /*8180*/  STS.128 [R0+0x2000], R64 ;  /* 0x0020004000007388 */ /* 0x0007e20000000c00 */
[----:B------:R-:W-:Y:S02]  /*8190*/  UIMAD UR5, UR5, UR12, URZ ;  /* 0x0000000c050572a4 */ /* 0x000fe4000f8e023f */
[----:B------:R-:W-:Y:S01]  /*81a0*/  UIMAD.WIDE.U32 UR8, UR4, UR12, UR8 ;  /* 0x0000000c040872a5 */ /* 0x000fe2000f8e0008 */
[----:B------:R3:W-:Y:S01]  /*81b0*/  STS.128 [R0+0x2800], R68 ;  /* 0x0028004400007388 */ /* 0x0007e20000000c00 */
[----:B------:R-:W-:-:S02]  /*81c0*/  UIMAD UR11, UR4, UR13, UR5 ;  /* 0x0000000d040b72a4 */ /* 0x000fc4000f8e0205 */
[----:B------:R-:W-:Y:S01]  /*81d0*/  UIADD3 UR5, UR7, UR10, URZ ;  /* 0x0000000a07057290 */ /* 0x000fe2000fffe03f */
[----:B------:R3:W-:Y:S01]  /*81e0*/  STS.128 [R0+0x3000], R104 ;  /* 0x0030006800007388 */ /* 0x0007e20000000c00 */
[----:B------:R-:W-:Y:S01]  /*81f0*/  ULDC.64 UR12, c[0x0][0x820] ;  /* 0x00020800000c7ab9 */ /* 0x000fe20000000a00 */
[----:B------:R-:W-:Y:S02]  /*8200*/  UIADD3 UR7, UR9, UR11, URZ ;  /* 0x0000000b09077290 */ /* 0x000fe4000fffe03f */
[----:B------:R3:W-:Y:S01]  /*8210*/  STS.128 [R0+0x3800], R108 ;  /* 0x0038006c00007388 */ /* 0x0007e20000000c00 */
[----:B------:R-:W-:Y:S02]  /*8220*/  UIMAD UR4, UR16, UR12, URZ ;  /* 0x0000000c100472a4 */ /* 0x000fe4000f8e023f */
[----:B------:R-:W-:Y:S01]  /*8230*/  UIMAD UR10, UR16, UR14, URZ ;  /* 0x0000000e100a72a4 */ /* 0x000fe2000f8e023f */
[----:B------:R3:W-:Y:S01]  /*8240*/  STS.128 [R0+0x4000], R72 ;  /* 0x0040004800007388 */ /* 0x0007e20000000c00 */
[----:B------:R-:W-:-:S02]  /*8250*/  UIMAD UR9, UR17, UR13, UR4 ;  /* 0x0000000d110972a4 */ /* 0x000fc4000f8e0204 */
[----:B------:R-:W-:Y:S01]  /*8260*/  UIMAD UR10, UR17, UR15, UR10 ;  /* 0x0000000f110a72a4 */ /* 0x000fe2000f8e020a */
[----:B------:R3:W-:Y:S01]  /*8270*/  STS.128 [R0+0x4800], R76 ;  /* 0x0048004c00007388 */ /* 0x0007e20000000c00 */
[----:B------:R-:W-:Y:S01]  /*8280*/  UMOV UR4, UR6 ;  /* 0x0000000600047c82 */ /* 0x000fe20008000000 */
[----:B------:R-:W-:Y:S01]  /*8290*/  UMOV UR6, UR8 ;  /* 0x0000000800067c82 */ /* 0x000fe20008000000 */
[----:B------:R-:W-:Y:S01]  /*82a0*/  UIMAD.WIDE.U32 UR4, UR17, UR12, UR4 ;  /* 0x0000000c110472a5 */ /* 0x000fe2000f8e0004 */
[----:B------:R3:W-:Y:S01]  /*82b0*/  STS.128 [R0+0x5000], R112 ;  /* 0x0050007000007388 */ /* 0x0007e20000000c00 */
[----:B------:R-:W-:Y:S01]  /*82c0*/  UIMAD.WIDE.U32 UR6, UR17, UR14, UR6 ;  /* 0x0000000e110672a5 */ /* 0x000fe2000f8e0006 */
[----:B------:R-:W-:Y:S02]  /*82d0*/  ULDC.64 UR12, c[0x0][0x800] ;  /* 0x00020000000c7ab9 */ /* 0x000fe40000000a00 */
[----:B------:R3:W-:Y:S01]  /*82e0*/  STS.128 [R0+0x5800], R116 ;  /* 0x0058007400007388 */ /* 0x0007e20000000c00 */
[----:B------:R-:W-:-:S02]  /*82f0*/  UIADD3 UR8, UR5, UR9, URZ ;  /* 0x0000000905087290 */ /* 0x000fc4000fffe03f */
[----:B------:R-:W-:Y:S01]  /*8300*/  ULEA UR12, UP0, UR4, UR12, 0x2 ;  /* 0x0000000c040c7291 */ /* 0x000fe2000f80103f */
[----:B------:R3:W-:Y:S01]  /*8310*/  STS.128 [R0+0x6000], R80 ;  /* 0x0060005000007388 */ /* 0x0007e20000000c00 */
[----:B------:R-:W-:Y:S01]  /*8320*/  ULDC.64 UR14, c[0x0][0x828] ;  /* 0x00020a00000e7ab9 */ /* 0x000fe20000000a00 */
[----:B------:R-:W-:Y:S02]  /*8330*/  UIADD3 UR5, UR7, UR10, URZ ;  /* 0x0000000a07057290 */ /* 0x000fe4000fffe03f */
[----:B------:R3:W-:Y:S01]  /*8340*/  STS.128 [R0+0x6800], R84 ;  /* 0x0068005400007388 */ /* 0x0007e20000000c00 */
[----:B------:R-:W-:Y:S02]  /*8350*/  ULEA UR14, UP1, UR6, UR14, 0x2 ;  /* 0x0000000e060e7291 */ /* 0x000fe4000f82103f */
[----:B------:R-:W-:Y:S01]  /*8360*/  ULEA.HI.X UR13, UR4, UR13, UR8, 0x2, UP0 ;  /* 0x0000000d040d7291 */ /* 0x000fe200080f1408 */
[----:B------:R3:W-:Y:S01]  /*8370*/  STS.128 [R0+0x7000], R120 ;  /* 0x0070007800007388 */ /* 0x0007e20000000c00 */
[----:B------:R-:W-:Y:S01]  /*8380*/  ULEA.HI.X UR5, UR6, UR15, UR5, 0x2, UP1 ;  /* 0x0000000f06057291 */ /* 0x000fe200088f1405 */
[----:B------:R-:W-:-:S02]  /*8390*/  ULDC UR4, c[0x0][0x740] ;  /* 0x0001d00000047ab9 */ /* 0x000fc40000000800 */
[----:B------:R3:W-:Y:S01]  /*83a0*/  STS.128 [R0+0x7800], R124 ;  /* 0x0078007c00007388 */ /* 0x0007e20000000c00 */
[----:B------:R-:W-:Y:S01]  /*83b0*/  FMUL.FTZ R208, R208, UR4 ;  /* 0x00000004d0d07c20 */ /* 0x000fe20008410000 */
[----:B------:R-:W-:Y:S01]  /*83c0*/  FMUL.FTZ R209, R209, UR4 ;  /* 0x00000004d1d17c20 */ /* 0x000fe20008410000 */
[----:B------:R-:W-:Y:S01]  /*83d0*/  FMUL.FTZ R210, R210, UR4 ;  /* 0x00000004d2d27c20 */ /* 0x000fe20008410000 */
        /* <DEDUP_REMOVED lines=16> */
[----:B------:R1:W-:Y:S06]  /*84e0*/  MEMBAR.ALL.CTA ;  /* 0x0000000000007992 */ /* 0x0003ec0000008000 */
[----:B-1----:R-:W1:Y:S01]  /*84f0*/  FENCE.VIEW.ASYNC.S ;  /* 0x00000000000073c6 */ /* 0x002e620000000000 */
        /* <DEDUP_REMOVED lines=65> */
[----:B-1----:R-:W-:Y:S06]  /*8910*/  BAR.SYNC.DEFER_BLOCKING 0x1, 0x100 ;  /* 0x0044000000007b1d */ /* 0x002fec0000010000 */
[----:B---3--:R-:W-:Y:S05]  /*8920*/  @P1 BRA `(.L_x_80) ;  /* 0x0000000000301947 */ /* 0x008fea0003800000 */
[----:B------:R-:W-:Y:S01]  /*8930*/  PLOP3.LUT P0, PT, PT, PT, PT, 0x80, 0x0 ;  /* 0x000000000000781c */ /* 0x000fe20003f0f070 */
[----:B------:R-:W-:Y:S01]  /*8940*/  UMOV UR6, 0x1400 ;  /* 0x0000140000067882 */ /* 0x000fe20000000000 */
[----:B------:R-:W-:Y:S01]  /*8950*/  UMOV UR8, 0x0 ;  /* 0x0000000000087882 */ /* 0x000fe20000000000 */
[----:B------:R-:W-:Y:S01]  /*8960*/  UMOV UR9, 0x14f00000 ;  /* 0x14f0000000097882 */ /* 0x000fe20000000000 */
[----:B------:R-:W-:-:S09]  /*8970*/  UMOV UR4, UR14 ;  /* 0x0000000e00047c82 */ /* 0x000fd20008000000 */
.L_x_81:
[----:B------:R-:W-:Y:S01]  /*8980*/  @P0 ELECT P2, URZ, PT ;  /* 0x00000000003f082f */ /* 0x000fe20003840000 */
[----:B------:R1:W-:-:S12]  /*8990*/  UBLKRED.G.S.ADD.F32.RN [UR4], [UR60], UR6, desc[UR8] ;  /* 0x000008043c0073bb */ /* 0x0003d800080a1406 */
[----:B------:R-:W-:Y:S02]  /*89a0*/  @P2 PLOP3.LUT P0, PT, P2, PT, PT, 0x8, 0x0 ;  /* 0x000000000000281c */ /* 0x000fe4000170e170 */
[----:B------:R-:W-:-:S11]  /*89b0*/  PLOP3.LUT P2, PT, PT, PT, PT, 0x8, 0x0 ;  /* 0x000000000000781c */ /* 0x000fd60003f4e170 */
[----:B-1----:R-:W-:Y:S05]  /*89c0*/  @P0 BRA.U.ANY `(.L_x_81) ;  /* 0xfffffffd00ec0947 */ /* 0x002fea000393ffff */
[----:B------:R0:W-:Y:S01]  /*89d0*/  UTMACMDFLUSH ;  /* 0x00000000000079b7 */ /* 0x0001e20000000000 */
[----:B------:R-:W-:-:S04]  /*89e0*/  DEPBAR.LE SB0, 0x0 ;  /* 0x000080000000791a */ /* 0x000fc80000000000 */
.L_x_80:
[----:B------:R-:W-:Y:S05]  /*89f0*/  BSYNC B1 ;  /* 0x0000000000017941 */ /* 0x000fea0003800000 */
.L_x_79:
[----:B------:R-:W-:Y:S06]  /*8a00*/  BAR.SYNC.DEFER_BLOCKING 0x1, 0x100 ;  /* 0x0044000000007b1d */ /* 0x000fec0000010000 */
[----:B------:R1:W-:Y:S04]  /*8a10*/  STS.128 [R0], R208 ;  /* 0x000000d000007388 */ /* 0x0003e80000000c00 */
[----:B------:R1:W-:Y:S04]  /*8a20*/  STS.128 [R0+0x800], R212 ;  /* 0x000800d400007388 */ /* 0x0003e80000000c00 */
        /* <DEDUP_REMOVED lines=17> */
[----:B------:R1:W-:Y:S01]  /*8b40*/  STS.128 [R0+0x9800], R140 ;  /* 0x0098008c00007388 */ /* 0x0003e20000000c00 */
[----:B------:R3:W-:Y:S06]  /*8b50*/  MEMBAR.ALL.CTA ;  /* 0x0000000000007992 */ /* 0x0007ec0000008000 */
[----:B---3--:R-:W3:Y:S02]  /*8b60*/  FENCE.VIEW.ASYNC.S ;  /* 0x00000000000073c6 */ /* 0x008ee40000000000 */
[----:B---3--:R-:W-:Y:S06]  /*8b70*/  BAR.SYNC.DEFER_BLOCKING 0x1, 0x100 ;  /* 0x0044000000007b1d */ /* 0x008fec0000010000 */
[----:B------:R-:W-:Y:S05]  /*8b80*/  @P1 BRA `(.L_x_64) ;  /* 0x00000018003c1947 */ /* 0x000fea0003800000 */
[----:B------:R-:W-:Y:S01]  /*8b90*/  PLOP3.LUT P0, PT, PT, PT, PT, 0x80, 0x0 ;  /* 0x000000000000781c */ /* 0x000fe20003f0f070 */
[----:B------:R-:W-:Y:S01]  /*8ba0*/  UMOV UR6, 0x1400 ;  /* 0x0000140000067882 */ /* 0x000fe20000000000 */
[----:B------:R-:W-:Y:S01]  /*8bb0*/  UMOV UR8, 0x0 ;  /* 0x0000000000087882 */ /* 0x000fe20000000000 */
[----:B------:R-:W-:Y:S01]  /*8bc0*/  UMOV UR9, 0x14f00000 ;  /* 0x14f0000000097882 */ /* 0x000fe20000000000 */
[----:B------:R-:W-:Y:S01]  /*8bd0*/  UMOV UR4, UR12 ;  /* 0x0000000c00047c82 */ /* 0x000fe20008000000 */
[----:B------:R-:W-:-:S08]  /*8be0*/  UMOV UR5, UR13 ;  /* 0x0000000d00057c82 */ /* 0x000fd00008000000 */
.L_x_82:
[----:B------:R-:W-:Y:S01]  /*8bf0*/  @P0 ELECT P1, URZ, PT ;  /* 0x00000000003f082f */ /* 0x000fe20003820000 */
[----:B------:R3:W-:-:S12]  /*8c00*/  UBLKRED.G.S.ADD.F32.RN [UR4], [UR60], UR6, desc[UR8] ;  /* 0x000008043c0073bb */ /* 0x0007d800080a1406 */
[----:B------:R-:W-:Y:S02]  /*8c10*/  @P1 PLOP3.LUT P0, PT, P1, PT, PT, 0x8, 0x0 ;  /* 0x000000000000181c */ /* 0x000fe40000f0e170 */
[----:B------:R-:W-:-:S11]  /*8c20*/  PLOP3.LUT P1, PT, PT, PT, PT, 0x8, 0x0 ;  /* 0x000000000000781c */ /* 0x000fd60003f2e170 */
[----:B---3--:R-:W-:Y:S05]  /*8c30*/  @P0 BRA.U.ANY `(.L_x_82) ;  /* 0xfffffffd00ec0947 */ /* 0x008fea000393ffff */
[----:B------:R0:W-:Y:S01]  /*8c40*/  UTMACMDFLUSH ;  /* 0x00000000000079b7 */ /* 0x0001e20000000000 */
[----:B------:R-:W-:-:S04]  /*8c50*/  DEPBAR.LE SB0, 0x0 ;  /* 0x000080000000791a */ /* 0x000fc80000000000 */
[----:B------:R-:W-:Y:S05]  /*8c60*/  BRA `(.L_x_64) ;  /* 0x0000001800047947 */ /* 0x000fea0003800000 */
.L_x_62:
[----:B------:R-:W-:-:S08]  /*8c70*/  NOP ;  /* 0x0000000000007918 */ /* 0x000fd00000000000 */
[----:B------:R-:W1:-:S00]  /*8c80*/  USETMAXREG.DEALLOC.CTAPOOL 0x18 ;  /* 0x00000018000079c8 */ /* 0x000e4000080e0500 */
[----:B-1----:R-:W-:-:S06]  /*8c90*/  LOP3.LUT R0, R0, 0x3, RZ, 0xc0, !PT ;  /* 0x0000000300007812 */ /* 0x002fcc00078ec0ff */
[----:B------:R-:W1:Y:S02]  /*8ca0*/  SHFL.IDX PT, R0, R0, RZ, 0x1f ;  /* 0x00001fff00007589 */ /* 0x000e6400000e0000 */
[----:B-1----:R-:W-:-:S13]  /*8cb0*/  ISETP.NE.AND P0, PT, R0, RZ, PT ;  /* 0x000000ff0000720c */ /* 0x002fda0003f05270 */
[----:B------:R-:W-:Y:S05]  /*8cc0*/  @P0 BRA `(.L_x_64) ;  /* 0x0000001400ec0947 */ /* 0x000fea0003800000 */
        /* <DEDUP_REMOVED lines=12> */
[----:B------:R-:W-:-:S03]  /*8d90*/  IMAD.MOV.U32 R17, RZ, RZ, RZ ;  /* 0x000000ffff117224 */ /* 0x000fc600078e00ff */
[----:B------:R-:W4:Y:S07]  /*8da0*/  S2UR UR20, SR_CTAID.Y ;  /* 0x00000000001479c3 */ /* 0x000f2e0000002600 */
[----:B------:R-:W-:Y:S01]  /*8db0*/  @UP0 ULDC UR4, c[0x0][0x2ec] ;  /* 0x0000bb0000040ab9 */ /* 0x000fe20000000800 */
[----:B------:R-:W5:Y:S01]  /*8dc0*/  LDC.64 R4, c[0x0][0x718] ;  /* 0x0001c600ff047b82 */ /* 0x000f620000000a00 */
[----:B------:R-:W-:Y:S01]  /*8dd0*/  @UP0 ULDC UR6, c[0x0][0x2f0] ;  /* 0x0000bc0000060ab9 */ /* 0x000fe20000000800 */
[----:B-1----:R-:W-:Y:S01]  /*8de0*/  SHF.R.S32.HI R7, RZ, 0x1f, R7 ;  /* 0x0000001fff077819 */ /* 0x002fe20000011407 */
[----:B----4-:R-:W-:-:S02]  /*8df0*/  UIMAD.WIDE.U32 UR4, UR20, UR4, URZ ;  /* 0x00000004140472a5 */ /* 0x010fc4000f8e003f */
[----:B------:R-:W-:Y:S02]  /*8e00*/  UMOV UR12, UR20 ;  /* 0x00000014000c7c82 */ /* 0x000fe40008000000 */
[C---:B--2---:R-:W-:Y:S01]  /*8e10*/  IMAD R8, R7.reuse, R2, RZ ;  /* 0x0000000207087224 */ /* 0x044fe200078e02ff */
[----:B------:R-:W-:Y:S01]  /*8e20*/  @UP0 USHF.R.U32.HI UR12, URZ, UR6, UR5 ;  /* 0x000000063f0c0299 */ /* 0x000fe20008011605 */
[----:B-----5:R-:W-:Y:S02]  /*8e30*/  IMAD R6, R7, R4, RZ ;  /* 0x0000000407067224 */ /* 0x020fe400078e02ff */
[----:B------:R-:W-:Y:S02]  /*8e40*/  IMAD R13, R3, UR20, R8 ;  /* 0x00000014030d7c24 */ /* 0x000fe4000f8e0208 */
[----:B------:R-:W1:Y:S01]  /*8e50*/  LDC.64 R8, c[0x0][0x720] ;  /* 0x0001c800ff087b82 */ /* 0x000e620000000a00 */
[----:B------:R-:W-:Y:S02]  /*8e60*/  IMAD R11, R5, UR20, R6 ;  /* 0x00000014050b7c24 */ /* 0x000fe4000f8e0206 */
[----:B------:R-:W-:-:S04]  /*8e70*/  IMAD.WIDE.U32 R4, R4, UR20, RZ ;  /* 0x0000001404047c25 */ /* 0x000fc8000f8e00ff */
[----:B------:R-:W-:Y:S01]  /*8e80*/  IMAD.IADD R5, R5, 0x1, R11 ;  /* 0x0000000105057824 */ /* 0x000fe200078e020b */
[----:B------:R-:W2:Y:S01]  /*8e90*/  LDC.64 R6, c[0x0][0x738] ;  /* 0x0001ce00ff067b82 */ /* 0x000ea20000000a00 */
[----:B---3--:R-:W-:Y:S01]  /*8ea0*/  SHF.R.S32.HI R11, RZ, 0x1f, R10 ;  /* 0x0000001fff0b7819 */ /* 0x008fe2000001140a */
[----:B------:R-:W-:-:S04]  /*8eb0*/  IMAD.WIDE.U32 R2, R2, UR20, RZ ;  /* 0x0000001402027c25 */ /* 0x000fc8000f8e00ff */
        /* <DEDUP_REMOVED lines=17> */
.L_x_99:
[----:B------:R-:W-:Y:S02]  /*8fd0*/  IMAD.IADD R14, R5, 0x1, R9 ;  /* 0x00000001050e7824 */ /* 0x000fe400078e0209 */
[----:B------:R-:W-:Y:S02]  /*8fe0*/  IMAD.IADD R6, R3, 0x1, R11 ;  /* 0x0000000103067824 */ /* 0x000fe400078e020b */
[----:B-1----:R-:W-:Y:S01]  /*8ff0*/  IMAD.MOV.U32 R0, RZ, RZ, 0x1 ;  /* 0x00000001ff007424 */ /* 0x002fe200078e00ff */
[----:B------:R-:W-:Y:S06]  /*9000*/  @P0 BRA `(.L_x_85) ;  /* 0x0000000000180947 */ /* 0x000fec0003800000 */
[----:B------:R-:W1:Y:S01]  /*9010*/  S2R R10, SR_TID.X ;  /* 0x00000000000a7919 */ /* 0x000e620000002100 */
[----:B------:R-:W-:-:S04]  /*9020*/  IMAD.MOV.U32 R8, RZ, RZ, 0x8100 ;  /* 0x00008100ff087424 */ /* 0x000fc800078e00ff */
[----:B------:R2:W-:Y:S01]  /*9030*/  SYNCS.ARRIVE.TRANS64 RZ, [R7+URZ+0x31810], R8 ;  /* 0x0318100807ff79a7 */ /* 0x0005e2000800003f */
[----:B-1----:R-:W-:-:S13]  /*9040*/  LOP3.LUT P1, RZ, R10, 0x1f, RZ, 0xc0, !PT ;  /* 0x0000001f0aff7812 */ /* 0x002fda000782c0ff */
[----:B--2---:R-:W-:Y:S05]  /*9050*/  @!P1 BRA `(.L_x_85) ;  /* 0x0000000000049947 */ /* 0x004fea0003800000 */
[----:B------:R-:W-:Y:S01]  /*9060*/  BPT.TRAP 0x1 ;  /* 0x000000040000795c */ /* 0x000fe20000300000 */
.L_x_85:
        /* <DEDUP_REMOVED lines=22> */
[----:B------:R-:W1:Y:S01]  /*91d0*/  LDC R11, c[0x0][0x280] ;  /* 0x0000a000ff0b7b82 */ /* 0x000e620000000800 */
[----:B------:R-:W-:Y:S01]  /*91e0*/  UMOV UR41, UR17 ;  /* 0x0000001100297c82 */ /* 0x000fe20008000000 */
[----:B------:R-:W-:Y:S01]  /*91f0*/  UMOV UR35, UR19 ;  /* 0x0000001300237c82 */ /* 0x000fe20008000000 */
[----:B------:R-:W-:Y:S01]  /*9200*/  LEA.HI.X R14, R4, R9, R14, 0x2, P1 ;  /* 0x00000009040e7211 */ /* 0x000fe200008f140e */
[----:B------:R-:W-:Y:S01]  /*9210*/  UMOV UR33, UR17 ;  /* 0x0000001100217c82 */ /* 0x000fe20008000000 */
[----:B------:R-:W-:Y:S01]  /*9220*/  R2UR UR22, R10 ;  /* 0x000000000a1672ca */ /* 0x000fe200000e0000 */
[----:B------:R-:W-:Y:S01]  /*9230*/  UMOV UR26, 0xc0 ;  /* 0x000000c0001a7882 */ /* 0x000fe20000000000 */
        /* <DEDUP_REMOVED lines=69> */
[----:B------:R-:W-:Y:S01]  /*9690*/  VIADD R11, R11, 0x3f ;  /* 0x0000003f0b0b7836 */ /* 0x000fe20000000000 */
[----:B------:R-:W-:Y:S01]  /*96a0*/  IADD3 R10, P1, R10, 0x100, RZ ;  /* 0x000001000a0a7810 */ /* 0x000fe20007f3e0ff */
[----:B------:R-:W-:Y:S01]  /*96b0*/  IMAD.MOV.U32 R9, RZ, RZ, 0x1 ;  /* 0x00000001ff097424 */ /* 0x000fe200078e00ff */
[----:B------:R-:W-:Y:S01]  /*96c0*/  CS2R R16, SRZ ;  /* 0x0000000000107805 */ /* 0x000fe2000001ff00 */
[----:B------:R-:W-:Y:S01]  /*96d0*/  IMAD.MOV.U32 R8, RZ, RZ, RZ ;  /* 0x000000ffff087224 */ /* 0x000fe200078e00ff */
[----:B------:R-:W-:-:S04]  /*96e0*/  SHF.R.S32.HI R0, RZ, 0x1f, R11 ;  /* 0x0000001fff007819 */ /* 0x000fc8000001140b */
[----:B------:R-:W-:Y:S02]  /*96f0*/  LEA.HI R0, R0, R11, RZ, 0x6 ;  /* 0x0000000b00007211 */ /* 0x000fe400078f30ff */
[----:B--2---:R-:W-:Y:S01]  /*9700*/  LEA R11, P2, R2, R12, 0x2 ;  /* 0x0000000c020b7211 */ /* 0x004fe200078410ff */
[----:B------:R-:W-:Y:S01]  /*9710*/  IMAD.X R12, RZ, RZ, R14, P1 ;  /* 0x000000ffff0c7224 */ /* 0x000fe200008e060e */
[----:B------:R-:W-:Y:S01]  /*9720*/  LEA.HI.SX32 R14, R0, 0xffffffff, 0x1a ;  /* 0xffffffff000e7811 */ /* 0x000fe200078fd2ff */
[----:B------:R-:W-:Y:S01]  /*9730*/  IMAD.MOV.U32 R0, RZ, RZ, 0x1 ;  /* 0x00000001ff007424 */ /* 0x000fe200078e00ff */
[----:B------:R-:W-:Y:S02]  /*9740*/  LEA.HI.X R13, R2, R13, R6, 0x2, P2 ;  /* 0x0000000d020d7211 */ /* 0x000fe400010f1406 */
[----:B-1----:R-:W-:-:S07]  /*9750*/  LOP3.LUT R15, R15, 0x1f, RZ, 0xc0, !PT ;  /* 0x0000001f0f0f7812 */ /* 0x002fce00078ec0ff */
.L_x_91:
[----:B------:R-:W-:-:S04]  /*9760*/  SHF.L.U32 R4, R9, 0x1f, RZ ;  /* 0x0000001f09047819 */ /* 0x000fc800000006ff */
[----:B-1----:R-:W1:Y:S02]  /*9770*/  SYNCS.PHASECHK.TRANS64.TRYWAIT P1, [R7+URZ+0x31838], R4 ;  /* 0x03183804070075a7 */ /* 0x002e64000802017f */
[----:B-12--5:R-:W-:Y:S05]  /*9780*/  @!P1 BRA `(.L_x_87) ;  /* 0x0000000c00989947 */ /* 0x026fea0003800000 */
.L_x_100:
[----:B------:R-:W-:Y:S05]  /*9790*/  @P0 BRA `(.L_x_88) ;  /* 0x0000000000140947 */ /* 0x000fea0003800000 */
[----:B------:R-:W-:Y:S01]  /*97a0*/  ISETP.NE.AND P1, PT, R15, RZ, PT ;  /* 0x000000ff0f00720c */ /* 0x000fe20003f25270 */
[----:B-1----:R-:W-:-:S04]  /*97b0*/  IMAD.MOV.U32 R4, RZ, RZ, 0x8100 ;  /* 0x00008100ff047424 */ /* 0x002fc800078e00ff */
[----:B------:R2:W-:Y:S08]  /*97c0*/  SYNCS.ARRIVE.TRANS64 RZ, [R7+URZ+0x31830], R4 ;  /* 0x0318300407ff79a7 */ /* 0x0005f0000800003f */
[----:B------:R-:W-:Y:S05]  /*97d0*/  @!P1 BRA `(.L_x_88) ;  /* 0x0000000000049947 */ /* 0x000fea0003800000 */
[----:B------:R-:W-:Y:S01]  /*97e0*/  BPT.TRAP 0x1 ;  /* 0x000000040000795c */ /* 0x000fe20000300000 */
.L_x_88:
[----:B------:R3:W-:Y:S02]  /*97f0*/  STL.64 [R1], R2 ;  /* 0x0000000201007387 */ /* 0x0007e40000100a00 */
[----:B---3--:R-:W1:Y:S02]  /*9800*/  LDC.64 R2, c[0x0][0x198] ;  /* 0x00006600ff027b82 */ /* 0x008e640000000a00 */
[----:B-12---:R-:W-:-:S05]  /*9810*/  IMAD.MOV.U32 R4, RZ, RZ, R2 ;  /* 0x000000ffff047224 */ /* 0x006fca00078e0002 */
[----:B------:R-:W-:-:S04]  /*9820*/  IADD3 R5, P1, R4, 0x1f0, RZ ;  /* 0x000001f004057810 */ /* 0x000fc80007f3e0ff */
[----:B------:R-:W-:Y:S01]  /*9830*/  R2UR UR6, R5 ;  /* 0x00000000050672ca */ /* 0x000fe200000e0000 */
[----:B------:R-:W-:Y:S02]  /*9840*/  IMAD.MOV.U32 R5, RZ, RZ, R3 ;  /* 0x000000ffff057224 */ /* 0x000fe400078e0003 */
[----:B------:R1:W5:Y:S01]  /*9850*/  LDL.LU.64 R2, [R1] ;  /* 0x0000000001027983 */ /* 0x0003620000300a00 */
        /* <DEDUP_REMOVED lines=43> */
.L_x_102:
[----:B------:R-:W-:Y:S01]  /*9b10*/  LOP3.LUT R9, R9, 0x1, RZ, 0x3c, !PT ;  /* 0x0000000109097812 */ /* 0x000fe200078e3cff */
[----:B------:R-:W-:Y:S06]  /*9b20*/  @P2 BRA `(.L_x_90) ;  /* 0x0000000000142947 */ /* 0x000fec0003800000 */
[----:B------:R-:W-:Y:S01]  /*9b30*/  ISETP.NE.AND P1, PT, R15, RZ, PT ;  /* 0x000000ff0f00720c */ /* 0x000fe20003f25270 */
[----:B-1----:R-:W-:-:S04]  /*9b40*/  IMAD.MOV.U32 R20, RZ, RZ, 0x8100 ;  /* 0x00008100ff147424 */ /* 0x002fc800078e00ff */
[----:B------:R2:W-:Y:S08]  /*9b50*/  SYNCS.ARRIVE.TRANS64 RZ, [R18+URZ+0x31810], R20 ;  /* 0x0318101412ff79a7 */ /* 0x0005f0000800003f */
[----:B------:R-:W-:Y:S05]  /*9b60*/  @!P1 BRA `(.L_x_90) ;  /* 0x0000000000049947 */ /* 0x000fea0003800000 */
[----:B------:R-:W-:Y:S01]  /*9b70*/  BPT.TRAP 0x1 ;  /* 0x000000040000795c */ /* 0x000fe20000300000 */
.L_x_90:
[----:B------:R-:W-:Y:S01]  /*9b80*/  R2UR UR43, R8 ;  /* 0x00000000082b72ca */ /* 0x000fe200000e0000 */
[----:B------:R-:W-:Y:S01]  /*9b90*/  IMAD R8, R17, 0x8000, R7 ;  /* 0x0000800011087824 */ /* 0x000fe200078e0207 */
        /* <DEDUP_REMOVED lines=51> */
.L_x_86:
[----:B------:R-:W-:-:S04]  /*9ed0*/  SHF.L.U32 R10, R9, 0x1f, RZ ;  /* 0x0000001f090a7819 */ /* 0x000fc800000006ff */
[----:B------:R-:W3:Y:S02]  /*9ee0*/  SYNCS.PHASECHK.TRANS64.TRYWAIT P1, [R7+URZ+0x31838], R10 ;  /* 0x0318380a070075a7 */ /* 0x000ee4000802017f */
[----:B---3--:R-:W-:Y:S05]  /*9ef0*/  @!P1 BRA `(.L_x_92) ;  /* 0x0000000400e89947 */ /* 0x008fea0003800000 */
.L_x_103:
[----:B------:R-:W-:Y:S05]  /*9f00*/  @P0 BRA `(.L_x_93) ;  /* 0x0000000000180947 */ /* 0x000fea0003800000 */
[----:B------:R-:W4:Y:S01]  /*9f10*/  S2R R11, SR_TID.X ;  /* 0x00000000000b7919 */ /* 0x000f220000002100 */
[----:B---3--:R-:W-:-:S04]  /*9f20*/  IMAD.MOV.U32 R10, RZ, RZ, 0x8100 ;  /* 0x00008100ff0a7424 */ /* 0x008fc800078e00ff */
[----:B------:R3:W-:Y:S01]  /*9f30*/  SYNCS.ARRIVE.TRANS64 RZ, [R7+URZ+0x31830], R10 ;  /* 0x0318300a07ff79a7 */ /* 0x0007e2000800003f */
[----:B----4-:R-:W-:-:S13]  /*9f40*/  LOP3.LUT P0, RZ, R11, 0x1f, RZ, 0xc0, !PT ;  /* 0x0000001f0bff7812 */ /* 0x010fda000780c0ff */
[----:B---3--:R-:W-:Y:S05]  /*9f50*/  @!P0 BRA `(.L_x_93) ;  /* 0x0000000000048947 */ /* 0x008fea0003800000 */
[----:B------:R-:W-:Y:S01]  /*9f60*/  BPT.TRAP 0x1 ;  /* 0x000000040000795c */ /* 0x000fe20000300000 */
.L_x_93:
[----:B---3--:R-:W3:Y:S01]  /*9f70*/  LDC.64 R10, c[0x0][0x728] ;  /* 0x0001ca00ff0a7b82 */ /* 0x008ee20000000a00 */
        /* <DEDUP_REMOVED lines=15> */
[----:B------:R-:W-:-:S02]  /*a070*/  UIADD3 UR40, UR8, 0x24100, URZ ;  /* 0x0002410008287890 */ /* 0x000fc4000fffe03f */
[----:B------:R-:W-:Y:S02]  /*a080*/  UIADD3 UR41, UR8, 0x31830, URZ ;  /* 0x0003183008297890 */ /* 0x000fe4000fffe03f */
[----:B------:R-:W-:Y:S02]  /*a090*/  UIADD3 UR32, UR8, 0x26100, URZ ;  /* 0x0002610008207890 */ /* 0x000fe4000fffe03f */
[----:B------:R-:W-:Y:S01]  /*a0a0*/  UIADD3 UR24, UR8, 0x28100, URZ ;  /* 0x0002810008187890 */ /* 0x000fe2000fffe03f */
[C---:B---3--:R-:W-:Y:S01]  /*a0b0*/  LEA R10, P0, R2.reuse, R10, 0x2 ;  /* 0x0000000a020a7211 */ /* 0x048fe200078010ff */
        /* <DEDUP_REMOVED lines=18> */
[----:B------:R-:W-:-:S02]  /*a1e0*/  ISETP.NE.AND P0, PT, R17, 0x2, PT ;  /* 0x000000021100780c */ /* 0x000fc40003f05270 */
[----:B------:R-:W-:Y:S02]  /*a1f0*/  LOP3.LUT R6, R9, 0x1, RZ, 0x3c, !PT ;  /* 0x0000000109067812 */ /* 0x000fe400078e3cff */
        /* <DEDUP_REMOVED lines=8> */
[----:B---3--:R-:W-:Y:S01]  /*a280*/  NOP ;  /* 0x0000000000007918 */ /* 0x008fe20000000000 */
.L_x_83:
[----:B------:R-:W-:Y:S05]  /*a290*/  WARPSYNC.ALL ;  /* 0x0000000000007948 */ /* 0x000fea0003800000 */
[----:B------:R-:W-:-:S13]  /*a2a0*/  ELECT P0, URZ, PT ;  /* 0x00000000003f782f */ /* 0x000fda0003800000 */
[----:B------:R-:W-:Y:S05]  /*a2b0*/  @!P0 BRA `(.L_x_64) ;  /* 0x0000000000708947 */ /* 0x000fea0003800000 */
[----:B------:R-:W-:-:S04]  /*a2c0*/  LOP3.LUT R19, R19, 0x2, RZ, 0xfc, !PT ;  /* 0x0000000213137812 */ /* 0x000fc800078efcff */
[----:B------:R-:W-:-:S13]  /*a2d0*/  ISETP.NE.AND P1, PT, R19, 0x3, PT ;  /* 0x000000031300780c */ /* 0x000fda0003f25270 */
[----:B------:R-:W-:Y:S05]  /*a2e0*/  @!P1 BRA `(.L_x_94) ;  /* 0x0000000000049947 */ /* 0x000fea0003800000 */
[----:B------:R-:W-:Y:S01]  /*a2f0*/  BPT.TRAP 0x1 ;  /* 0x000000040000795c */ /* 0x000fe20000300000 */
.L_x_94:
[----:B------:R-:W3:Y:S01]  /*a300*/  S2R R3, SR_CgaCtaId ;  /* 0x0000000000037919 */ /* 0x000ee20000008800 */
[----:B------:R-:W-:-:S04]  /*a310*/  MOV R2, 0x400 ;  /* 0x0000040000027802 */ /* 0x000fc80000000f00 */
[----:B---3--:R-:W-:Y:S02]  /*a320*/  LEA R5, R3, R2, 0x18 ;  /* 0x0000000203057211 */ /* 0x008fe400078ec0ff */
[----:B------:R-:W-:-:S03]  /*a330*/  SHF.L.U32 R3, R0, 0x1f, RZ ;  /* 0x0000001f00037819 */ /* 0x000fc600000006ff */
[----:B------:R-:W-:-:S04]  /*a340*/  VIADD R2, R5, 0x31820 ;  /* 0x0003182005027836 */ /* 0x000fc80000000000 */
[----:B------:R-:W-:-:S04]  /*a350*/  IMAD R4, R17, 0x8, R2 ;  /* 0x0000000811047824 */ /* 0x000fc800078e0202 */
[----:B------:R-:W3:Y:S02]  /*a360*/  SYNCS.PHASECHK.TRANS64.TRYWAIT P0, [R4+URZ], R3 ;  /* 0x00000003040075a7 */ /* 0x000ee4000800017f */
[----:B---3--:R-:W-:Y:S05]  /*a370*/  @!P0 BRA `(.L_x_95) ;  /* 0x0000000000dc8947 */ /* 0x008fea0003800000 */
.L_x_104:
[----:B------:R-:W-:-:S05]  /*a380*/  VIADD R17, R17, 0x1 ;  /* 0x0000000111117836 */ /* 0x000fca0000000000 */
[----:B------:R-:W-:-:S04]  /*a390*/  ISETP.NE.AND P0, PT, R17, 0x2, PT ;  /* 0x000000021100780c */ /* 0x000fc80003f05270 */
[----:B---3--:R-:W-:Y:S02]  /*a3a0*/  SEL R3, RZ, 0x1, P0 ;  /* 0x00000001ff037807 */ /* 0x008fe40000000000 */
[----:B------:R-:W-:Y:S02]  /*a3b0*/  SEL R17, R17, RZ, P0 ;  /* 0x000000ff11117207 */ /* 0x000fe40000000000 */
[----:B------:R-:W-:-:S03]  /*a3c0*/  LOP3.LUT R0, R0, R3, RZ, 0x3c, !PT ;  /* 0x0000000300007212 */ /* 0x000fc600078e3cff */
[----:B------:R-:W-:Y:S01]  /*a3d0*/  IMAD R17, R17, 0x8, R2 ;  /* 0x0000000811117824 */ /* 0x000fe200078e0202 */
[----:B------:R-:W-:-:S04]  /*a3e0*/  SHF.L.U32 R0, R0, 0x1f, RZ ;  /* 0x0000001f00007819 */ /* 0x000fc800000006ff */
[----:B------:R-:W3:Y:S02]  /*a3f0*/  SYNCS.PHASECHK.TRANS64.TRYWAIT P0, [R17+URZ], R0 ;  /* 0x00000000110075a7 */ /* 0x000ee4000800017f */
[----:B---3--:R-:W-:Y:S05]  /*a400*/  @!P0 BRA `(.L_x_96) ;  /* 0x0000000000cc8947 */ /* 0x008fea0003800000 */
.L_x_105:
[----:B------:R-:W-:Y:S05]  /*a410*/  @!P1 BRA `(.L_x_97) ;  /* 0x0000000000049947 */ /* 0x000fea0003800000 */
[----:B------:R-:W-:Y:S01]  /*a420*/  BPT.TRAP 0x1 ;  /* 0x000000040000795c */ /* 0x000fe20000300000 */
.L_x_97:
[----:B------:R-:W-:-:S07]  /*a430*/  SHF.L.U32 R6, R6, 0x1f, RZ ;  /* 0x0000001f06067819 */ /* 0x000fce00000006ff */
.L_x_98:
[----:B----4-:R4:W1:Y:S02]  /*a440*/  SYNCS.PHASECHK.TRANS64.TRYWAIT P0, [R5+URZ+0x31838], R6 ;  /* 0x03183806050075a7 */ /* 0x010864000800017f */
[----:B-1----:R-:W-:Y:S05]  /*a450*/  @!P0 NANOSLEEP.SYNCS 0x989680 ;  /* 0x009896800000895d */ /* 0x002fea0003900000 */
[----:B------:R-:W1:Y:S02]  /*a460*/  @!P0 SYNCS.PHASECHK.TRANS64 P0, [R5+URZ+0x31838], R6 ;  /* 0x03183806050085a7 */ /* 0x000e64000800007f */
[----:B-1----:R-:W-:Y:S05]  /*a470*/  @!P0 BRA `(.L_x_98) ;  /* 0xfffffffc00f08947 */ /* 0x002fea000383ffff */
.L_x_64:
[----:B------:R-:W-:Y:S05]  /*a480*/  BSYNC B0 ;  /* 0x0000000000007941 */ /* 0x000fea0003800000 */
.L_x_61:
[----:B------:R-:W-:Y:S05]  /*a490*/  EXIT ;  /* 0x000000000000794d */ /* 0x000fea0003800000 */
.L_x_66:
[----:B-1----:R-:W-:-:S04]  /*a4a0*/  IMAD.U32 R2, RZ, RZ, UR60 ;  /* 0x0000003cff027e24 */ /* 0x002fc8000f8e00ff */
[----:B------:R1:W2:Y:S03]  /*a4b0*/  SYNCS.PHASECHK.TRANS64.TRYWAIT P0, [R2+URZ+0x31800], R11 ;  /* 0x0318000b020075a7 */ /* 0x0002a6000800017f */
[----:B--2---:R-:W-:Y:S05]  /*a4c0*/  @!P0 NANOSLEEP.SYNCS 0x989680 ;  /* 0x009896800000895d */ /* 0x004fea0003900000 */
[----:B------:R-:W2:Y:S02]  /*a4d0*/  @!P0 SYNCS.PHASECHK.TRANS64 P0, [R2+URZ+0x31800], R11 ;  /* 0x0318000b020085a7 */ /* 0x000ea4000800007f */
[----:B--2---:R-:W-:Y:S05]  /*a4e0*/  @!P0 BRA `(.L_x_66) ;  /* 0xfffffffc00ec8947 */ /* 0x004fea000383ffff */
[----:B------:R-:W-:Y:S05]  /*a4f0*/  BRA `(.L_x_65) ;  /* 0xffffff6000a47947 */ /* 0x000fea000383ffff */
.L_x_71:
[----:B--2---:R2:W3:Y:S02]  /*a500*/  SYNCS.PHASECHK.TRANS64.TRYWAIT P1, [R16+URZ+0x31810], R11 ;  /* 0x0318100b100075a7 */ /* 0x0044e4000802017f */
[----:B---3--:R-:W-:Y:S05]  /*a510*/  @!P1 NANOSLEEP.SYNCS 0x989680 ;  /* 0x009896800000995d */ /* 0x008fea0003900000 */
[----:B------:R-:W3:Y:S02]  /*a520*/  @!P1 SYNCS.PHASECHK.TRANS64 P1, [R16+URZ+0x31810], R11 ;  /* 0x0318100b100095a7 */ /* 0x000ee4000802007f */
[----:B---3--:R-:W-:Y:S05]  /*a530*/  @!P1 BRA `(.L_x_71) ;  /* 0xfffffffc00f09947 */ /* 0x008fea000383ffff */
[----:B------:R-:W-:Y:S05]  /*a540*/  BRA `(.L_x_70) ;  /* 0xffffff6c00f47947 */ /* 0x000fea000383ffff */
.L_x_75:
[----:B------:R1:W1:Y:S02]  /*a550*/  SYNCS.PHASECHK.TRANS64.TRYWAIT P1, [R5+URZ+0x31830], R12 ;  /* 0x0318300c050075a7 */ /* 0x000264000802017f */
[----:B-1----:R-:W-:Y:S05]  /*a560*/  @!P1 NANOSLEEP.SYNCS 0x989680 ;  /* 0x009896800000995d */ /* 0x002fea0003900000 */
[----:B------:R-:W1:Y:S02]  /*a570*/  @!P1 SYNCS.PHASECHK.TRANS64 P1, [R5+URZ+0x31830], R12 ;  /* 0x0318300c050095a7 */ /* 0x000e64000802007f */
[----:B-1----:R-:W-:Y:S05]  /*a580*/  @!P1 BRA `(.L_x_75) ;  /* 0xfffffffc00f09947 */ /* 0x002fea000383ffff */
[----:B------:R-:W-:Y:S05]  /*a590*/  BRA `(.L_x_74) ;  /* 0xffffff8800f47947 */ /* 0x000fea000383ffff */
.L_x_84:
[----:B-1----:R1:W2:Y:S02]  /*a5a0*/  SYNCS.PHASECHK.TRANS64.TRYWAIT P1, [R7+URZ+0x31820], R0 ;  /* 0x03182000070075a7 */ /* 0x0022a4000802017f */
[----:B--2---:R-:W-:Y:S05]  /*a5b0*/  @!P1 NANOSLEEP.SYNCS 0x989680 ;  /* 0x009896800000995d */ /* 0x004fea0003900000 */
[----:B------:R-:W2:Y:S02]  /*a5c0*/  @!P1 SYNCS.PHASECHK.TRANS64 P1, [R7+URZ+0x31820], R0 ;  /* 0x03182000070095a7 */ /* 0x000ea4000802007f */
[----:B--2---:R-:W-:Y:S05]  /*a5d0*/  @!P1 BRA `(.L_x_84) ;  /* 0xfffffffc00f09947 */ /* 0x004fea000383ffff */
[----:B------:R-:W-:Y:S05]  /*a5e0*/  BRA `(.L_x_99) ;  /* 0xffffffe800787947 */ /* 0x000fea000383ffff */
.L_x_87:
[----:B-1----:R1:W2:Y:S02]  /*a5f0*/  SYNCS.PHASECHK.TRANS64.TRYWAIT P1, [R7+URZ+0x31838], R4 ;  /* 0x03183804070075a7 */ /* 0x0022a4000802017f */
[----:B--2---:R-:W-:Y:S05]  /*a600*/  @!P1 NANOSLEEP.SYNCS 0x989680 ;  /* 0x009896800000995d */ /* 0x004fea0003900000 */
[----:B------:R-:W2:Y:S02]  /*a610*/  @!P1 SYNCS.PHASECHK.TRANS64 P1, [R7+URZ+0x31838], R4 ;  /* 0x03183804070095a7 */ /* 0x000ea4000802007f */
[----:B--2---:R-:W-:Y:S05]  /*a620*/  @!P1 BRA `(.L_x_87) ;  /* 0xfffffffc00f09947 */ /* 0x004fea000383ffff */
[----:B------:R-:W-:Y:S05]  /*a630*/  BRA `(.L_x_100) ;  /* 0xfffffff000547947 */ /* 0x000fea000383ffff */
.L_x_89:
[----:B------:R-:W-:-:S07]  /*a640*/  SHF.L.U32 R20, R0, 0x1f, RZ ;  /* 0x0000001f00147819 */ /* 0x000fce00000006ff */
.L_x_101:
[----:B-1----:R1:W2:Y:S02]  /*a650*/  SYNCS.PHASECHK.TRANS64.TRYWAIT P1, [R18+URZ+0x31820], R20 ;  /* 0x03182014120075a7 */ /* 0x0022a4000802017f */
[----:B--2---:R-:W-:Y:S05]  /*a660*/  @!P1 NANOSLEEP.SYNCS 0x989680 ;  /* 0x009896800000995d */ /* 0x004fea0003900000 */
[----:B------:R-:W2:Y:S02]  /*a670*/  @!P1 SYNCS.PHASECHK.TRANS64 P1, [R18+URZ+0x31820], R20 ;  /* 0x03182014120095a7 */ /* 0x000ea4000802007f */
[----:B--2---:R-:W-:Y:S05]  /*a680*/  @!P1 BRA `(.L_x_101) ;  /* 0xfffffffc00f09947 */ /* 0x004fea000383ffff */
[----:B------:R-:W-:Y:S05]  /*a690*/  BRA `(.L_x_102) ;  /* 0xfffffff4001c7947 */ /* 0x000fea000383ffff */
.L_x_92:
[----:B---3--:R3:W4:Y:S02]  /*a6a0*/  SYNCS.PHASECHK.TRANS64.TRYWAIT P1, [R7+URZ+0x31838], R10 ;  /* 0x0318380a070075a7 */ /* 0x008724000802017f */
[----:B----4-:R-:W-:Y:S05]  /*a6b0*/  @!P1 NANOSLEEP.SYNCS 0x989680 ;  /* 0x009896800000995d */ /* 0x010fea0003900000 */
[----:B------:R-:W4:Y:S02]  /*a6c0*/  @!P1 SYNCS.PHASECHK.TRANS64 P1, [R7+URZ+0x31838], R10 ;  /* 0x0318380a070095a7 */ /* 0x000f24000802007f */
[----:B----4-:R-:W-:Y:S05]  /*a6d0*/  @!P1 BRA `(.L_x_92) ;  /* 0xfffffffc00f09947 */ /* 0x010fea000383ffff */
[----:B------:R-:W-:Y:S05]  /*a6e0*/  BRA `(.L_x_103) ;  /* 0xfffffff800047947 */ /* 0x000fea000383ffff */
.L_x_95:
[----:B---3--:R3:W4:Y:S02]  /*a6f0*/  SYNCS.PHASECHK.TRANS64.TRYWAIT P0, [R4+URZ], R3 ;  /* 0x00000003040075a7 */ /* 0x008724000800017f */
[----:B----4-:R-:W-:Y:S05]  /*a700*/  @!P0 NANOSLEEP.SYNCS 0x989680 ;  /* 0x009896800000895d */ /* 0x010fea0003900000 */
[----:B------:R-:W4:Y:S02]  /*a710*/  @!P0 SYNCS.PHASECHK.TRANS64 P0, [R4+URZ], R3 ;  /* 0x00000003040085a7 */ /* 0x000f24000800007f */
[----:B----4-:R-:W-:Y:S05]  /*a720*/  @!P0 BRA `(.L_x_95) ;  /* 0xfffffffc00f08947 */ /* 0x010fea000383ffff */
[----:B------:R-:W-:Y:S05]  /*a730*/  BRA `(.L_x_104) ;  /* 0xfffffffc00107947 */ /* 0x000fea000383ffff */
.L_x_96:
[----:B---3--:R3:W4:Y:S02]  /*a740*/  SYNCS.PHASECHK.TRANS64.TRYWAIT P0, [R17+URZ], R0 ;  /* 0x00000000110075a7 */ /* 0x008724000800017f */
[----:B----4-:R-:W-:Y:S05]  /*a750*/  @!P0 NANOSLEEP.SYNCS 0x989680 ;  /* 0x009896800000895d */ /* 0x010fea0003900000 */
[----:B------:R-:W4:Y:S02]  /*a760*/  @!P0 SYNCS.PHASECHK.TRANS64 P0, [R17+URZ], R0 ;  /* 0x00000000110085a7 */ /* 0x000f24000800007f */
[----:B----4-:R-:W-:Y:S05]  /*a770*/  @!P0 BRA `(.L_x_96) ;  /* 0xfffffffc00f08947 */ /* 0x010fea000383ffff */
[----:B------:R-:W-:Y:S05]  /*a780*/  BRA `(.L_x_105) ;  /* 0xfffffffc00207947 */ /* 0x000fea000383ffff */
.L_x_106:
        /* <DEDUP_REMOVED lines=15> */
.L_x_2198:


//--------------------- .text._ZN7cutlass13device_kernelIN5flash11enable_sm90INS1_16FlashAttnBwdSm90INS1_25CollectiveMainloopBwdSm90ILi2ELi1ELi1EN4cute5tupleIJNS5_1CILi1EEES8_S8_EEENS6_IJNS7_ILi64EEENS7_ILi80EEENS7_ILi256EEEEEENS_10bfloat16_tEfNS_4arch4Sm90ELb0ELb0ELb1ELb1ELb0ELb0ELb1ELb1ELi2ELi1ELi1ELi1ELb0EEENS1_21CollectiveEpilogueBwdISD_SE_SG_Li256ELb1ELb1ELi2EEENS1_19SingleTileSchedulerILb1ELb0ELb0ELi80EEEEEEEEEvNT_6ParamsE --------------------------
	.section	.text._ZN7cutlass13device_kernelIN5flash11enable_sm90INS1_16FlashAttnBwdSm90INS1_25CollectiveMainloopBwdSm90ILi2ELi1ELi1EN4cute5tupleIJNS5_1CILi1EEES8_S8_EEENS6_IJNS7_ILi64EEENS7_ILi80EEENS7_ILi256EEEEEENS_10bfloat16_tEfNS_4arch4Sm90ELb0ELb0ELb1ELb1ELb0ELb0ELb1ELb1ELi2ELi1ELi1ELi1ELb0EEENS1_21CollectiveEpilogueBwdISD_SE_SG_Li256ELb1ELb1ELi2EEENS1_19SingleTileSchedulerILb1ELb0ELb0ELi80EEEEEEEEEvNT_6ParamsE,"ax",@progbits
	.align	128
.text._ZN7cutlass13device_kernelIN5flash11enable_sm90INS1_16FlashAttnBwdSm90INS1_25CollectiveMainloopBwdSm90ILi2ELi1ELi1EN4cute5tupleIJNS5_1CILi1EEES8_S8_EEENS6_IJNS7_ILi64EEENS7_ILi80EEENS7_ILi256EEEEEENS_10bfloat16_tEfNS_4arch4Sm90ELb0ELb0ELb1ELb1ELb0ELb0ELb1ELb1ELi2ELi1ELi1ELi1ELb0EEENS1_21CollectiveEpilogueBwdISD_SE_SG_Li256ELb1ELb1ELi2EEENS1_19SingleTileSchedulerILb1ELb0ELb0ELi80EEEEEEEEEvNT_6ParamsE:
        .type           _ZN7cutlass13device_kernelIN5flash11enable_sm90INS1_16FlashAttnBwdSm90INS1_25CollectiveMainloopBwdSm90ILi2ELi1ELi1EN4cute5tupleIJNS5_1CILi1EEES8_S8_EEENS6_IJNS7_ILi64EEENS7_ILi80EEENS7_ILi256EEEEEENS_10bfloat16_tEfNS_4arch4Sm90ELb0ELb0ELb1ELb1ELb0ELb0ELb1ELb1ELi2ELi1ELi1ELi1ELb0EEENS1_21CollectiveEpilogueBwdISD_SE_SG_Li256ELb1ELb1ELi2EEENS1_19SingleTileSchedulerILb1ELb0ELb0ELi80EEEEEEEEEvNT_6ParamsE,@function
        .size           _ZN7cutlass13device_kernelIN5flash11enable_sm90INS1_16FlashAttnBwdSm90INS1_25CollectiveMainloopBwdSm90ILi2ELi1ELi1EN4cute5tupleIJNS5_1CILi1EEES8_S8_EEENS6_IJNS7_ILi64EEENS7_ILi80EEENS7_ILi256EEEEEENS_10bfloat16_tEfNS_4arch4Sm90ELb0ELb0ELb1ELb1ELb0ELb0ELb1ELb1ELi2ELi1ELi1ELi1ELb0EEENS1_21CollectiveEpilogueBwdISD_SE_SG_Li256ELb1ELb1ELi2EEENS1_19SingleTileSchedulerILb1ELb0ELb0ELi80EEEEEEEEEvNT_6ParamsE,(.L_x_2199 - _ZN7cutlass13device_kernelIN5flash11enable_sm90INS1_16FlashAttnBwdSm90INS1_25CollectiveMainloopBwdSm90ILi2ELi1ELi1EN4cute5tupleIJNS5_1CILi1EEES8_S8_EEENS6_IJNS7_ILi64EEENS7_ILi80EEENS7_ILi256EEEEEENS_10bfloat16_tEfNS_4arch4Sm90ELb0ELb0ELb1ELb1ELb0ELb0ELb1ELb1ELi2ELi1ELi1ELi1ELb0EEENS1_21CollectiveEpilogueBwdISD_SE_SG_Li256ELb1ELb1ELi2EEENS1_19SingleTileSchedulerILb1ELb0ELb0ELi80EEEEEEEEEvNT_6ParamsE)
        .other          _ZN7cutlass13device_kernelIN5flash11enable_sm90INS1_16FlashAttnBwdSm90INS1_25CollectiveMainloopBwdSm90ILi2ELi1ELi1EN4cute5tupleIJNS5_1CILi1EEES8_S8_EEENS6_IJNS7_ILi64EEENS7_ILi80EEENS7_ILi256EEEEEENS_10bfloat16_tEfNS_4arch4Sm90ELb0ELb0ELb1ELb1ELb0ELb0ELb1ELb1ELi2ELi1ELi1ELi1ELb0EEENS1_21CollectiveEpilogueBwdISD_SE_SG_Li256ELb1ELb1ELi2EEENS1_19SingleTileSchedulerILb1ELb0ELb0ELi80EEEEEEEEEvNT_6ParamsE,@"STO_CUDA_ENTRY STV_DEFAULT"
_ZN7cutlass13device_kernelIN5flash11enable_sm90INS1_16FlashAttnBwdSm90INS1_25CollectiveMainloopBwdSm90ILi2ELi1ELi1EN4cute5tupleIJNS5_1CILi1EEES8_S8_EEENS6_IJNS7_ILi64EEENS7_ILi80EEENS7_ILi256EEEEEENS_10bfloat16_tEfNS_4arch4Sm90ELb0ELb0ELb1ELb1ELb0ELb0ELb1ELb1ELi2ELi1ELi1ELi1ELb0EEENS1_21CollectiveEpilogueBwdISD_SE_SG_Li256ELb1ELb1ELi2EEENS1_19SingleTileSchedulerILb1ELb0ELb0ELi80EEEEEEEEEvNT_6ParamsE:
[----:B------:R-:W0:Y:S02]  /*0000*/  LDC R1, c[0x0][0x28] ;  /* 0x00000a00ff017b82 */ /* 0x000e240000000800 */
[----:B0-----:R-:W-:Y:S01]  /*0010*/  VIADD R1, R1, 0xfffffff8 ;  /* 0xfffffff801017836 */ /* 0x001fe20000000000 */
[----:B------:R-:W0:Y:S01]  /*0020*/  S2R R3, SR_TID.X ;  /* 0x0000000000037919 */ /* 0x000e220000002100 */
[----:B------:R-:W-:Y:S01]  /*0030*/  ELECT P0, URZ, PT ;  /* 0x00000000003f782f */ /* 0x000fe20003800000 */
[----:B------:R-:W-:Y:S01]  /*0040*/  BSSY B0, `(.L_x_107) ;  /* 0x0000013000007945 */ /* 0x000fe20003800000 */
[----:B0-----:R-:W-:-:S05]  /*0050*/  SHF.R.U32.HI R0, RZ, 0x5, R3 ;  /* 0x00000005ff007819 */ /* 0x001fca0000011603 */
[----:B------:R-:W0:Y:S02]  /*0060*/  SHFL.IDX PT, R2, R0, RZ, 0x1f ;  /* 0x00001fff00027589 */ /* 0x000e2400000e0000 */
[----:B0-----:R-:W-:-:S13]  /*0070*/  ISETP.EQ.AND P0, PT, R2, RZ, P0 ;  /* 0x000000ff0200720c */ /* 0x001fda0000702270 */
        /* <DEDUP_REMOVED lines=14> */
[----:B0-----:R-:W-:Y:S01]  /*0160*/  NOP ;  /* 0x0000000000007918 */ /* 0x001fe20000000000 */
.L_x_108:
[----:B------:R-:W-:Y:S05]  /*0170*/  BSYNC B0 ;  /* 0x0000000000007941 */ /* 0x000fea0003800000 */
.L_x_107:
[----:B------:R-:W-:Y:S01]  /*0180*/  VOTEU.ANY UP0, P0 ;  /* 0x00000000003f7886 */ /* 0x000fe20000000100 */
[----:B------:R-:W0:Y:S01]  /*0190*/  SHFL.IDX PT, R2, R0, RZ, 0x1f ;  /* 0x00001fff00027589 */ /* 0x000e2200000e0000 */
[----:B------:R-:W-:-:S03]  /*01a0*/  UMOV UR4, 0x1 ;  /* 0x0000000100047882 */ /* 0x000fc60000000000 */
[----:B------:R-:W1:Y:S01]  /*01b0*/  @UP0 S2UR UR7, SR_CgaCtaId ;  /* 0x00000000000709c3 */ /* 0x000e620000008800 */
[----:B------:R-:W-:Y:S01]  /*01c0*/  @UP0 UMOV UR6, 0x400 ;  /* 0x0000040000060882 */ /* 0x000fe20000000000 */
[----:B------:R-:W-:-:S04]  /*01d0*/  @UP0 UIADD3 UR4, -UR4, 0x100000, URZ ;  /* 0x0010000004040890 */ /* 0x000fc8000fffe13f */
[----:B------:R-:W-:Y:S02]  /*01e0*/  @UP0 USHF.L.U32 UR5, UR4, 0xb, URZ ;  /* 0x0000000b04050899 */ /* 0x000fe4000800063f */
[----:B------:R-:W-:Y:S01]  /*01f0*/  @UP0 USHF.L.U32 UR4, UR4, 0x1, URZ ;  /* 0x0000000104040899 */ /* 0x000fe2000800063f */
[----:B0-----:R-:W-:Y:S02]  /*0200*/  ISETP.NE.AND P1, PT, R2, RZ, PT ;  /* 0x000000ff0200720c */ /* 0x001fe40003f25270 */
[----:B------:R-:W-:Y:S01]  /*0210*/  SHF.R.U32.HI R2, RZ, 0x7, R3 ;  /* 0x00000007ff027819 */ /* 0x000fe20000011603 */
[----:B-1----:R-:W-:Y:S01]  /*0220*/  @UP0 ULEA UR6, UR7, UR6, 0x18 ;  /* 0x0000000607060291 */ /* 0x002fe2000f8ec03f */
[----:B------:R-:W-:-:S04]  /*0230*/  VOTEU.ANY UP0, P0 ;  /* 0x00000000003f7886 */ /* 0x000fc80000000100 */
[----:B------:R-:W0:Y:S04]  /*0240*/  SHFL.IDX PT, R2, R2, RZ, 0x1f ;  /* 0x00001fff02027589 */ /* 0x000e2800000e0000 */
[----:B------:R-:W1:Y:S03]  /*0250*/  FENCE.VIEW.ASYNC.S ;  /* 0x00000000000073c6 */ /* 0x000e660000000000 */
[----:B-1----:R1:W2:Y:S01]  /*0260*/  @UP0 SYNCS.EXCH.64 URZ, [UR6+0x31600], UR4 ;  /* 0x03160004063f05b2 */ /* 0x0022a20008000100 */
[----:B------:R-:W-:Y:S05]  /*0270*/  @P1 BRA `(.L_x_109) ;  /* 0x0000000000481947 */ /* 0x000fea0003800000 */
[----:B-1----:R-:W1:Y:S01]  /*0280*/  S2UR UR5, SR_CgaCtaId ;  /* 0x00000000000579c3 */ /* 0x002e620000008800 */
[----:B------:R-:W-:Y:S01]  /*0290*/  UMOV UR4, 0x400 ;  /* 0x0000040000047882 */ /* 0x000fe20000000000 */
[----:B------:R-:W-:Y:S01]  /*02a0*/  UMOV UR6, 0x1 ;  /* 0x0000000100067882 */ /* 0x000fe20000000000 */
[----:B------:R-:W-:Y:S01]  /*02b0*/  UMOV UR9, 0x100 ;  /* 0x0000010000097882 */ /* 0x000fe20000000000 */
[----:B------:R-:W-:-:S04]  /*02c0*/  UIADD3 UR6, -UR6, 0x100000, URZ ;  /* 0x0010000006067890 */ /* 0x000fc8000fffe13f */
[----:B------:R-:W-:Y:S02]  /*02d0*/  USHF.L.U32 UR7, UR6, 0xb, URZ ;  /* 0x0000000b06077899 */ /* 0x000fe4000800063f */
[----:B------:R-:W-:Y:S01]  /*02e0*/  USHF.L.U32 UR6, UR6, 0x1, URZ ;  /* 0x0000000106067899 */ /* 0x000fe2000800063f */
[----:B------:R-:W-:Y:S01]  /*02f0*/  ELECT P0, URZ, PT ;  /* 0x00000000003f782f */ /* 0x000fe20003800000 */
[----:B-1----:R-:W-:Y:S02]  /*0300*/  ULEA UR8, UR5, UR4, 0x18 ;  /* 0x0000000405087291 */ /* 0x002fe4000f8ec03f */
[----:B------:R-:W-:-:S04]  /*0310*/  UIADD3 UR4, -UR9, 0x100000, URZ ;  /* 0x0010000009047890 */ /* 0x000fc8000fffe13f */
[----:B------:R-:W-:Y:S02]  /*0320*/  USHF.L.U32 UR5, UR4, 0xb, URZ ;  /* 0x0000000b04057899 */ /* 0x000fe4000800063f */
[----:B------:R-:W-:Y:S01]  /*0330*/  USHF.L.U32 UR4, UR4, 0x1, URZ ;  /* 0x0000000104047899 */ /* 0x000fe2000800063f */
[----:B------:R-:W1:Y:S03]  /*0340*/  FENCE.VIEW.ASYNC.S ;  /* 0x00000000000073c6 */ /* 0x000e660000000000 */
[----:B-1----:R3:W4:Y:S08]  /*0350*/  SYNCS.EXCH.64 URZ, [UR8+0x31610], UR6 ;  /* 0x03161006083f75b2 */ /* 0x0027300008000100 */
[----:B------:R3:W1:Y:S01]  /*0360*/  SYNCS.EXCH.64 URZ, [UR8+0x31620], UR4 ;  /* 0x03162004083f75b2 */ /* 0x0006620008000100 */
[----:B------:R3:W0:Y:S01]  /*0370*/  SYNCS.EXCH.64 URZ, [UR8+0x31618], UR6 ;  /* 0x03161806083f75b2 */ /* 0x0006220008000100 */
[----:B------:R3:W0:Y:S02]  /*0380*/  SYNCS.EXCH.64 URZ, [UR8+0x31628], UR4 ;  /* 0x03162804083f75b2 */ /* 0x0006240008000100 */
[----:B---3--:R-:W-:Y:S01]  /*0390*/  NOP ;  /* 0x0000000000007918 */ /* 0x008fe20000000000 */
.L_x_109:
[----:B------:R-:W3:Y:S01]  /*03a0*/  SHFL.IDX PT, R3, R0, RZ, 0x1f ;  /* 0x00001fff00037589 */ /* 0x000ee200000e0000 */
[----:B------:R-:W-:Y:S01]  /*03b0*/  NOP ;  /* 0x0000000000007918 */ /* 0x000fe20000000000 */
[----:B---3--:R-:W-:-:S13]  /*03c0*/  ISETP.NE.AND P0, PT, R3, RZ, PT ;  /* 0x000000ff0300720c */ /* 0x008fda0003f05270 */
[----:B------:R-:W-:Y:S05]  /*03d0*/  @P0 BRA `(.L_x_110) ;  /* 0x0000000000400947 */ /* 0x000fea0003800000 */
[----:B-1----:R-:W1:Y:S01]  /*03e0*/  S2UR UR5, SR_CgaCtaId ;  /* 0x00000000000579c3 */ /* 0x002e620000008800 */
[----:B------:R-:W-:Y:S01]  /*03f0*/  UMOV UR4, 0x400 ;  /* 0x0000040000047882 */ /* 0x000fe20000000000 */
[----:B------:R-:W-:Y:S01]  /*0400*/  UMOV UR6, 0x1 ;  /* 0x0000000100067882 */ /* 0x000fe20000000000 */
[----:B------:R-:W-:Y:S01]  /*0410*/  UMOV UR7, 0x100 ;  /* 0x0000010000077882 */ /* 0x000fe20000000000 */
[----:B------:R-:W-:Y:S01]  /*0420*/  ELECT P0, URZ, PT ;  /* 0x00000000003f782f */ /* 0x000fe20003800000 */
[----:B-1----:R-:W-:Y:S02]  /*0430*/  ULEA UR8, UR5, UR4, 0x18 ;  /* 0x0000000405087291 */ /* 0x002fe4000f8ec03f */
[----:B------:R-:W-:-:S04]  /*0440*/  UIADD3 UR4, -UR6, 0x100000, URZ ;  /* 0x0010000006047890 */ /* 0x000fc8000fffe13f */
[----:B------:R-:W-:Y:S02]  /*0450*/  USHF.L.U32 UR5, UR4, 0xb, URZ ;  /* 0x0000000b04057899 */ /* 0x000fe4000800063f */
[----:B------:R-:W-:Y:S02]  /*0460*/  USHF.L.U32 UR4, UR4, 0x1, URZ ;  /* 0x0000000104047899 */ /* 0x000fe4000800063f */
[----:B------:R-:W-:-:S04]  /*0470*/  UIADD3 UR6, -UR7, 0x100000, URZ ;  /* 0x0010000007067890 */ /* 0x000fc8000fffe13f */
[----:B------:R-:W-:Y:S02]  /*0480*/  USHF.L.U32 UR7, UR6, 0xb, URZ ;  /* 0x0000000b06077899 */ /* 0x000fe4000800063f */
[----:B------:R-:W-:Y:S01]  /*0490*/  USHF.L.U32 UR6, UR6, 0x1, URZ ;  /* 0x0000000106067899 */ /* 0x000fe2000800063f */
[----:B------:R-:W1:Y:S03]  /*04a0*/  FENCE.VIEW.ASYNC.S ;  /* 0x00000000000073c6 */ /* 0x000e660000000000 */
[----:B-1----:R3:W1:Y:S08]  /*04b0*/  SYNCS.EXCH.64 URZ, [UR8+0x31630], UR4 ;  /* 0x03163004083f75b2 */ /* 0x0026700008000100 */
[----:B------:R3:W0:Y:S02]  /*04c0*/  SYNCS.EXCH.64 URZ, [UR8+0x31638], UR6 ;  /* 0x03163806083f75b2 */ /* 0x0006240008000100 */
[----:B---3--:R-:W-:Y:S01]  /*04d0*/  NOP ;  /* 0x0000000000007918 */ /* 0x008fe20000000000 */
.L_x_110:
[----:B0-----:R-:W-:Y:S01]  /*04e0*/  ISETP.NE.AND P0, PT, R2, RZ, PT ;  /* 0x000000ff0200720c */ /* 0x001fe20003f05270 */
[----:B------:R-:W-:Y:S01]  /*04f0*/  IMAD.MOV.U32 R21, RZ, RZ, 0x1 ;  /* 0x00000001ff157424 */ /* 0x000fe200078e00ff */
[----:B------:R-:W-:Y:S01]  /*0500*/  NOP ;  /* 0x0000000000007918 */ /* 0x000fe20000000000 */
[----:B------:R-:W-:Y:S03]  /*0510*/  BSSY B0, `(.L_x_111) ;  /* 0x0000e76000007945 */ /* 0x000fe60003800000 */
[----:B------:R-:W-:Y:S01]  /*0520*/  SEL R21, R21, 0x2, !P0 ;  /* 0x0000000215157807 */ /* 0x000fe20004000000 */
[----:B-12-4-:R-:W-:Y:S06]  /*0530*/  BAR.SYNC.DEFER_BLOCKING 0x0 ;  /* 0x0000000000007b1d */ /* 0x016fec0000010000 */
[----:B------:R-:W-:Y:S05]  /*0540*/  @!P0 BRA `(.L_x_112) ;  /* 0x000000c400e08947 */ /* 0x000fea0003800000 */
.L_x_113:
[----:B------:R-:W-:-:S08]  /*0550*/  NOP ;  /* 0x0000000000007918 */ /* 0x000fd00000000000 */
[----:B------:R-:W0:Y:S02]  /*0560*/  USETMAXREG.TRY_ALLOC.CTAPOOL UP0, 0xf0 ;  /* 0x000000f0000079c8 */ /* 0x000e240008000600 */
[----:B0-----:R-:W-:-:S13]  /*0570*/  PLOP3.LUT P0, PT, PT, PT, UP0, 0x80, 0x0 ;  /* 0x000000000000781c */ /* 0x001fda0003f0f008 */
[----:B------:R-:W-:Y:S05]  /*0580*/  @!P0 BRA `(.L_x_113) ;  /* 0xfffffffc00f08947 */ /* 0x000fea000383ffff */
[----:B------:R-:W-:Y:S01]  /*0590*/  ULDC.64 UR4, c[0x0][0x8d8] ;  /* 0x0002360000047ab9 */ /* 0x000fe20000000a00 */
[----:B------:R-:W0:Y:S01]  /*05a0*/  S2R R11, SR_CTAID.X ;  /* 0x00000000000b7919 */ /* 0x000e220000002500 */
[----:B------:R-:W-:Y:S01]  /*05b0*/  ISETP.NE.U32.AND P0, PT, RZ, UR4, PT ;  /* 0x00000004ff007c0c */ /* 0x000fe2000bf05070 */
[----:B------:R-:W1:Y:S03]  /*05c0*/  S2R R233, SR_CTAID.Z ;  /* 0x0000000000e97919 */ /* 0x000e660000002700 */
[----:B------:R-:W-:-:S13]  /*05d0*/  ISETP.NE.AND.EX P0, PT, RZ, UR5, PT, P0 ;  /* 0x00000005ff007c0c */ /* 0x000fda000bf05300 */
[----:B------:R-:W-:Y:S05]  /*05e0*/  @!P0 BRA `(.L_x_114) ;  /* 0x0000000000148947 */ /* 0x000fea0003800000 */
[----:B------:R-:W1:Y:S01]  /*05f0*/  LDC.64 R2, c[0x0][0x8d8] ;  /* 0x00023600ff027b82 */ /* 0x000e620000000a00 */
[----:B------:R-:W-:Y:S01]  /*0600*/  ULDC.64 UR4, c[0x0][0x208] ;  /* 0x0000820000047ab9 */ /* 0x000fe20000000a00 */
[----:B-1----:R-:W-:-:S05]  /*0610*/  IMAD.WIDE R2, R233, 0x4, R2 ;  /* 0x00000004e9027825 */ /* 0x002fca00078e0202 */
[----:B------:R1:W5:Y:S01]  /*0620*/  LDG.E R0, desc[UR4][R2.64] ;  /* 0x0000000402007981 */ /* 0x000362000c1e1900 */
[----:B------:R-:W-:Y:S05]  /*0630*/  BRA `(.L_x_115) ;  /* 0x0000000000307947 */ /* 0x000fea0003800000 */
.L_x_114:
[----:B------:R-:W-:Y:S02]  /*0640*/  ULDC.64 UR4, c[0x0][0x8d0] ;  /* 0x0002340000047ab9 */ /* 0x000fe40000000a00 */
[----:B------:R-:W-:-:S04]  /*0650*/  ISETP.NE.U32.AND P0, PT, RZ, UR4, PT ;  /* 0x00000004ff007c0c */ /* 0x000fc8000bf05070 */
[----:B------:R-:W-:-:S13]  /*0660*/  ISETP.NE.AND.EX P0, PT, RZ, UR5, PT, P0 ;  /* 0x00000005ff007c0c */ /* 0x000fda000bf05300 */
[----:B------:R-:W-:Y:S05]  /*0670*/  @!P0 BRA `(.L_x_116) ;  /* 0x00000000001c8947 */ /* 0x000fea0003800000 */
[----:B------:R-:W1:Y:S01]  /*0680*/  LDC.64 R2, c[0x0][0x8d0] ;  /* 0x00023400ff027b82 */ /* 0x000e620000000a00 */
[----:B------:R-:W-:Y:S01]  /*0690*/  ULDC.64 UR4, c[0x0][0x208] ;  /* 0x0000820000047ab9 */ /* 0x000fe20000000a00 */
[----:B-1----:R-:W-:-:S05]  /*06a0*/  IMAD.WIDE R2, R233, 0x4, R2 ;  /* 0x00000004e9027825 */ /* 0x002fca00078e0202 */
[----:B------:R-:W2:Y:S04]  /*06b0*/  LDG.E R0, desc[UR4][R2.64] ;  /* 0x0000000402007981 */ /* 0x000ea8000c1e1900 */
[----:B------:R-:W2:Y:S02]  /*06c0*/  LDG.E R5, desc[UR4][R2.64+0x4] ;  /* 0x0000040402057981 */ /* 0x000ea4000c1e1900 */
[----:B--2---:R-:W-:Y:S01]  /*06d0*/  IMAD.IADD R0, R5, 0x1, -R0 ;  /* 0x0000000105007824 */ /* 0x004fe200078e0a00 */
[----:B------:R-:W-:Y:S06]  /*06e0*/  BRA `(.L_x_115) ;  /* 0x0000000000047947 */ /* 0x000fec0003800000 */
.L_x_116:
[----:B------:R-:W2:Y:S02]  /*06f0*/  LDC R0, c[0x0][0x8bc] ;  /* 0x00022f00ff007b82 */ /* 0x000ea40000000800 */
.L_x_115:
[----:B01----:R-:W-:-:S05]  /*0700*/  IMAD R3, R11, 0x50, RZ ;  /* 0x000000500b037824 */ /* 0x003fca00078e02ff */
[----:B--2--5:R-:W-:-:S04]  /*0710*/  ISETP.GE.AND P0, PT, R3, R0, PT ;  /* 0x000000000300720c */ /* 0x024fc80003f06270 */
[----:B------:R-:W-:-:S04]  /*0720*/  SEL R233, R233, 0xffffffff, !P0 ;  /* 0xffffffffe9e97807 */ /* 0x000fc80004000000 */
[----:B------:R-:W-:-:S13]  /*0730*/  ISETP.GE.AND P0, PT, R233, RZ, PT ;  /* 0x000000ffe900720c */ /* 0x000fda0003f06270 */
[----:B------:R-:W-:Y:S05]  /*0740*/  @!P0 BRA `(.L_x_117) ;  /* 0x000000e400488947 */ /* 0x000fea0003800000 */
[----:B------:R-:W0:Y:S01]  /*0750*/  LDC.64 R4, c[0x0][0x770] ;  /* 0x0001dc00ff047b82 */ /* 0x000e220000000a00 */
[----:B------:R-:W-:-:S07]  /*0760*/  ULDC.64 UR6, c[0x0][0x208] ;  /* 0x0000820000067ab9 */ /* 0x000fce0000000a00 */
[----:B------:R-:W1:Y:S08]  /*0770*/  LDC.64 R2, c[0x0][0x770] ;  /* 0x0001dc00ff027b82 */ /* 0x000e700000000a00 */
[----:B------:R-:W2:Y:S01]  /*0780*/  LDC.64 R6, c[0x0][0x780] ;  /* 0x0001e000ff067b82 */ /* 0x000ea20000000a00 */
[----:B0-----:R-:W-:-:S04]  /*0790*/  ISETP.NE.U32.AND P1, PT, R4, RZ, PT ;  /* 0x000000ff0400720c */ /* 0x001fc80003f25070 */
[----:B------:R-:W-:Y:S01]  /*07a0*/  ISETP.NE.AND.EX P1, PT, R5, RZ, PT, P1 ;  /* 0x000000ff0500720c */ /* 0x000fe20003f25310 */
[----:B-1----:R-:W-:Y:S01]  /*07b0*/  IMAD.WIDE R4, R233, 0x4, R2 ;  /* 0x00000004e9047825 */ /* 0x002fe200078e0202 */
[----:B--2---:R-:W-:-:S11]  /*07c0*/  ISETP.NE.U32.AND P0, PT, R6, RZ, PT ;  /* 0x000000ff0600720c */ /* 0x004fd60003f05070 */
[----:B------:R-:W2:Y:S01]  /*07d0*/  @P1 LDG.E R8, desc[UR6][R4.64] ;  /* 0x0000000604081981 */ /* 0x000ea2000c1e1900 */
[----:B------:R-:W-:Y:S01]  /*07e0*/  ISETP.NE.AND.EX P0, PT, R7, RZ, PT, P0 ;  /* 0x000000ff0700720c */ /* 0x000fe20003f05300 */
[----:B------:R-:W0:-:S12]  /*07f0*/  LDC R6, c[0x0][0x290] ;  /* 0x0000a400ff067b82 */ /* 0x000e180000000800 */
[----:B------:R-:W1:Y:S01]  /*0800*/  @P0 LDC.64 R2, c[0x0][0x780] ;  /* 0x0001e000ff020b82 */ /* 0x000e620000000a00 */
[----:B------:R-:W-:Y:S02]  /*0810*/  ULDC UR4, c[0x0][0x280] ;  /* 0x0000a00000047ab9 */ /* 0x000fe40000000800 */
[----:B------:R-:W-:Y:S01]  /*0820*/  IMAD.U32 R0, RZ, RZ, UR4 ;  /* 0x00000004ff007e24 */ /* 0x000fe2000f8e00ff */
[----:B------:R-:W-:Y:S02]  /*0830*/  ULDC.64 UR4, c[0x0][0x788] ;  /* 0x0001e20000047ab9 */ /* 0x000fe40000000a00 */
[----:B------:R-:W-:-:S04]  /*0840*/  ISETP.NE.U32.AND P2, PT, RZ, UR4, PT ;  /* 0x00000004ff007c0c */ /* 0x000fc8000bf45070 */
[----:B------:R-:W-:Y:S01]  /*0850*/  ISETP.NE.AND.EX P2, PT, RZ, UR5, PT, P2 ;  /* 0x00000005ff007c0c */ /* 0x000fe2000bf45320 */
[----:B-1----:R-:W-:-:S05]  /*0860*/  @P0 IMAD.WIDE R2, R233, 0x4, R2 ;  /* 0x00000004e9020825 */ /* 0x002fca00078e0202 */
[----:B------:R1:W5:Y:S01]  /*0870*/  @P0 LDG.E R0, desc[UR6][R2.64] ;  /* 0x0000000602000981 */ /* 0x000362000c1e1900 */
[----:B--2---:R-:W-:-:S05]  /*0880*/  @P1 IMAD R8, R233, 0x40, R8 ;  /* 0x00000040e9081824 */ /* 0x004fca00078e0208 */
[----:B------:R-:W-:-:S04]  /*0890*/  @P1 SHF.R.S32.HI R7, RZ, 0x1f, R8 ;  /* 0x0000001fff071819 */ /* 0x000fc80000011408 */
[----:B------:R-:W-:Y:S01]  /*08a0*/  @P1 LEA.HI R8, R7, R8, RZ, 0x6 ;  /* 0x0000000807081211 */ /* 0x000fe200078f30ff */
[----:B------:R-:W-:-:S04]  /*08b0*/  IMAD.MOV.U32 R7, RZ, RZ, RZ ;  /* 0x000000ffff077224 */ /* 0x000fc800078e00ff */
[----:B------:R-:W-:Y:S01]  /*08c0*/  @P1 IMAD.SHL.U32 R8, R8, 0x100, RZ ;  /* 0x0000010008081824 */ /* 0x000fe200078e00ff */
[----:B01----:R-:W-:Y:S06]  /*08d0*/  @P0 BRA `(.L_x_118) ;  /* 0x0000000000140947 */ /* 0x003fec0003800000 */
[----:B------:R-:W-:Y:S05]  /*08e0*/  @!P1 BRA `(.L_x_118) ;  /* 0x0000000000109947 */ /* 0x000fea0003800000 */
[----:B------:R-:W-:Y:S02]  /*08f0*/  ULDC.64 UR4, c[0x0][0x208] ;  /* 0x0000820000047ab9 */ /* 0x000fe40000000a00 */
[----:B------:R-:W2:Y:S04]  /*0900*/  LDG.E R3, desc[UR4][R4.64] ;  /* 0x0000000404037981 */ /* 0x000ea8000c1e1900 */
[----:B-----5:R-:W2:Y:S02]  /*0910*/  LDG.E R0, desc[UR4][R4.64+0x4] ;  /* 0x0000040404007981 */ /* 0x020ea4000c1e1900 */
[----:B--2---:R-:W-:-:S07]  /*0920*/  IMAD.IADD R0, R0, 0x1, -R3 ;  /* 0x0000000100007824 */ /* 0x004fce00078e0a03 */
.L_x_118:
[----:B------:R-:W-:Y:S01]  /*0930*/  @P1 LOP3.LUT R7, R8, 0xffffc000, RZ, 0xc0, !PT ;  /* 0xffffc00008071812 */ /* 0x000fe200078ec0ff */
[----:B------:R-:W-:Y:S06]  /*0940*/  @!P2 BRA `(.L_x_119) ;  /* 0x000000000014a947 */ /* 0x000fec0003800000 */
[----:B------:R-:W0:Y:S01]  /*0950*/  LDC.64 R2, c[0x0][0x788] ;  /* 0x0001e200ff027b82 */ /* 0x000e220000000a00 */
[----:B------:R-:W-:Y:S01]  /*0960*/  ULDC.64 UR4, c[0x0][0x208] ;  /* 0x0000820000047ab9 */ /* 0x000fe20000000a00 */
[----:B0-----:R-:W-:-:S05]  /*0970*/  IMAD.WIDE R2, R233, 0x4, R2 ;  /* 0x00000004e9027825 */ /* 0x001fca00078e0202 */
[----:B------:R0:W5:Y:S01]  /*0980*/  LDG.E R6, desc[UR4][R2.64] ;  /* 0x0000000402067981 */ /* 0x000162000c1e1900 */
[----:B------:R-:W-:Y:S05]  /*0990*/  BRA `(.L_x_120) ;  /* 0x0000000000287947 */ /* 0x000fea0003800000 */
.L_x_119:
[----:B------:R-:W-:Y:S02]  /*09a0*/  ULDC.64 UR4, c[0x0][0x778] ;  /* 0x0001de0000047ab9 */ /* 0x000fe40000000a00 */
[----:B------:R-:W-:-:S04]  /*09b0*/  ISETP.NE.U32.AND P0, PT, RZ, UR4, PT ;  /* 0x00000004ff007c0c */ /* 0x000fc8000bf05070 */
[----:B------:R-:W-:-:S13]  /*09c0*/  ISETP.NE.AND.EX P0, PT, RZ, UR5, PT, P0 ;  /* 0x00000005ff007c0c */ /* 0x000fda000bf05300 */
[----:B------:R-:W-:Y:S05]  /*09d0*/  @!P0 BRA `(.L_x_120) ;  /* 0x0000000000188947 */ /* 0x000fea0003800000 */
[----:B------:R-:W0:Y:S01]  /*09e0*/  LDC.64 R2, c[0x0][0x778] ;  /* 0x0001de00ff027b82 */ /* 0x000e220000000a00 */
[----:B------:R-:W-:Y:S01]  /*09f0*/  ULDC.64 UR4, c[0x0][0x208] ;  /* 0x0000820000047ab9 */ /* 0x000fe20000000a00 */
[----:B0-----:R-:W-:-:S05]  /*0a00*/  IMAD.WIDE R2, R233, 0x4, R2 ;  /* 0x00000004e9027825 */ /* 0x001fca00078e0202 */
[----:B------:R-:W2:Y:S04]  /*0a10*/  LDG.E R6, desc[UR4][R2.64] ;  /* 0x0000000402067981 */ /* 0x000ea8000c1e1900 */
[----:B------:R-:W2:Y:S02]  /*0a20*/  LDG.E R5, desc[UR4][R2.64+0x4] ;  /* 0x0000040402057981 */ /* 0x000ea4000c1e1900 */
[----:B--2---:R-:W-:-:S07]  /*0a30*/  IMAD.IADD R6, R5, 0x1, -R6 ;  /* 0x0000000105067824 */ /* 0x004fce00078e0a06 */
.L_x_120:
[----:B-----5:R-:W-:Y:S02]  /*0a40*/  ISETP.GE.AND P2, PT, R0, 0x1, PT ;  /* 0x000000010000780c */ /* 0x020fe40003f46270 */
[----:B------:R-:W-:Y:S02]  /*0a50*/  CS2R R134, SRZ ;  /* 0x0000000000867805 */ /* 0x000fe4000001ff00 */
[----:B------:R-:W-:Y:S02]  /*0a60*/  PLOP3.LUT P0, PT, PT, PT, PT, 0x80, 0x0 ;  /* 0x000000000000781c */ /* 0x000fe40003f0f070 */
        /* <DEDUP_REMOVED lines=78> */
[----:B------:R-:W-:Y:S01]  /*0f50*/  CS2R R136, SRZ ;  /* 0x0000000000887805 */ /* 0x000fe2000001ff00 */
[----:B------:R-:W-:Y:S06]  /*0f60*/  @!P2 BRA `(.L_x_121) ;  /* 0x0000007800a0a947 */ /* 0x000fec0003800000 */
[----:B0-----:R-:W0:Y:S01]  /*0f70*/  S2R R3, SR_CgaCtaId ;  /* 0x0000000000037919 */ /* 0x001e220000008800 */
[----:B------:R-:W-:Y:S01]  /*0f80*/  MOV R18, 0x400 ;  /* 0x0000040000127802 */ /* 0x000fe20000000f00 */
[----:B------:R-:W-:Y:S01]  /*0f90*/  VIADD R8, R0, 0x3f ;  /* 0x0000003f00087836 */ /* 0x000fe20000000000 */
[----:B------:R-:W-:Y:S01]  /*0fa0*/  SHF.L.U32 R13, RZ, 0x1f, RZ ;  /* 0x0000001fff0d7819 */ /* 0x000fe200000006ff */
[----:B------:R-:W1:Y:S01]  /*0fb0*/  S2R R2, SR_TID.X ;  /* 0x0000000000027919 */ /* 0x000e620000002100 */
[----:B------:R-:W-:Y:S02]  /*0fc0*/  IMAD R10, R11, -0x50, R6 ;  /* 0xffffffb00b0a7824 */ /* 0x000fe400078e0206 */
[----:B------:R-:W-:-:S04]  /*0fd0*/  SHF.R.S32.HI R9, RZ, 0x1f, R8 ;  /* 0x0000001fff097819 */ /* 0x000fc80000011408 */
[----:B------:R-:W-:Y:S02]  /*0fe0*/  LEA.HI R235, R9, R8, RZ, 0x6 ;  /* 0x0000000809eb7211 */ /* 0x000fe400078f30ff */
[----:B0-----:R-:W-:-:S04]  /*0ff0*/  LEA R18, R3, R18, 0x18 ;  /* 0x0000001203127211 */ /* 0x001fc800078ec0ff */
[----:B------:R-:W0:Y:S01]  /*1000*/  SYNCS.PHASECHK.TRANS64.TRYWAIT P0, [R18+URZ+0x31600], R13 ;  /* 0x0316000d120075a7 */ /* 0x000e22000800017f */
[----:B-1----:R-:W-:-:S05]  /*1010*/  VIADD R2, R2, 0xffffff80 ;  /* 0xffffff8002027836 */ /* 0x002fca0000000000 */
[----:B------:R-:W-:-:S04]  /*1020*/  SHF.R.S32.HI R3, RZ, 0x1f, R2 ;  /* 0x0000001fff037819 */ /* 0x000fc80000011402 */
[CC--:B------:R-:W-:Y:S02]  /*1030*/  LEA.HI R4, R3.reuse, R2.reuse, RZ, 0x7 ;  /* 0x0000000203047211 */ /* 0x0c0fe400078f38ff */
[CC--:B------:R-:W-:Y:S02]  /*1040*/  LEA.HI R6, R3.reuse, R2.reuse, RZ, 0x5 ;  /* 0x0000000203067211 */ /* 0x0c0fe400078f28ff */
[----:B------:R-:W-:Y:S02]  /*1050*/  SHF.R.S32.HI R0, RZ, 0x7, R4 ;  /* 0x00000007ff007819 */ /* 0x000fe40000011404 */
[----:B------:R-:W-:-:S03]  /*1060*/  LEA.HI R8, R3, R2, RZ, 0x4 ;  /* 0x0000000203087211 */ /* 0x000fc600078f20ff */
[----:B------:R1:W2:Y:S02]  /*1070*/  SHFL.IDX PT, R5, R0, RZ, 0x1f ;  /* 0x00001fff00057589 */ /* 0x0002a400000e0000 */
[----:B01----:R-:W-:Y:S05]  /*1080*/  @P0 BRA `(.L_x_122) ;  /* 0x0000000000080947 */ /* 0x003fea0003800000 */
[----:B------:R-:W0:Y:S02]  /*1090*/  SYNCS.PHASECHK.TRANS64.TRYWAIT P0, [R18+URZ+0x31600], R13 ;  /* 0x0316000d120075a7 */ /* 0x000e24000800017f */
[----:B0-----:R-:W-:Y:S05]  /*10a0*/  @!P0 BRA `(.L_x_123) ;  /* 0x000000d800f88947 */ /* 0x001fea0003800000 */
.L_x_122:
[----:B------:R-:W-:Y:S01]  /*10b0*/  LOP3.LUT R3, R4, 0xffffff80, RZ, 0xc0, !PT ;  /* 0xffffff8004037812 */ /* 0x000fe200078ec0ff */
[----:B------:R-:W1:Y:S01]  /*10c0*/  S2UR UR4, SR_CTAID.Y ;  /* 0x00000000000479c3 */ /* 0x000e620000002600 */
[----:B0-----:R-:W-:Y:S01]  /*10d0*/  LOP3.LUT R13, R8, 0xffffff0, RZ, 0xc0, !PT ;  /* 0x0ffffff0080d7812 */ /* 0x001fe200078ec0ff */
[----:B------:R-:W-:Y:S01]  /*10e0*/  IMAD.MOV.U32 R16, RZ, RZ, RZ ;  /* 0x000000ffff107224 */ /* 0x000fe200078e00ff */
[--C-:B------:R-:W-:Y:S01]  /*10f0*/  SHF.R.S32.HI R4, RZ, 0x5, R6.reuse ;  /* 0x00000005ff047819 */ /* 0x100fe20000011406 */
[C---:B------:R-:W-:Y:S01]  /*1100*/  IMAD.IADD R9, R2.reuse, 0x1, -R3 ;  /* 0x0000000102097824 */ /* 0x040fe200078e0a03 */
[----:B------:R-:W-:Y:S01]  /*1110*/  SHF.R.S32.HI R11, RZ, 0x1f, R6 ;  /* 0x0000001fff0b7819 */ /* 0x000fe20000011406 */
[----:B------:R-:W-:Y:S01]  /*1120*/  IMAD.IADD R13, R2, 0x1, -R13 ;  /* 0x00000001020d7824 */ /* 0x000fe200078e0a0d */
[C---:B------:R-:W-:Y:S01]  /*1130*/  LEA.HI R3, R0.reuse, R0, RZ, 0x1 ;  /* 0x0000000000037211 */ /* 0x040fe200078f08ff */
[----:B------:R-:W0:Y:S01]  /*1140*/  LDC.64 R14, c[0x0][0x2d8] ;  /* 0x0000b600ff0e7b82 */ /* 0x000e220000000a00 */
[----:B------:R-:W-:Y:S01]  /*1150*/  LEA.HI R11, R11, R4, RZ, 0x2 ;  /* 0x000000040b0b7211 */ /* 0x000fe200078f10ff */
[C---:B------:R-:W-:Y:S01]  /*1160*/  IMAD R8, R0.reuse, 0x800, R9 ;  /* 0x0000080000087824 */ /* 0x040fe200078e0209 */
[----:B--2---:R-:W-:Y:S01]  /*1170*/  LEA.HI R2, R5, R5, RZ, 0x1 ;  /* 0x0000000505027211 */ /* 0x004fe200078f08ff */
[----:B------:R-:W-:Y:S01]  /*1180*/  IMAD R6, R0, 0x40, R13 ;  /* 0x0000004000067824 */ /* 0x000fe200078e020d */
[----:B------:R-:W-:Y:S01]  /*1190*/  LOP3.LUT R3, R3, 0xfffffffe, RZ, 0xc0, !PT ;  /* 0xfffffffe03037812 */ /* 0x000fe200078ec0ff */
[----:B------:R-:W-:Y:S01]  /*11a0*/  IMAD.MOV.U32 R228, RZ, RZ, RZ ;  /* 0x000000ffffe47224 */ /* 0x000fe200078e00ff */
[----:B------:R-:W-:Y:S01]  /*11b0*/  LOP3.LUT R11, R11, 0xfffffc, RZ, 0xc0, !PT ;  /* 0x00fffffc0b0b7812 */ /* 0x000fe200078ec0ff */
[----:B------:R-:W-:Y:S01]  /*11c0*/  IMAD.MOV.U32 R19, RZ, RZ, RZ ;  /* 0x000000ffff137224 */ /* 0x000fe200078e00ff */
[----:B------:R-:W-:Y:S01]  /*11d0*/  LOP3.LUT R2, R2, 0xfffffffe, RZ, 0xc0, !PT ;  /* 0xfffffffe02027812 */ /* 0x000fe200078ec0ff */
[----:B------:R-:W-:Y:S01]  /*11e0*/  IMAD.IADD R3, R0, 0x1, -R3 ;  /* 0x0000000100037824 */ /* 0x000fe200078e0a03 */
[----:B------:R-:W-:Y:S01]  /*11f0*/  SHF.R.S32.HI R0, RZ, 0x1f, R9 ;  /* 0x0000001fff007819 */ /* 0x000fe20000011409 */
[----:B------:R-:W-:Y:S01]  /*1200*/  IMAD.IADD R11, R4, 0x1, -R11 ;  /* 0x00000001040b7824 */ /* 0x000fe200078e0a0b */
[----:B------:R-:W-:Y:S01]  /*1210*/  SEL R231, R233, RZ, !P1 ;  /* 0x000000ffe9e77207 */ /* 0x000fe20004800000 */
[----:B------:R-:W-:Y:S01]  /*1220*/  IMAD.IADD R4, R5, 0x1, -R2 ;  /* 0x0000000105047824 */ /* 0x000fe200078e0a02 */
[----:B------:R-:W-:Y:S01]  /*1230*/  LOP3.LUT R229, R21, 0x1, RZ, 0xfc, !PT ;  /* 0x0000000115e57812 */ /* 0x000fe200078efcff */
[----:B------:R-:W-:Y:S01]  /*1240*/  IMAD.SHL.U32 R2, R8, 0x4, RZ ;  /* 0x0000000408027824 */ /* 0x000fe200078e00ff */
[----:B-1----:R-:W-:Y:S01]  /*1250*/  USHF.R.S32.HI UR5, URZ, 0x1f, UR4 ;  /* 0x0000001f3f057899 */ /* 0x002fe20008011404 */
[----:B------:R-:W-:Y:S01]  /*1260*/  IMAD R13, R3, -0x8, R10 ;  /* 0xfffffff8030d7824 */ /* 0x000fe200078e020a */
[----:B------:R-:W-:Y:S01]  /*1270*/  LEA.HI R3, R0, R9, RZ, 0x2 ;  /* 0x0000000900037211 */ /* 0x000fe200078f10ff */
[----:B------:R-:W-:Y:S01]  /*1280*/  IMAD R11, R11, 0x10, R6 ;  /* 0x000000100b0b7824 */ /* 0x000fe200078e0206 */
[----:B------:R-:W-:-:S02]  /*1290*/  SHF.R.S32.HI R10, RZ, 0x1f, R2 ;  /* 0x0000001fff0a7819 */ /* 0x000fc40000011402 */
[----:B------:R-:W-:Y:S02]  /*12a0*/  CS2R R134, SRZ ;  /* 0x0000000000867805 */ /* 0x000fe4000001ff00 */
[----:B------:R-:W-:Y:S02]  /*12b0*/  IADD3 R2, P0, R2, R7, RZ ;  /* 0x0000000702027210 */ /* 0x000fe40007f1e0ff */
[----:B------:R-:W-:Y:S02]  /*12c0*/  CS2R R132, SRZ ;  /* 0x0000000000847805 */ /* 0x000fe4000001ff00 */
[--C-:B------:R-:W-:Y:S02]  /*12d0*/  SHF.R.S32.HI R5, RZ, 0x2, R3.reuse ;  /* 0x00000002ff057819 */ /* 0x100fe40000011403 */
[----:B------:R-:W-:Y:S02]  /*12e0*/  CS2R R130, SRZ ;  /* 0x0000000000827805 */ /* 0x000fe4000001ff00 */
[----:B------:R-:W-:-:S02]  /*12f0*/  SHF.R.S32.HI R6, RZ, 0x1f, R3 ;  /* 0x0000001fff067819 */ /* 0x000fc40000011403 */
[----:B------:R-:W-:Y:S02]  /*1300*/  CS2R R128, SRZ ;  /* 0x0000000000807805 */ /* 0x000fe4000001ff00 */
[----:B------:R-:W-:Y:S02]  /*1310*/  LOP3.LUT R8, R3, 0xfffffffc, RZ, 0xc0, !PT ;  /* 0xfffffffc03087812 */ /* 0x000fe400078ec0ff */
[----:B------:R-:W-:Y:S02]  /*1320*/  CS2R R126, SRZ ;  /* 0x00000000007e7805 */ /* 0x000fe4000001ff00 */
[----:B------:R-:W-:Y:S01]  /*1330*/  LEA.HI.X.SX32 R3, R7, R10, 0x1, P0 ;  /* 0x0000000a07037211 */ /* 0x000fe200000f0eff */
[----:B0-----:R-:W-:Y:S01]  /*1340*/  IMAD R10, R14, UR5, RZ ;  /* 0x000000050e0a7c24 */ /* 0x001fe2000f8e02ff */
[----:B------:R-:W-:Y:S01]  /*1350*/  LEA.HI R6, R6, R5, RZ, 0x3 ;  /* 0x0000000506067211 */ /* 0x000fe200078f18ff */
[----:B------:R-:W-:Y:S01]  /*1360*/  IMAD.IADD R8, R9, 0x1, -R8 ;  /* 0x0000000109087824 */ /* 0x000fe200078e0a08 */
[----:B------:R-:W-:Y:S01]  /*1370*/  SHF.R.S32.HI R7, RZ, 0x1f, R233 ;  /* 0x0000001fff077819 */ /* 0x000fe200000114e9 */
[----:B------:R-:W-:Y:S01]  /*1380*/  IMAD.WIDE.U32 R2, R14, UR4, R2 ;  /* 0x000000040e027c25 */ /* 0x000fe2000f8e0002 */
[----:B------:R-:W-:-:S02]  /*1390*/  LOP3.LUT R6, R6, 0xfffffff8, RZ, 0xc0, !PT ;  /* 0xfffffff806067812 */ /* 0x000fc400078ec0ff */
[----:B------:R-:W-:Y:S02]  /*13a0*/  CS2R R124, SRZ ;  /* 0x00000000007c7805 */ /* 0x000fe4000001ff00 */
[----:B------:R-:W-:Y:S01]  /*13b0*/  LEA.HI R0, R0, R9, RZ, 0x5 ;  /* 0x0000000900007211 */ /* 0x000fe200078f28ff */
[----:B------:R-:W-:Y:S01]  /*13c0*/  IMAD R9, R15, UR4, R10 ;  /* 0x000000040f097c24 */ /* 0x000fe2000f8e020a */
[----:B------:R-:W-:Y:S01]  /*13d0*/  SEL R7, R7, RZ, !P1 ;  /* 0x000000ff07077207 */ /* 0x000fe20004800000 */
[----:B------:R-:W-:Y:S01]  /*13e0*/  ULDC.64 UR4, c[0x0][0x2e0] ;  /* 0x0000b80000047ab9 */ /* 0x000fe20000000a00 */
[----:B------:R-:W-:Y:S01]  /*13f0*/  IMAD.IADD R5, R5, 0x1, -R6 ;  /* 0x0000000105057824 */ /* 0x000fe200078e0a06 */
[----:B------:R-:W-:Y:S01]  /*1400*/  SHF.R.S32.HI R232, RZ, 0x5, R0 ;  /* 0x00000005ffe87819 */ /* 0x000fe20000011400 */
[----:B------:R-:W-:Y:S01]  /*1410*/  IMAD.IADD R3, R3, 0x1, R9 ;  /* 0x0000000103037824 */ /* 0x000fe200078e0209 */
[----:B------:R-:W-:Y:S01]  /*1420*/  CS2R R122, SRZ ;  /* 0x00000000007a7805 */ /* 0x000fe2000001ff00 */
[----:B------:R-:W-:Y:S01]  /*1430*/  IMAD R6, R7, UR4, RZ ;  /* 0x0000000407067c24 */ /* 0x000fe2000f8e02ff */
[----:B------:R-:W-:Y:S01]  /*1440*/  CS2R R120, SRZ ;  /* 0x0000000000787805 */ /* 0x000fe2000001ff00 */
[----:B------:R-:W-:Y:S01]  /*1450*/  IMAD R232, R232, 0x10, R5 ;  /* 0x00000010e8e87824 */ /* 0x000fe200078e0205 */
[----:B------:R-:W-:Y:S01]  /*1460*/  CS2R R118, SRZ ;  /* 0x0000000000767805 */ /* 0x000fe2000001ff00 */
[C---:B------:R-:W-:Y:S01]  /*1470*/  IMAD R7, R231.reuse, UR5, R6 ;  /* 0x00000005e7077c24 */ /* 0x040fe2000f8e0206 */
[----:B------:R-:W-:Y:S01]  /*1480*/  CS2R R116, SRZ ;  /* 0x0000000000747805 */ /* 0x000fe2000001ff00 */
[----:B------:R-:W-:Y:S01]  /*1490*/  IMAD.WIDE.U32 R230, R231, UR4, R2 ;  /* 0x00000004e7e67c25 */ /* 0x000fe2000f8e0002 */
[----:B------:R-:W-:-:S02]  /*14a0*/  CS2R R114, SRZ ;  /* 0x0000000000727805 */ /* 0x000fc4000001ff00 */
[----:B------:R-:W-:Y:S02]  /*14b0*/  CS2R R112, SRZ ;  /* 0x0000000000707805 */ /* 0x000fe4000001ff00 */
[----:B------:R-:W-:Y:S01]  /*14c0*/  CS2R R110, SRZ ;  /* 0x00000000006e7805 */ /* 0x000fe2000001ff00 */
[----:B------:R-:W-:Y:S01]  /*14d0*/  IMAD.SHL.U32 R5, R11, 0x8, RZ ;  /* 0x000000080b057824 */ /* 0x000fe200078e00ff */
[----:B------:R-:W-:Y:S01]  /*14e0*/  CS2R R108, SRZ ;  /* 0x00000000006c7805 */ /* 0x000fe2000001ff00 */
[----:B------:R-:W-:Y:S01]  /*14f0*/  IMAD R0, R8, -0x2, R13 ;  /* 0xfffffffe08007824 */ /* 0x000fe200078e020d */
[----:B------:R-:W-:Y:S01]  /*1500*/  CS2R R106, SRZ ;  /* 0x00000000006a7805 */ /* 0x000fe2000001ff00 */
[----:B------:R-:W-:Y:S01]  /*1510*/  IMAD.MOV.U32 R3, RZ, RZ, RZ ;  /* 0x000000ffff037224 */ /* 0x000fe200078e00ff */
        /* <DEDUP_REMOVED lines=66> */
[----:B------:R-:W-:Y:S01]  /*1940*/  IMAD R2, R5, 0x2, R18 ;  /* 0x0000000205027824 */ /* 0x000fe200078e0212 */
[----:B------:R-:W-:Y:S01]  /*1950*/  ULDC UR61, c[0x0][0x75c] ;  /* 0x0001d700003d7ab9 */ /* 0x000fe20000000800 */
[----:B------:R-:W-:Y:S01]  /*1960*/  IMAD.IADD R234, R231, 0x1, R7 ;  /* 0x00000001e7ea7824 */ /* 0x000fe200078e0207 */
[----:B------:R-:W-:-:S06]  /*1970*/  ULDC UR60, c[0x0][0x744] ;  /* 0x0001d100003c7ab9 */ /* 0x000fcc0000000800 */
.L_x_134:
[----:B------:R-:W-:-:S13]  /*1980*/  ISETP.NE.AND P0, PT, R229, 0x3, PT ;  /* 0x00000003e500780c */ /* 0x000fda0003f05270 */
[----:B0-----:R-:W-:Y:S05]  /*1990*/  @!P0 BRA `(.L_x_124) ;  /* 0x0000000000048947 */ /* 0x001fea0003800000 */
[----:B------:R-:W-:Y:S01]  /*19a0*/  BPT.TRAP 0x1 ;  /* 0x000000040000795c */ /* 0x000fe20000300000 */
.L_x_124:
[----:B------:R-:W-:Y:S01]  /*19b0*/  IMAD R17, R3, 0x8, R18 ;  /* 0x0000000803117824 */ /* 0x000fe200078e0212 */
[----:B------:R-:W-:-:S04]  /*19c0*/  SHF.L.U32 R8, R228, 0x1f, RZ ;  /* 0x0000001fe4087819 */ /* 0x000fc800000006ff */
[----:B------:R0:W1:Y:S01]  /*19d0*/  SYNCS.PHASECHK.TRANS64.TRYWAIT P1, [R17+URZ+0x31610], R8 ;  /* 0x03161008110075a7 */ /* 0x000062000802017f */
[----:B------:R-:W-:Y:S05]  /*19e0*/  @!P0 BRA `(.L_x_125) ;  /* 0x0000000000048947 */ /* 0x000fea0003800000 */
[----:B------:R-:W-:Y:S01]  /*19f0*/  BPT.TRAP 0x1 ;  /* 0x000000040000795c */ /* 0x000fe20000300000 */
.L_x_125:
[----:B------:R-:W-:Y:S02]  /*1a00*/  VIADD R6, R18, 0x14100 ;  /* 0x0001410012067836 */ /* 0x000fe40000000000 */
[----:B------:R-:W-:-:S03]  /*1a10*/  IMAD R5, R4, 0x400, R18 ;  /* 0x0000040004057824 */ /* 0x000fc600078e0212 */
[----:B------:R-:W-:Y:S02]  /*1a20*/  SHF.R.U32.HI R6, RZ, 0x4, R6 ;  /* 0x00000004ff067819 */ /* 0x000fe40000011606 */
[----:B------:R-:W-:Y:S02]  /*1a30*/  SHF.R.U32.HI R7, RZ, 0x4, R5 ;  /* 0x00000004ff077819 */ /* 0x000fe40000011605 */
[----:B------:R-:W-:Y:S02]  /*1a40*/  LOP3.LUT R6, R6, 0x3fff, RZ, 0xc0, !PT ;  /* 0x00003fff06067812 */ /* 0x000fe400078ec0ff */
[----:B------:R-:W-:Y:S02]  /*1a50*/  LOP3.LUT R7, R7, 0x3fff, RZ, 0xc0, !PT ;  /* 0x00003fff07077812 */ /* 0x000fe400078ec0ff */
[----:B------:R-:W-:Y:S02]  /*1a60*/  LOP3.LUT R10, R6, 0x10000, RZ, 0xfc, !PT ;  /* 0x00010000060a7812 */ /* 0x000fe400078efcff */
[----:B------:R-:W-:Y:S01]  /*1a70*/  LOP3.LUT R6, R7, 0x10000, RZ, 0xfc, !PT ;  /* 0x0001000007067812 */ /* 0x000fe200078efcff */
[----:B-1----:R-:W-:Y:S06]  /*1a80*/  @P1 BRA `(.L_x_126) ;  /* 0x0000000000081947 */ /* 0x002fec0003800000 */
[----:B------:R-:W1:Y:S02]  /*1a90*/  SYNCS.PHASECHK.TRANS64.TRYWAIT P1, [R17+URZ+0x31610], R8 ;  /* 0x03161008110075a7 */ /* 0x000e64000802017f */
[----:B-1----:R-:W-:Y:S05]  /*1aa0*/  @!P1 BRA `(.L_x_127) ;  /* 0x000000d0008c9947 */ /* 0x002fea0003800000 */
.L_x_126:
[----:B------:R-:W-:Y:S01]  /*1ab0*/  IMAD R7, R3, 0x800, R10 ;  /* 0x0000080003077824 */ /* 0x000fe200078e020a */
[C---:B------:R-:W-:Y:S01]  /*1ac0*/  R2UR UR6, R6.reuse ;  /* 0x00000000060672ca */ /* 0x040fe200000e0000 */
[C---:B01----:R-:W-:Y:S01]  /*1ad0*/  VIADD R8, R6.reuse, 0x80 ;  /* 0x0000008006087836 */ /* 0x043fe20000000000 */
        /* <DEDUP_REMOVED lines=407> */
[----:B------:R-:W-:Y:S01]  /*3450*/  VIADD R8, R6, 0x806 ;  /* 0x0000080606087836 */ /* 0x000fe20000000000 */
[----:B------:R-:W-:Y:S01]  /*3460*/  UMOV UR7, 0x40000000 ;  /* 0x4000000000077882 */ /* 0x000fe20000000000 */
[----:B------:R-:W-:Y:S01]  /*3470*/  UMOV UR5, 0x40000040 ;  /* 0x4000004000057882 */ /* 0x000fe20000000000 */
[----:B------:R-:W-:Y:S01]  /*3480*/  R2UR UR9, R7 ;  /* 0x00000000070972ca */ /* 0x000fe200000e0000 */
[----:B------:R-:W-:Y:S01]  /*3490*/  IMAD R7, R3, 0x40, R232 ;  /* 0x0000004003077824 */ /* 0x000fe200078e02e8 */
[----:B------:R-:W-:Y:S01]  /*34a0*/  R2UR UR8, R8 ;  /* 0x00000000080872ca */ /* 0x000fe200000e0000 */
[----:B------:R-:W-:-:S02]  /*34b0*/  VIADD R8, R6, 0x906 ;  /* 0x0000090606087836 */ /* 0x000fc40000000000 */
[----:B------:R-:W-:Y:S02]  /*34c0*/  IMAD R7, R7, 0x4, R18 ;  /* 0x0000000407077824 */ /* 0x000fe400078e0212 */
[----:B------:R-:W-:Y:S01]  /*34d0*/  VIADD R6, R6, 0x986 ;  /* 0x0000098606067836 */ /* 0x000fe20000000000 */
[----:B------:R-:W-:Y:S02]  /*34e0*/  R2UR UR10, R8 ;  /* 0x00000000080a72ca */ /* 0x000fe400000e0000 */
[----:B------:R0:W1:Y:S02]  /*34f0*/  LDS R8, [R7+0x2c100] ;  /* 0x02c1000007087984 */ /* 0x0000640000000800 */
[----:B------:R-:W-:Y:S02]  /*3500*/  R2UR UR11, R6 ;  /* 0x00000000060b72ca */ /* 0x000fe400000e0000 */
[----:B------:R0:W2:Y:S01]  /*3510*/  LDS R9, [R7+0x2c120] ;  /* 0x02c1200007097984 */ /* 0x0000a20000000800 */
        /* <DEDUP_REMOVED lines=12> */
[----:B------:R-:W-:Y:S01]  /*35e0*/  HGMMA.64x8x16.F32.BF16 R40, gdesc[UR4], R40, gsb0 ;  /* 0x00000000042879f0 */ /* 0x000fe20008001828 */
[----:B0-----:R-:W-:Y:S05]  /*35f0*/  @!P0 BRA `(.L_x_128) ;  /* 0x0000000000048947 */ /* 0x001fea0003800000 */
[----:B------:R-:W-:Y:S01]  /*3600*/  BPT.TRAP 0x1 ;  /* 0x000000040000795c */ /* 0x000fe20000300000 */
.L_x_128:
[----:B------:R-:W-:-:S04]  /*3610*/  SHF.L.U32 R11, R19, 0x1f, RZ ;  /* 0x0000001f130b7819 */ /* 0x000fc800000006ff */
[----:B------:R0:W3:Y:S01]  /*3620*/  SYNCS.PHASECHK.TRANS64.TRYWAIT P1, [R18+URZ+0x31630], R11 ;  /* 0x0316300b120075a7 */ /* 0x0000e2000802017f */
[----:B------:R-:W-:Y:S05]  /*3630*/  @!P0 BRA `(.L_x_129) ;  /* 0x0000000000048947 */ /* 0x000fea0003800000 */
[----:B------:R-:W-:Y:S01]  /*3640*/  BPT.TRAP 0x1 ;  /* 0x000000040000795c */ /* 0x000fe20000300000 */
.L_x_129:
        /* <DEDUP_REMOVED lines=8> */
[----:B---3--:R-:W-:Y:S06]  /*36d0*/  @P1 BRA `(.L_x_130) ;  /* 0x0000000000081947 */ /* 0x008fec0003800000 */
[----:B------:R-:W3:Y:S02]  /*36e0*/  SYNCS.PHASECHK.TRANS64.TRYWAIT P1, [R18+URZ+0x31630], R11 ;  /* 0x0316300b120075a7 */ /* 0x000ee4000802017f */
[----:B---3--:R-:W-:Y:S05]  /*36f0*/  @!P1 BRA `(.L_x_131) ;  /* 0x000000b4008c9947 */ /* 0x008fea0003800000 */
.L_x_130:
[C---:B------:R-:W-:Y:S01]  /*3700*/  VIADD R10, R6.reuse, 0x80 ;  /* 0x00000080060a7836 */ /* 0x040fe20000000000 */
[----:B------:R-:W-:Y:S01]  /*3710*/  R2UR UR4, R7 ;  /* 0x00000000070472ca */ /* 0x000fe200000e0000 */
[C---:B0--3--:R-:W-:Y:S01]  /*3720*/  VIADD R11, R6.reuse, 0x100 ;  /* 0x00000100060b7836 */ /* 0x049fe20000000000 */
[----:B------:R-:W-:Y:S01]  /*3730*/  R2UR UR6, R6 ;  /* 0x00000000060672ca */ /* 0x000fe200000e0000 */
[----:B------:R-:W-:Y:S01]  /*3740*/  WARPGROUP.ARRIVE ;  /* 0x00000000000079c5 */ /* 0x000fe20000000000 */
[----:B------:R-:W-:Y:S01]  /*3750*/  R2UR UR8, R10 ;  /* 0x000000000a0872ca */ /* 0x000fe200000e0000 */
[C---:B------:R-:W-:Y:S01]  /*3760*/  VIADD R10, R6.reuse, 0x180 ;  /* 0x00000180060a7836 */ /* 0x040fe20000000000 */
[----:B------:R-:W-:Y:S01]  /*3770*/  R2UR UR9, R11 ;  /* 0x000000000b0972ca */ /* 0x000fe200000e0000 */
[----:B------:R-:W-:Y:S01]  /*3780*/  VIADD R11, R6, 0x200 ;  /* 0x00000200060b7836 */ /* 0x000fe20000000000 */
[----:B------:R-:W-:Y:S01]  /*3790*/  UMOV UR5, 0x40000040 ;  /* 0x4000004000057882 */ /* 0x000fe20000000000 */
[----:B------:R-:W-:Y:S01]  /*37a0*/  UMOV UR7, 0x40000000 ;  /* 0x4000000000077882 */ /* 0x000fe20000000000 */
[----:B------:R-:W-:Y:S01]  /*37b0*/  R2UR UR10, R10 ;  /* 0x000000000a0a72ca */ /* 0x000fe200000e0000 */
[----:B------:R-:W-:Y:S01]  /*37c0*/  VIADD R10, R6, 0x2 ;  /* 0x00000002060a7836 */ /* 0x000fe20000000000 */
[----:B------:R-:W-:Y:S01]  /*37d0*/  R2UR UR11, R11 ;  /* 0x000000000b0b72ca */ /* 0x000fe200000e0000 */
[----:B------:R-:W-:Y:S01]  /*37e0*/  UMOV UR57, 0x40000040 ;  /* 0x4000004000397882 */ /* 0x000fe20000000000 */
[C---:B------:R-:W-:Y:S01]  /*37f0*/  ISETP.GT.AND P1, PT, R0.reuse, RZ, PT ;  /* 0x000000ff0000720c */ /* 0x040fe20003f24270 */
[----:B------:R-:W-:Y:S01]  /*3800*/  HGMMA.64x8x16.F32.BF16 R44, gdesc[UR4], RZ, !UPT ;  /* 0x00000000042c79f0 */ /* 0x000fe2000c7018ff */
[----:B------:R-:W-:Y:S01]  /*3810*/  UMOV UR7, 0x40000000 ;  /* 0x4000000000077882 */ /* 0x000fe20000000000 */
[----:B------:R-:W-:Y:S01]  /*3820*/  UMOV UR6, UR8 ;  /* 0x0000000800067c82 */ /* 0x000fe20008000000 */
[C---:B------:R-:W-:Y:S01]  /*3830*/  ISETP.GT.AND P6, PT, R0.reuse, 0x10, PT ;  /* 0x000000100000780c */ /* 0x040fe20003fc4270 */
[----:B------:R-:W-:Y:S01]  /*3840*/  HGMMA.64x8x16.F32.BF16 R48, gdesc[UR4], RZ, !UPT ;  /* 0x00000000043079f0 */ /* 0x000fe2000c7018ff */
[----:B------:R-:W-:Y:S01]  /*3850*/  UMOV UR6, UR9 ;  /* 0x0000000900067c82 */ /* 0x000fe20008000000 */
[----:B------:R-:W-:Y:S01]  /*3860*/  UMOV UR7, 0x40000000 ;  /* 0x4000000000077882 */ /* 0x000fe20000000000 */
        /* <DEDUP_REMOVED lines=11> */
[C---:B------:R-:W-:Y:S01]  /*3920*/  VIADD R10, R7.reuse, 0x2 ;  /* 0x00000002070a7836 */ /* 0x040fe20000000000 */
[----:B------:R-:W-:Y:S01]  /*3930*/  UMOV UR7, 0x40000000 ;  /* 0x4000000000077882 */ /* 0x000fe20000000000 */
[----:B------:R-:W-:Y:S01]  /*3940*/  UMOV UR5, 0x40000040 ;  /* 0x4000004000057882 */ /* 0x000fe20000000000 */
[----:B------:R-:W-:Y:S01]  /*3950*/  ISETP.GT.AND P5, PT, R0, 0x31, PT ;  /* 0x000000310000780c */ /* 0x000fe20003fa4270 */
[----:B------:R-:W-:Y:S01]  /*3960*/  UMOV UR59, 0x40 ;  /* 0x00000040003b7882 */ /* 0x000fe20000000000 */
[----:B------:R-:W-:Y:S01]  /*3970*/  R2UR UR4, R10 ;  /* 0x000000000a0472ca */ /* 0x000fe200000e0000 */
[----:B------:R-:W-:Y:S01]  /*3980*/  VIADD R10, R6, 0x82 ;  /* 0x00000082060a7836 */ /* 0x000fe20000000000 */
[----:B------:R-:W-:Y:S01]  /*3990*/  UMOV UR13, UR57 ;  /* 0x00000039000d7c82 */ /* 0x000fe20008000000 */
[----:B------:R-:W-:Y:S01]  /*39a0*/  UMOV UR15, 0x40 ;  /* 0x00000040000f7882 */ /* 0x000fe20000000000 */
[----:B------:R-:W-:Y:S01]  /*39b0*/  UMOV UR17, UR57 ;  /* 0x0000003900117c82 */ /* 0x000fe20008000000 */
[----:B------:R-:W-:Y:S01]  /*39c0*/  UMOV UR19, 0x40 ;  /* 0x0000004000137882 */ /* 0x000fe20000000000 */
[----:B------:R-:W-:Y:S01]  /*39d0*/  R2UR UR8, R10 ;  /* 0x000000000a0872ca */ /* 0x000fe200000e0000 */
[----:B------:R-:W-:Y:S01]  /*39e0*/  VIADD R10, R6, 0x102 ;  /* 0x00000102060a7836 */ /* 0x000fe20000000000 */
[----:B------:R-:W-:Y:S01]  /*39f0*/  UMOV UR49, 0x40000040 ;  /* 0x4000004000317882 */ /* 0x000fe20000000000 */
[----:B------:R-:W-:Y:S01]  /*3a00*/  UMOV UR51, 0x40 ;  /* 0x0000004000337882 */ /* 0x000fe20000000000 */
[----:B------:R-:W-:Y:S01]  /*3a10*/  UMOV UR53, UR49 ;  /* 0x0000003100357c82 */ /* 0x000fe20008000000 */
[----:B------:R-:W-:Y:S01]  /*3a20*/  UMOV UR55, 0x40 ;  /* 0x0000004000377882 */ /* 0x000fe20000000000 */
[----:B------:R-:W-:Y:S01]  /*3a30*/  R2UR UR9, R10 ;  /* 0x000000000a0972ca */ /* 0x000fe200000e0000 */
[----:B------:R-:W-:Y:S01]  /*3a40*/  VIADD R10, R6, 0x182 ;  /* 0x00000182060a7836 */ /* 0x000fe20000000000 */
[----:B------:R-:W-:Y:S01]  /*3a50*/  UMOV UR45, UR49 ;  /* 0x00000031002d7c82 */ /* 0x000fe20008000000 */
[----:B------:R-:W-:Y:S01]  /*3a60*/  UMOV UR47, 0x40 ;  /* 0x00000040002f7882 */ /* 0x000fe20000000000 */
[----:B------:R-:W-:Y:S01]  /*3a70*/  UMOV UR29, 0x40000040 ;  /* 0x40000040001d7882 */ /* 0x000fe20000000000 */
        /* <DEDUP_REMOVED lines=8> */
[----:B------:R-:W-:Y:S01]  /*3b00*/  HGMMA.64x8x16.F32.BF16 R44, gdesc[UR4], R44 ;  /* 0x00000000042c79f0 */ /* 0x000fe2000870182c */
[----:B------:R-:W-:Y:S01]  /*3b10*/  UMOV UR6, UR8 ;  /* 0x0000000800067c82 */ /* 0x000fe20008000000 */
[----:B------:R-:W-:Y:S01]  /*3b20*/  UMOV UR7, 0x40000000 ;  /* 0x4000000000077882 */ /* 0x000fe20000000000 */
[----:B------:R-:W-:Y:S01]  /*3b30*/  VIADD R10, R6, 0x4 ;  /* 0x00000004060a7836 */ /* 0x000fe20000000000 */
        /* <DEDUP_REMOVED lines=15> */
[----:B------:R-:W-:Y:S01]  /*3c30*/  UMOV UR7, 0x40000000 ;  /* 0x4000000000077882 */ /* 0x000fe20000000000 */
[----:B------:R-:W-:Y:S01]  /*3c40*/  UMOV UR5, 0x40000040 ;  /* 0x4000004000057882 */ /* 0x000fe20000000000 */
[----:B------:R-:W-:Y:S01]  /*3c50*/  UMOV UR27, 0x40 ;  /* 0x00000040001b7882 */ /* 0x000fe20000000000 */
[----:B------:R-:W-:Y:S01]  /*3c60*/  UMOV UR23, 0x40 ;  /* 0x0000004000177882 */ /* 0x000fe20000000000 */
[----:B------:R-:W-:Y:S01]  /*3c70*/  R2UR UR4, R10 ;  /* 0x000000000a0472ca */ /* 0x000fe200000e0000 */
[----:B------:R-:W-:-:S05]  /*3c80*/  VIADD R10, R6, 0x84 ;  /* 0x00000084060a7836 */ /* 0x000fca0000000000 */
[----:B------:R-:W-:Y:S01]  /*3c90*/  R2UR UR8, R10 ;  /* 0x000000000a0872ca */ /* 0x000fe200000e0000 */
[----:B------:R-:W-:-:S05]  /*3ca0*/  VIADD R10, R6, 0x104 ;  /* 0x00000104060a7836 */ /* 0x000fca0000000000 */
[----:B------:R-:W-:Y:S01]  /*3cb0*/  R2UR UR9, R10 ;  /* 0x000000000a0972ca */ /* 0x000fe200000e0000 */
[----:B------:R-:W-:-:S05]  /*3cc0*/  VIADD R10, R6, 0x184 ;  /* 0x00000184060a7836 */ /* 0x000fca0000000000 */
[----:B------:R-:W-:Y:S01]  /*3cd0*/  R2UR UR10, R10 ;  /* 0x000000000a0a72ca */ /* 0x000fe200000e0000 */
[----:B------:R-:W-:-:S05]  /*3ce0*/  VIADD R10, R6, 0x204 ;  /* 0x00000204060a7836 */ /* 0x000fca0000000000 */
[----:B------:R-:W-:Y:S01]  /*3cf0*/  R2UR UR11, R10 ;  /* 0x000000000a0b72ca */ /* 0x000fe200000e0000 */
[----:B------:R-:W-:Y:S01]  /*3d00*/  HGMMA.64x8x16.F32.BF16 R44, gdesc[UR4], R44 ;  /* 0x00000000042c79f0 */ /* 0x000fe2000870182c */
[----:B------:R-:W-:Y:S01]  /*3d10*/  UMOV UR6, UR8 ;  /* 0x0000000800067c82 */ /* 0x000fe20008000000 */
[----:B------:R-:W-:Y:S01]  /*3d20*/  UMOV UR7, 0x40000000 ;  /* 0x4000000000077882 */ /* 0x000fe20000000000 */
        /* <DEDUP_REMOVED lines=13> */
[----:B------:R-:W-:Y:S01]  /*3e00*/  UMOV UR7, 0x40000000 ;  /* 0x4000000000077882 */ /* 0x000fe20000000000 */
[----:B------:R-:W-:-:S03]  /*3e10*/  UMOV UR5, 0x40000040 ;  /* 0x4000004000057882 */ /* 0x000fc60000000000 */
        /* <DEDUP_REMOVED lines=294> */
[C---:B------:R-:W-:Y:S01]  /*5080*/  VIADD R10, R7.reuse, 0x604 ;  /* 0x00000604070a7836 */ /* 0x040fe20000000000 */
[----:B------:R-:W-:Y:S01]  /*5090*/  UMOV UR7, 0x40000000 ;  /* 0x4000000000077882 */ /* 0x000fe20000000000 */
[----:B------:R-:W-:Y:S01]  /*50a0*/  UMOV UR5, 0x40000040 ;  /* 0x4000004000057882 */ /* 0x000fe20000000000 */
[----:B------:R-:W-:Y:S02]  /*50b0*/  VIADD R7, R7, 0x606 ;  /* 0x0000060607077836 */ /* 0x000fe40000000000 */
        /* <DEDUP_REMOVED lines=31> */
[C---:B------:R-:W-:Y:S02]  /*52b0*/  VIADD R7, R6.reuse, 0x906 ;  /* 0x0000090606077836 */ /* 0x040fe40000000000 */
[----:B------:R-:W-:-:S03]  /*52c0*/  VIADD R6, R6, 0x986 ;  /* 0x0000098606067836 */ /* 0x000fc60000000000 */
[----:B------:R-:W-:Y:S02]  /*52d0*/  R2UR UR10, R7 ;  /* 0x00000000070a72ca */ /* 0x000fe400000e0000 */
[----:B------:R-:W-:Y:S01]  /*52e0*/  R2UR UR11, R6 ;  /* 0x00000000060b72ca */ /* 0x000fe200000e0000 */
[----:B------:R-:W-:Y:S01]  /*52f0*/  HGMMA.64x8x16.F32.BF16 R44, gdesc[UR4], R44 ;  /* 0x00000000042c79f0 */ /* 0x000fe2000870182c */
[----:B------:R-:W-:Y:S01]  /*5300*/  UMOV UR6, UR8 ;  /* 0x0000000800067c82 */ /* 0x000fe20008000000 */
[----:B------:R-:W-:Y:S02]  /*5310*/  UMOV UR7, 0x40000000 ;  /* 0x4000000000077882 */ /* 0x000fe40000000000 */
[----:B------:R-:W-:Y:S01]  /*5320*/  HGMMA.64x8x16.F32.BF16 R48, gdesc[UR4], R48 ;  /* 0x00000000043079f0 */ /* 0x000fe20008701830 */
[----:B------:R-:W-:Y:S01]  /*5330*/  UMOV UR6, UR9 ;  /* 0x0000000900067c82 */ /* 0x000fe20008000000 */
[----:B------:R-:W-:Y:S01]  /*5340*/  UMOV UR7, 0x40000000 ;  /* 0x4000000000077882 */ /* 0x000fe20000000000 */
[----:B------:R-:W-:Y:S01]  /*5350*/  UMOV UR9, UR57 ;  /* 0x0000003900097c82 */ /* 0x000fe20008000000 */
[----:B------:R-:W-:Y:S02]  /*5360*/  HGMMA.64x8x16.F32.BF16 R52, gdesc[UR4], R52 ;  /* 0x00000000043479f0 */ /* 0x000fe40008701834 */
[----:B------:R-:W-:Y:S01]  /*5370*/  UMOV UR6, UR10 ;  /* 0x0000000a00067c82 */ /* 0x000fe20008000000 */
[----:B------:R-:W-:-:S02]  /*5380*/  UMOV UR7, 0x40000000 ;  /* 0x4000000000077882 */ /* 0x000fc40000000000 */
[----:B------:R-:W-:Y:S01]  /*5390*/  HGMMA.64x8x16.F32.BF16 R216, gdesc[UR4], R216 ;  /* 0x0000000004d879f0 */ /* 0x000fe200087018d8 */
[----:B------:R-:W-:Y:S01]  /*53a0*/  UMOV UR6, UR11 ;  /* 0x0000000b00067c82 */ /* 0x000fe20008000000 */
[----:B------:R-:W-:Y:S01]  /*53b0*/  UMOV UR7, 0x40000000 ;  /* 0x4000000000077882 */ /* 0x000fe20000000000 */
[----:B------:R-:W-:Y:S01]  /*53c0*/  UMOV UR11, 0x40 ;  /* 0x00000040000b7882 */ /* 0x000fe20000000000 */
[----:B------:R-:W-:Y:S03]  /*53d0*/  HGMMA.64x8x16.F32.BF16 R220, gdesc[UR4], R220, gsb0 ;  /* 0x0000000004dc79f0 */ /* 0x000fe600080018dc */
[----:B------:R-:W-:Y:S02]  /*53e0*/  WARPGROUP.DEPBAR.LE gsb0, 0x1 ;  /* 0x00008000000079c5 */ /* 0x000fe40000010100 */
[----:B------:R-:W-:Y:S01]  /*53f0*/  FMUL.FTZ R10, R24, UR61 ;  /* 0x0000003d180a7c20 */ /* 0x000fe20008410000 */
[----:B------:R-:W-:Y:S01]  /*5400*/  FMUL.FTZ R11, R26, UR61 ;  /* 0x0000003d1a0b7c20 */ /* 0x000fe20008410000 */
[----:B------:R-:W-:Y:S01]  /*5410*/  FMUL.FTZ R12, R25, UR61 ;  /* 0x0000003d190c7c20 */ /* 0x000fe20008410000 */
[----:B------:R-:W-:Y:S01]  /*5420*/  FMUL.FTZ R13, R27, UR61 ;  /* 0x0000003d1b0d7c20 */ /* 0x000fe20008410000 */
[----:B------:R-:W-:-:S02]  /*5430*/  IMAD R27, R232, 0x4, R18 ;  /* 0x00000004e81b7824 */ /* 0x000fc400078e0212 */
[----:B------:R-:W-:Y:S01]  /*5440*/  FMUL.FTZ R24, R28, UR61 ;  /* 0x0000003d1c187c20 */ /* 0x000fe20008410000 */
[----:B------:R-:W0:Y:S01]  /*5450*/  MUFU.TANH R10, R10 ;  /* 0x0000000a000a7308 */ /* 0x000e220000002400 */
[----:B------:R-:W-:Y:S01]  /*5460*/  FMUL.FTZ R25, R29, UR61 ;  /* 0x0000003d1d197c20 */ /* 0x000fe20008410000 */
[----:B------:R-:W-:Y:S01]  /*5470*/  FMUL.FTZ R28, R32, UR61 ;  /* 0x0000003d201c7c20 */ /* 0x000fe20008410000 */
[----:B------:R-:W3:Y:S01]  /*5480*/  LDS R15, [R27+0x2c300] ;  /* 0x02c300001b0f7984 */ /* 0x000ee20000000800 */
[----:B------:R-:W-:Y:S01]  /*5490*/  FMUL.FTZ R29, R35, UR61 ;  /* 0x0000003d231d7c20 */ /* 0x000fe20008410000 */
[----:B------:R-:W-:Y:S01]  /*54a0*/  FMUL.FTZ R26, R30, UR61 ;  /* 0x0000003d1e1a7c20 */ /* 0x000fe20008410000 */
[----:B------:R-:W-:Y:S01]  /*54b0*/  FMUL.FTZ R30, R36, UR61 ;  /* 0x0000003d241e7c20 */ /* 0x000fe20008410000 */
[----:B------:R4:W5:Y:S01]  /*54c0*/  LDS R14, [R27+0x2c320] ;  /* 0x02c320001b0e7984 */ /* 0x0009620000000800 */
[----:B------:R-:W2:Y:S01]  /*54d0*/  MUFU.TANH R11, R11 ;  /* 0x0000000b000b7308 */ /* 0x000ea20000002400 */
[----:B------:R-:W-:Y:S01]  /*54e0*/  FMUL.FTZ R36, R40, UR61 ;  /* 0x0000003d28247c20 */ /* 0x000fe20008410000 */
[----:B------:R-:W-:Y:S01]  /*54f0*/  FMUL.FTZ R32, R38, UR61 ;  /* 0x0000003d26207c20 */ /* 0x000fe20008410000 */
[----:B------:R-:W-:Y:S01]  /*5500*/  FMUL.FTZ R39, R39, UR61 ;  /* 0x0000003d27277c20 */ /* 0x000fe20008410000 */
[----:B------:R-:W-:Y:S01]  /*5510*/  FMUL.FTZ R40, R42, UR61 ;  /* 0x0000003d2a287c20 */ /* 0x000fe20008410000 */
[----:B----4-:R-:W-:-:S03]  /*5520*/  FMUL.FTZ R27, R31, UR61 ;  /* 0x0000003d1f1b7c20 */ /* 0x010fc60008410000 */
[----:B------:R-:W4:Y:S01]  /*5530*/  MUFU.TANH R12, R12 ;  /* 0x0000000c000c7308 */ /* 0x000f220000002400 */
[C---:B0-----:R-:W-:Y:S01]  /*5540*/  FSEL R7, R10.reuse, -INF , P1 ;  /* 0xff8000000a077808 */ /* 0x041fe20000800000 */
[----:B------:R-:W-:Y:S01]  /*5550*/  FFMA.FTZ R10, -R10, R10, 1 ;  /* 0x3f8000000a0a7423 */ /* 0x000fe2000001010a */
[----:B------:R-:W-:-:S03]  /*5560*/  FMUL.FTZ R31, R37, UR61 ;  /* 0x0000003d251f7c20 */ /* 0x000fc60008410000 */
[----:B-1----:R-:W-:Y:S02]  /*5570*/  FFMA.FTZ R23, R7, UR60, -R8 ;  /* 0x0000003c07177c23 */ /* 0x002fe40008010808 */
[----:B------:R-:W0:Y:S01]  /*5580*/  MUFU.TANH R13, R13 ;  /* 0x0000000d000d7308 */ /* 0x000e220000002400 */
[----:B--2---:R-:W-:Y:S02]  /*5590*/  FSEL R6, R11, -INF , P1 ;  /* 0xff8000000b067808 */ /* 0x004fe40000800000 */
[----:B------:R-:W-:-:S03]  /*55a0*/  ISETP.GT.AND P1, PT, R0, 0x1, PT ;  /* 0x000000010000780c */ /* 0x000fc60003f24270 */
[----:B------:R-:W-:Y:S02]  /*55b0*/  FFMA.FTZ R21, R6, UR60, -R9 ;  /* 0x0000003c06157c23 */ /* 0x000fe40008010809 */
[----:B------:R-:W-:Y:S01]  /*55c0*/  MUFU.EX2 R23, R23 ;  /* 0x0000001700177308 */ /* 0x000fe20000000800 */
[----:B----4-:R-:W-:Y:S01]  /*55d0*/  FSEL R7, R12, -INF , P1 ;  /* 0xff8000000c077808 */ /* 0x010fe20000800000 */
[----:B------:R-:W-:-:S04]  /*55e0*/  WARPGROUP.DEPBAR.LE gsb0, 0x0 ;  /* 0x00008000000079c5 */ /* 0x000fc80000010000 */
[----:B------:R-:W-:Y:S02]  /*55f0*/  FFMA.FTZ R22, R7, UR60, -R8 ;  /* 0x0000003c07167c23 */ /* 0x000fe40008010808 */
[----:B------:R-:W-:Y:S01]  /*5600*/  MUFU.EX2 R21, R21 ;  /* 0x0000001500157308 */ /* 0x000fe20000000800 */
[C---:B0-----:R-:W-:Y:S01]  /*5610*/  FSEL R6, R13.reuse, -INF , P1 ;  /* 0xff8000000d067808 */ /* 0x041fe20000800000 */
[----:B------:R-:W-:Y:S01]  /*5620*/  FFMA.FTZ R13, -R13, R13, 1 ;  /* 0x3f8000000d0d7423 */ /* 0x000fe2000001010d */
[--C-:B---3--:R-:W-:Y:S01]  /*5630*/  FADD.FTZ R44, R44, -R15.reuse ;  /* 0x8000000f2c2c7221 */ /* 0x108fe20000010000 */
[----:B------:R-:W-:Y:S01]  /*5640*/  ISETP.GT.AND P1, PT, R0, 0x11, PT ;  /* 0x000000110000780c */ /* 0x000fe20003f24270 */
[----:B------:R-:W-:Y:S01]  /*5650*/  FADD.FTZ R48, R48, -R15 ;  /* 0x8000000f30307221 */ /* 0x000fe20000010000 */
[----:B------:R-:W-:Y:S01]  /*5660*/  FFMA.FTZ R20, R6, UR60, -R9 ;  /* 0x0000003c06147c23 */ /* 0x000fe20008010809 */
[--C-:B-----5:R-:W-:Y:S01]  /*5670*/  FADD.FTZ R46, R46, -R14.reuse ;  /* 0x8000000e2e2e7221 */ /* 0x120fe20000010000 */
[----:B------:R-:W0:Y:S01]  /*5680*/  MUFU.EX2 R22, R22 ;  /* 0x0000001600167308 */ /* 0x000e220000000800 */
[--C-:B------:R-:W-:Y:S01]  /*5690*/  FADD.FTZ R47, R47, -R14.reuse ;  /* 0x8000000e2f2f7221 */ /* 0x100fe20000010000 */
[--C-:B------:R-:W-:Y:S01]  /*56a0*/  FADD.FTZ R45, R45, -R15.reuse ;  /* 0x8000000f2d2d7221 */ /* 0x100fe20000010000 */
[--C-:B------:R-:W-:Y:S01]  /*56b0*/  FADD.FTZ R49, R49, -R15.reuse ;  /* 0x8000000f31317221 */ /* 0x100fe20000010000 */
[--C-:B------:R-:W-:Y:S01]  /*56c0*/  FADD.FTZ R52, R52, -R15.reuse ;  /* 0x8000000f34347221 */ /* 0x100fe20000010000 */
[--C-:B------:R-:W-:Y:S01]  /*56d0*/  FADD.FTZ R53, R53, -R15.reuse ;  /* 0x8000000f35357221 */ /* 0x100fe20000010000 */
[--C-:B------:R-:W-:Y:S01]  /*56e0*/  FADD.FTZ R220, R220, -R15.reuse ;  /* 0x8000000fdcdc7221 */ /* 0x100fe20000010000 */
[--C-:B------:R-:W-:Y:S01]  /*56f0*/  FADD.FTZ R216, R216, -R15.reuse ;  /* 0x8000000fd8d87221 */ /* 0x100fe20000010000 */
[----:B------:R-:W1:Y:S01]  /*5700*/  MUFU.EX2 R20, R20 ;  /* 0x0000001400147308 */ /* 0x000e620000000800 */
[--C-:B------:R-:W-:Y:S01]  /*5710*/  FADD.FTZ R217, R217, -R15.reuse ;  /* 0x8000000fd9d97221 */ /* 0x100fe20000010000 */
[----:B------:R-:W-:Y:S01]  /*5720*/  FADD.FTZ R15, R221, -R15 ;  /* 0x8000000fdd0f7221 */ /* 0x000fe20000010000 */
[--C-:B------:R-:W-:Y:S01]  /*5730*/  FADD.FTZ R50, R50, -R14.reuse ;  /* 0x8000000e32327221 */ /* 0x100fe20000010000 */
[--C-:B------:R-:W-:Y:S01]  /*5740*/  FADD.FTZ R54, R54, -R14.reuse ;  /* 0x8000000e36367221 */ /* 0x100fe20000010000 */
[--C-:B------:R-:W-:Y:S01]  /*5750*/  FADD.FTZ R51, R51, -R14.reuse ;  /* 0x8000000e33337221 */ /* 0x100fe20000010000 */
[--C-:B------:R-:W-:Y:S01]  /*5760*/  FADD.FTZ R55, R55, -R14.reuse ;  /* 0x8000000e37377221 */ /* 0x100fe20000010000 */
[--C-:B------:R-:W-:Y:S01]  /*5770*/  FADD.FTZ R218, R218, -R14.reuse ;  /* 0x8000000edada7221 */ /* 0x100fe20000010000 */
[----:B------:R-:W2:Y:S01]  /*5780*/  MUFU.TANH R24, R24 ;  /* 0x0000001800187308 */ /* 0x000ea20000002400 */
[C---:B0-----:R-:W-:Y:S01]  /*5790*/  F2FP.BF16.F32.PACK_AB R6, R22.reuse, R23 ;  /* 0x000000171606723e */ /* 0x041fe200000010ff */
[----:B------:R-:W-:Y:S01]  /*57a0*/  FMUL.FTZ R38, R22, R45 ;  /* 0x0000002d16267220 */ /* 0x000fe20000410000 */
[--C-:B------:R-:W-:Y:S01]  /*57b0*/  FADD.FTZ R219, R219, -R14.reuse ;  /* 0x8000000edbdb7221 */ /* 0x100fe20000010000 */
[--C-:B------:R-:W-:Y:S01]  /*57c0*/  FADD.FTZ R222, R222, -R14.reuse ;  /* 0x8000000edede7221 */ /* 0x100fe20000010000 */
[----:B------:R-:W-:-:S03]  /*57d0*/  FADD.FTZ R14, R223, -R14 ;  /* 0x8000000edf0e7221 */ /* 0x000fc60000010000 */
[----:B------:R-:W0:Y:S01]  /*57e0*/  MUFU.TANH R25, R25 ;  /* 0x0000001900197308 */ /* 0x000e220000002400 */
[----:B-1----:R-:W-:Y:S01]  /*57f0*/  F2FP.BF16.F32.PACK_AB R7, R20, R21 ;  /* 0x000000151407723e */ /* 0x002fe200000010ff */
[----:B------:R-:W-:Y:S06]  /*5800*/  BAR.SYNC.DEFER_BLOCKING 0x9, 0x100 ;  /* 0x0244000000007b1d */ /* 0x000fec0000010000 */
[----:B------:R-:W1:Y:S08]  /*5810*/  MUFU.TANH R28, R28 ;  /* 0x0000001c001c7308 */ /* 0x000e700000002400 */
[----:B------:R-:W-:Y:S08]  /*5820*/  MUFU.TANH R30, R30 ;  /* 0x0000001e001e7308 */ /* 0x000ff00000002400 */
[----:B------:R-:W-:Y:S01]  /*5830*/  MUFU.TANH R31, R31 ;  /* 0x0000001f001f7308 */ /* 0x000fe20000002400 */
[----:B------:R3:W-:Y:S07]  /*5840*/  STSM.16.M88.2 [R2+0x2c500], R6 ;  /* 0x02c5000602007844 */ /* 0x0007ee0000000100 */
[----:B------:R-:W4:Y:S01]  /*5850*/  MUFU.TANH R26, R26 ;  /* 0x0000001a001a7308 */ /* 0x000f220000002400 */
[----:B---3--:R-:W-:Y:S01]  /*5860*/  FMUL.FTZ R6, R33, UR61 ;  /* 0x0000003d21067c20 */ /* 0x008fe20008410000 */
[----:B------:R-:W-:Y:S01]  /*5870*/  FMUL.FTZ R33, R23, R44 ;  /* 0x0000002c17217220 */ /* 0x000fe20000410000 */
[----:B------:R-:W-:Y:S01]  /*5880*/  FMUL.FTZ R23, R21, R46 ;  /* 0x0000002e15177220 */ /* 0x000fe20000410000 */
[----:B--2---:R-:W-:Y:S01]  /*5890*/  FSEL R21, R24, -INF , P6 ;  /* 0xff80000018157808 */ /* 0x004fe20003000000 */
[----:B------:R-:W-:Y:S01]  /*58a0*/  FMUL.FTZ R7, R34, UR61 ;  /* 0x0000003d22077c20 */ /* 0x000fe20008410000 */
[----:B------:R-:W-:-:S02]  /*58b0*/  FMUL.FTZ R34, R20, R47 ;  /* 0x0000002f14227220 */ /* 0x000fc40000410000 */
[----:B------:R-:W-:Y:S01]  /*58c0*/  MUFU.TANH R6, R6 ;  /* 0x0000000600067308 */ /* 0x000fe20000002400 */
[----:B------:R-:W-:Y:S01]  /*58d0*/  FMUL.FTZ R10, R10, R33 ;  /* 0x000000210a0a7220 */ /* 0x000fe20000410000 */
[--C-:B------:R-:W-:Y:S01]  /*58e0*/  FFMA.FTZ R35, R21, UR60, -R8.reuse ;  /* 0x0000003c15237c23 */ /* 0x100fe20008010808 */
[----:B0-----:R-:W-:Y:S01]  /*58f0*/  FSEL R21, R25, -INF , P1 ;  /* 0xff80000019157808 */ /* 0x001fe20000800000 */
[----:B------:R-:W-:Y:S01]  /*5900*/  FMUL.FTZ R44, R41, UR61 ;  /* 0x0000003d292c7c20 */ /* 0x000fe20008410000 */
[----:B-1----:R-:W-:Y:S01]  /*5910*/  FSEL R33, R28, -INF , P2 ;  /* 0xff8000001c217808 */ /* 0x002fe20001000000 */
[----:B------:R-:W-:Y:S01]  /*5920*/  FFMA.FTZ R25, -R25, R25, 1 ;  /* 0x3f80000019197423 */ /* 0x000fe20000010119 */
[----:B----4-:R-:W-:Y:S01]  /*5930*/  FSEL R46, R26, -INF , P6 ;  /* 0xff8000001a2e7808 */ /* 0x010fe20003000000 */
[----:B------:R-:W0:Y:S01]  /*5940*/  MUFU.EX2 R35, R35 ;  /* 0x0000002300237308 */ /* 0x000e220000000800 */
[--C-:B------:R-:W-:Y:S01]  /*5950*/  FFMA.FTZ R20, R21, UR60, -R8.reuse ;  /* 0x0000003c15147c23 */ /* 0x100fe20008010808 */
[----:B------:R-:W-:Y:S01]  /*5960*/  FFMA.FTZ R33, R33, UR60, -R8 ;  /* 0x0000003c21217c23 */ /* 0x000fe20008010808 */
[----:B------:R-:W-:Y:S01]  /*5970*/  FFMA.FTZ R21, -R12, R12, 1 ;  /* 0x3f8000000c157423 */ /* 0x000fe2000001010c */
[----:B------:R-:W-:Y:S01]  /*5980*/  FFMA.FTZ R12, -R24, R24, 1 ;  /* 0x3f800000180c7423 */ /* 0x000fe20000010118 */
[----:B------:R-:W-:Y:S01]  /*5990*/  ISETP.GT.AND P6, PT, R0, 0x40, PT ;  /* 0x000000400000780c */ /* 0x000fe20003fc4270 */
[----:B------:R-:W-:Y:S01]  /*59a0*/  FMUL.FTZ R34, R13, R34 ;  /* 0x000000220d227220 */ /* 0x000fe20000410000 */
[----:B------:R-:W-:Y:S01]  /*59b0*/  FMUL.FTZ R21, R21, R38 ;  /* 0x0000002615157220 */ /* 0x000fe20000410000 */
[----:B------:R-:W1:Y:S08]  /*59c0*/  MUFU.EX2 R20, R20 ;  /* 0x0000001400147308 */ /* 0x000e700000000800 */
[----:B------:R-:W2:Y:S01]  /*59d0*/  MUFU.TANH R27, R27 ;  /* 0x0000001b001b7308 */ /* 0x000ea20000002400 */
[----:B0-----:R-:W-:-:S04]  /*59e0*/  FMUL.FTZ R37, R35, R48 ;  /* 0x0000003023257220 */ /* 0x001fc80000410000 */
[----:B------:R-:W-:Y:S01]  /*59f0*/  FMUL.FTZ R12, R12, R37 ;  /* 0x000000250c0c7220 */ /* 0x000fe20000410000 */
[----:B------:R-:W-:Y:S02]  /*5a00*/  FSEL R37, R6, -INF , P3 ;  /* 0xff80000006257808 */ /* 0x000fe40001800000 */
[----:B------:R-:W-:Y:S01]  /*5a10*/  MUFU.EX2 R33, R33 ;  /* 0x0000002100217308 */ /* 0x000fe20000000800 */
[----:B-1----:R-:W-:Y:S02]  /*5a20*/  FMUL.FTZ R24, R20, R49 ;  /* 0x0000003114187220 */ /* 0x002fe40000410000 */
[--C-:B------:R-:W-:Y:S01]  /*5a30*/  FFMA.FTZ R38, R37, UR60, -R8.reuse ;  /* 0x0000003c25267c23 */ /* 0x100fe20008010808 */
[----:B------:R-:W-:Y:S01]  /*5a40*/  FSEL R37, R30, -INF , P4 ;  /* 0xff8000001e257808 */ /* 0x000fe20002000000 */
[----:B------:R-:W-:Y:S01]  /*5a50*/  FMUL.FTZ R25, R25, R24 ;  /* 0x0000001819197220 */ /* 0x000fe20000410000 */
[----:B------:R-:W-:Y:S02]  /*5a60*/  FFMA.FTZ R24, -R28, R28, 1 ;  /* 0x3f8000001c187423 */ /* 0x000fe4000001011c */
[----:B------:R-:W0:Y:S01]  /*5a70*/  MUFU.TANH R36, R36 ;  /* 0x0000002400247308 */ /* 0x000e220000002400 */
[----:B------:R-:W-:Y:S01]  /*5a80*/  FFMA.FTZ R41, R37, UR60, -R8 ;  /* 0x0000003c25297c23 */ /* 0x000fe20008010808 */
[C---:B------:R-:W-:Y:S01]  /*5a90*/  FSEL R37, R31.reuse, -INF , P5 ;  /* 0xff8000001f257808 */ /* 0x040fe20002800000 */
[----:B------:R-:W-:Y:S01]  /*5aa0*/  FFMA.FTZ R31, -R31, R31, 1 ;  /* 0x3f8000001f1f7423 */ /* 0x000fe2000001011f */
[----:B--2---:R-:W-:-:S02]  /*5ab0*/  FSEL R42, R27, -INF , P1 ;  /* 0xff8000001b2a7808 */ /* 0x004fc40000800000 */
[----:B------:R-:W-:Y:S01]  /*5ac0*/  ISETP.GT.AND P1, PT, R0, 0x41, PT ;  /* 0x000000410000780c */ /* 0x000fe20003f24270 */
[----:B------:R-:W-:Y:S01]  /*5ad0*/  FFMA.FTZ R28, R37, UR60, -R8 ;  /* 0x0000003c251c7c23 */ /* 0x000fe20008010808 */
[----:B------:R-:W1:Y:S01]  /*5ae0*/  MUFU.TANH R44, R44 ;  /* 0x0000002c002c7308 */ /* 0x000e620000002400 */
[----:B------:R-:W-:-:S07]  /*5af0*/  FFMA.FTZ R42, R42, UR60, -R9 ;  /* 0x0000003c2a2a7c23 */ /* 0x000fce0008010809 */
[----:B------:R2:W-:Y:S01]  /*5b00*/  MUFU.TANH R22, R39 ;  /* 0x0000002700167308 */ /* 0x0005e20000002400 */
[C---:B0-----:R-:W-:Y:S01]  /*5b10*/  FSEL R37, R36.reuse, -INF , P6 ;  /* 0xff80000024257808 */ /* 0x041fe20003000000 */
[----:B------:R-:W-:-:S04]  /*5b20*/  FFMA.FTZ R36, -R36, R36, 1 ;  /* 0x3f80000024247423 */ /* 0x000fc80000010124 */
[----:B------:R-:W-:Y:S01]  /*5b30*/  FFMA.FTZ R45, R37, UR60, -R8 ;  /* 0x0000003c252d7c23 */ /* 0x000fe20008010808 */
[----:B------:R-:W-:Y:S01]  /*5b40*/  FFMA.FTZ R37, -R6, R6, 1 ;  /* 0x3f80000006257423 */ /* 0x000fe20000010106 */
[----:B------:R-:W0:Y:S01]  /*5b50*/  MUFU.EX2 R38, R38 ;  /* 0x0000002600267308 */ /* 0x000e220000000800 */
[----:B--2---:R-:W-:-:S04]  /*5b60*/  FMUL.FTZ R39, R33, R52 ;  /* 0x0000003421277220 */ /* 0x004fc80000410000 */
[----:B------:R-:W-:Y:S01]  /*5b70*/  FMUL.FTZ R24, R24, R39 ;  /* 0x0000002718187220 */ /* 0x000fe20000410000 */
[----:B-1----:R-:W-:Y:S02]  /*5b80*/  FSEL R39, R44, -INF , P1 ;  /* 0xff8000002c277808 */ /* 0x002fe40000800000 */
[----:B------:R-:W1:Y:S03]  /*5b90*/  MUFU.TANH R7, R7 ;  /* 0x0000000700077308 */ /* 0x000e660000002400 */
[----:B------:R-:W-:Y:S01]  /*5ba0*/  FFMA.FTZ R47, R39, UR60, -R8 ;  /* 0x0000003c272f7c23 */ /* 0x000fe20008010808 */
[----:B------:R-:W-:-:S04]  /*5bb0*/  FFMA.FTZ R8, -R30, R30, 1 ;  /* 0x3f8000001e087423 */ /* 0x000fc8000001011e */
[----:B------:R2:W3:Y:S01]  /*5bc0*/  MUFU.EX2 R39, R45 ;  /* 0x0000002d00277308 */ /* 0x0004e20000000800 */
[----:B0-----:R-:W-:-:S04]  /*5bd0*/  FMUL.FTZ R6, R38, R53 ;  /* 0x0000003526067220 */ /* 0x001fc80000410000 */
[----:B------:R-:W-:Y:S01]  /*5be0*/  FMUL.FTZ R37, R37, R6 ;  /* 0x0000000625257220 */ /* 0x000fe20000410000 */
[----:B------:R-:W-:Y:S02]  /*5bf0*/  FMUL.FTZ R6, R43, UR61 ;  /* 0x0000003d2b067c20 */ /* 0x000fe40008410000 */
[----:B------:R-:W0:Y:S01]  /*5c00*/  MUFU.EX2 R30, R47 ;  /* 0x0000002f001e7308 */ /* 0x000e220000000800 */
[----:B--2---:R-:W-:Y:S01]  /*5c10*/  FFMA.FTZ R45, R46, UR60, -R9 ;  /* 0x0000003c2e2d7c23 */ /* 0x004fe20008010809 */
[----:B-1----:R-:W-:Y:S02]  /*5c20*/  FSEL R46, R7, -INF , P2 ;  /* 0xff800000072e7808 */ /* 0x002fe40001000000 */
[----:B------:R-:W-:-:S04]  /*5c30*/  F2FP.BF16.F32.PACK_AB R24, R37, R24 ;  /* 0x000000182518723e */ /* 0x000fc800000010ff */
[----:B------:R-:W1:Y:S01]  /*5c40*/  MUFU.TANH R29, R29 ;  /* 0x0000001d001d7308 */ /* 0x000e620000002400 */
[----:B---3--:R-:W-:-:S04]  /*5c50*/  FMUL.FTZ R43, R39, R220 ;  /* 0x000000dc272b7220 */ /* 0x008fc80000410000 */
[----:B------:R-:W-:Y:S01]  /*5c60*/  FMUL.FTZ R36, R36, R43 ;  /* 0x0000002b24247220 */ /* 0x000fe20000410000 */
[----:B------:R-:W-:Y:S02]  /*5c70*/  FFMA.FTZ R43, -R44, R44, 1 ;  /* 0x3f8000002c2b7423 */ /* 0x000fe4000001012c */
[----:B------:R-:W2:Y:S01]  /*5c80*/  MUFU.TANH R32, R32 ;  /* 0x0000002000207308 */ /* 0x000ea20000002400 */
[----:B0-----:R-:W-:Y:S01]  /*5c90*/  FMUL.FTZ R44, R30, R15 ;  /* 0x0000000f1e2c7220 */ /* 0x001fe20000410000 */
[----:B------:R-:W-:-:S03]  /*5ca0*/  FFMA.FTZ R15, R46, UR60, -R9 ;  /* 0x0000003c2e0f7c23 */ /* 0x000fc60008010809 */
[----:B------:R-:W-:Y:S01]  /*5cb0*/  FMUL.FTZ R43, R43, R44 ;  /* 0x0000002c2b2b7220 */ /* 0x000fe20000410000 */
[----:B------:R-:W-:Y:S01]  /*5cc0*/  FFMA.FTZ R44, -R11, R11, 1 ;  /* 0x3f8000000b2c7423 */ /* 0x000fe2000001010b */
[----:B------:R-:W-:Y:S01]  /*5cd0*/  FFMA.FTZ R11, -R26, R26, 1 ;  /* 0x3f8000001a0b7423 */ /* 0x000fe2000001011a */
[----:B------:R-:W0:Y:S01]  /*5ce0*/  MUFU.EX2 R45, R45 ;  /* 0x0000002d002d7308 */ /* 0x000e220000000800 */
[----:B-1----:R-:W-:Y:S01]  /*5cf0*/  FSEL R46, R29, -INF , P3 ;  /* 0xff8000001d2e7808 */ /* 0x002fe20001800000 */
[----:B------:R-:W-:Y:S01]  /*5d00*/  FMUL.FTZ R23, R44, R23 ;  /* 0x000000172c177220 */ /* 0x000fe20000410000 */
[----:B------:R-:W-:Y:S01]  /*5d10*/  FFMA.FTZ R44, -R27, R27, 1 ;  /* 0x3f8000001b2c7423 */ /* 0x000fe2000001011b */
[----:B------:R-:W-:Y:S02]  /*5d20*/  F2FP.BF16.F32.PACK_AB R36, R43, R36 ;  /* 0x000000242b24723e */ /* 0x000fe400000010ff */
[----:B------:R-:W-:Y:S02]  /*5d30*/  FFMA.FTZ R13, R46, UR60, -R9 ;  /* 0x0000003c2e0d7c23 */ /* 0x000fe40008010809 */
[----:B------:R-:W1:Y:S01]  /*5d40*/  MUFU.TANH R40, R40 ;  /* 0x0000002800287308 */ /* 0x000e620000002400 */
[C---:B--2---:R-:W-:Y:S01]  /*5d50*/  FSEL R46, R32.reuse, -INF , P4 ;  /* 0xff800000202e7808 */ /* 0x044fe20002000000 */
[----:B------:R-:W-:-:S04]  /*5d60*/  FFMA.FTZ R32, -R32, R32, 1 ;  /* 0x3f80000020207423 */ /* 0x000fc80000010120 */
[----:B------:R-:W-:Y:S01]  /*5d70*/  FFMA.FTZ R27, R46, UR60, -R9 ;  /* 0x0000003c2e1b7c23 */ /* 0x000fe20008010809 */
[----:B------:R-:W-:Y:S01]  /*5d80*/  VIADD R46, R18, 0x2c500 ;  /* 0x0002c500122e7836 */ /* 0x000fe20000000000 */
[----:B------:R-:W2:Y:S01]  /*5d90*/  MUFU.EX2 R41, R41 ;  /* 0x0000002900297308 */ /* 0x000ea20000000800 */
[----:B0-----:R-:W-:-:S03]  /*5da0*/  FMUL.FTZ R50, R45, R50 ;  /* 0x000000322d327220 */ /* 0x001fc60000410000 */
[----:B------:R-:W-:Y:S01]  /*5db0*/  SHF.R.U32.HI R47, RZ, 0x4, R46 ;  /* 0x00000004ff2f7819 */ /* 0x000fe2000001162e */
[----:B------:R-:W-:Y:S01]  /*5dc0*/  FMUL.FTZ R11, R11, R50 ;  /* 0x000000320b0b7220 */ /* 0x000fe20000410000 */
[----:B------:R-:W-:Y:S02]  /*5dd0*/  FFMA.FTZ R46, -R7, R7, 1 ;  /* 0x3f800000072e7423 */ /* 0x000fe40000010107 */
[----:B------:R-:W-:Y:S01]  /*5de0*/  MUFU.TANH R6, R6 ;  /* 0x0000000600067308 */ /* 0x000fe20000002400 */
[C---:B-1----:R-:W-:Y:S01]  /*5df0*/  FSEL R50, R40.reuse, -INF , P6 ;  /* 0xff80000028327808 */ /* 0x042fe20003000000 */
[----:B------:R-:W-:-:S06]  /*5e00*/  FFMA.FTZ R40, -R40, R40, 1 ;  /* 0x3f80000028287423 */ /* 0x000fcc0000010128 */
[----:B------:R-:W0:Y:S01]  /*5e10*/  MUFU.EX2 R28, R28 ;  /* 0x0000001c001c7308 */ /* 0x000e220000000800 */
[----:B--2---:R-:W-:-:S04]  /*5e20*/  FMUL.FTZ R49, R41, R216 ;  /* 0x000000d829317220 */ /* 0x004fc80000410000 */
[----:B------:R-:W-:-:S03]  /*5e30*/  FMUL.FTZ R8, R8, R49 ;  /* 0x0000003108087220 */ /* 0x000fc60000410000 */
[----:B------:R-:W1:Y:S08]  /*5e40*/  MUFU.EX2 R15, R15 ;  /* 0x0000000f000f7308 */ /* 0x000e700000000800 */
[----:B------:R2:W3:Y:S01]  /*5e50*/  MUFU.EX2 R26, R13 ;  /* 0x0000000d001a7308 */ /* 0x0004e20000000800 */
[C---:B0-----:R-:W-:Y:S01]  /*5e60*/  FMUL.FTZ R48, R28.reuse, R217 ;  /* 0x000000d91c307220 */ /* 0x041fe20000410000 */
[----:B------:R-:W-:-:S03]  /*5e70*/  F2FP.BF16.F32.PACK_AB R28, R28, R41 ;  /* 0x000000291c1c723e */ /* 0x000fc600000010ff */
[----:B------:R-:W-:Y:S01]  /*5e80*/  FMUL.FTZ R31, R31, R48 ;  /* 0x000000301f1f7220 */ /* 0x000fe20000410000 */
[C---:B------:R-:W-:Y:S01]  /*5e90*/  FSEL R48, R22.reuse, -INF , P5 ;  /* 0xff80000016307808 */ /* 0x040fe20002800000 */
[----:B------:R-:W-:Y:S01]  /*5ea0*/  FFMA.FTZ R22, -R22, R22, 1 ;  /* 0x3f80000016167423 */ /* 0x000fe20000010116 */
[----:B------:R-:W0:Y:S01]  /*5eb0*/  MUFU.EX2 R42, R42 ;  /* 0x0000002a002a7308 */ /* 0x000e220000000800 */
[----:B--2---:R-:W-:Y:S01]  /*5ec0*/  LOP3.LUT R13, R47, 0x3fff, RZ, 0xc0, !PT ;  /* 0x00003fff2f0d7812 */ /* 0x004fe200078ec0ff */
[--C-:B------:R-:W-:Y:S01]  /*5ed0*/  FFMA.FTZ R47, R50, UR60, -R9.reuse ;  /* 0x0000003c322f7c23 */ /* 0x100fe20008010809 */
[----:B------:R-:W-:Y:S01]  /*5ee0*/  FSEL R50, R6, -INF , P1 ;  /* 0xff80000006327808 */ /* 0x000fe20000800000 */
[----:B-1----:R-:W-:Y:S01]  /*5ef0*/  FMUL.FTZ R7, R15, R54 ;  /* 0x000000360f077220 */ /* 0x002fe20000410000 */
[----:B------:R-:W-:Y:S01]  /*5f00*/  LOP3.LUT R13, R13, 0x80000, RZ, 0xfc, !PT ;  /* 0x000800000d0d7812 */ /* 0x000fe200078efcff */
[--C-:B------:R-:W-:Y:S01]  /*5f10*/  FFMA.FTZ R48, R48, UR60, -R9.reuse ;  /* 0x0000003c30307c23 */ /* 0x100fe20008010809 */
[----:B------:R-:W-:Y:S01]  /*5f20*/  FFMA.FTZ R6, -R6, R6, 1 ;  /* 0x3f80000006067423 */ /* 0x000fe20000010106 */
[----:B------:R-:W-:Y:S01]  /*5f30*/  FFMA.FTZ R49, R50, UR60, -R9 ;  /* 0x0000003c32317c23 */ /* 0x000fe20008010809 */
[----:B------:R-:W1:Y:S01]  /*5f40*/  MUFU.EX2 R27, R27 ;  /* 0x0000001b001b7308 */ /* 0x000e620000000800 */
[----:B------:R-:W-:Y:S01]  /*5f50*/  FMUL.FTZ R46, R46, R7 ;  /* 0x000000072e2e7220 */ /* 0x000fe20000410000 */
[----:B------:R-:W-:-:S02]  /*5f60*/  VIADD R7, R13, 0x80 ;  /* 0x000000800d077836 */ /* 0x000fc40000000000 */
[----:B------:R-:W-:Y:S01]  /*5f70*/  FFMA.FTZ R9, -R29, R29, 1 ;  /* 0x3f8000001d097423 */ /* 0x000fe2000001011d */
[----:B------:R-:W-:Y:S01]  /*5f80*/  VIADD R29, R13, 0x180 ;  /* 0x000001800d1d7836 */ /* 0x000fe20000000000 */
[C---:B---3--:R-:W-:Y:S01]  /*5f90*/  F2FP.BF16.F32.PACK_AB R15, R26.reuse, R15 ;  /* 0x0000000f1a0f723e */ /* 0x048fe200000010ff */
[----:B------:R-:W-:Y:S01]  /*5fa0*/  FMUL.FTZ R50, R26, R55 ;  /* 0x000000371a327220 */ /* 0x000fe20000410000 */
[----:B------:R-:W-:Y:S01]  /*5fb0*/  R2UR UR4, R7 ;  /* 0x00000000070472ca */ /* 0x000fe200000e0000 */
[----:B------:R-:W2:Y:S01]  /*5fc0*/  MUFU.EX2 R49, R49 ;  /* 0x0000003100317308 */ /* 0x000ea20000000800 */
[----:B------:R-:W-:Y:S02]  /*5fd0*/  VIADD R7, R13, 0x100 ;  /* 0x000001000d077836 */ /* 0x000fe40000000000 */
[----:B0-----:R-:W-:Y:S01]  /*5fe0*/  FMUL.FTZ R51, R42, R51 ;  /* 0x000000332a337220 */ /* 0x001fe20000410000 */
[----:B------:R-:W-:Y:S01]  /*5ff0*/  R2UR UR6, R29 ;  /* 0x000000001d0672ca */ /* 0x000fe200000e0000 */
[----:B------:R-:W-:Y:S01]  /*6000*/  FMUL.FTZ R9, R9, R50 ;  /* 0x0000003209097220 */ /* 0x000fe20000410000 */
[----:B------:R-:W-:Y:S01]  /*6010*/  F2FP.BF16.F32.PACK_AB R26, R30, R39 ;  /* 0x000000271e1a723e */ /* 0x000fe200000010ff */
[----:B------:R-:W-:Y:S01]  /*6020*/  FMUL.FTZ R44, R44, R51 ;  /* 0x000000332c2c7220 */ /* 0x000fe20000410000 */
[----:B------:R-:W-:Y:S01]  /*6030*/  R2UR UR5, R7 ;  /* 0x00000000070572ca */ /* 0x000fe200000e0000 */
[----:B------:R-:W0:Y:S01]  /*6040*/  MUFU.EX2 R47, R47 ;  /* 0x0000002f002f7308 */ /* 0x000e220000000800 */
[----:B-1----:R-:W-:Y:S01]  /*6050*/  FMUL.FTZ R7, R27, R218 ;  /* 0x000000da1b077220 */ /* 0x002fe20000410000 */
[----:B------:R-:W-:-:S02]  /*6060*/  F2FP.BF16.F32.PACK_AB R8, R31, R8 ;  /* 0x000000081f08723e */ /* 0x000fc400000010ff */
[----:B------:R-:W-:Y:S01]  /*6070*/  F2FP.BF16.F32.PACK_AB R11, R44, R11 ;  /* 0x0000000b2c0b723e */ /* 0x000fe200000010ff */
[----:B------:R-:W-:Y:S01]  /*6080*/  FMUL.FTZ R32, R32, R7 ;  /* 0x0000000720207220 */ /* 0x000fe20000410000 */
[----:B------:R-:W-:Y:S01]  /*6090*/  F2FP.BF16.F32.PACK_AB R7, R42, R45 ;  /* 0x0000002d2a07723e */ /* 0x000fe200000010ff */
[----:B------:R-:W-:Y:S01]  /*60a0*/  UMOV UR14, UR4 ;  /* 0x00000004000e7c82 */ /* 0x000fe20008000000 */
[----:B------:R-:W1:Y:S01]  /*60b0*/  MUFU.EX2 R48, R48 ;  /* 0x0000003000307308 */ /* 0x000e620000000800 */
[----:B--2---:R-:W-:Y:S01]  /*60c0*/  FMUL.FTZ R51, R49, R14 ;  /* 0x0000000e31337220 */ /* 0x004fe20000410000 */
[----:B------:R-:W-:Y:S01]  /*60d0*/  F2FP.BF16.F32.PACK_AB R14, R38, R33 ;  /* 0x00000021260e723e */ /* 0x000fe200000010ff */
[----:B------:R-:W-:Y:S01]  /*60e0*/  UMOV UR18, UR6 ;  /* 0x0000000600127c82 */ /* 0x000fe20008000000 */
[----:B------:R-:W-:Y:S01]  /*60f0*/  R2UR UR58, R13 ;  /* 0x000000000d3a72ca */ /* 0x000fe200000e0000 */
[----:B------:R-:W-:Y:S01]  /*6100*/  FMUL.FTZ R51, R6, R51 ;  /* 0x0000003306337220 */ /* 0x000fe20000410000 */
[----:B------:R-:W-:Y:S01]  /*6110*/  F2FP.BF16.F32.PACK_AB R6, R20, R35 ;  /* 0x000000231406723e */ /* 0x000fe200000010ff */
[----:B------:R-:W-:Y:S01]  /*6120*/  UMOV UR10, UR5 ;  /* 0x00000005000a7c82 */ /* 0x000fe20008000000 */
[----:B------:R-:W-:Y:S01]  /*6130*/  F2FP.BF16.F32.PACK_AB R20, R21, R10 ;  /* 0x0000000a1514723e */ /* 0x000fe200000010ff */
[----:B0-----:R-:W-:Y:S01]  /*6140*/  FMUL.FTZ R29, R47, R222 ;  /* 0x000000de2f1d7220 */ /* 0x001fe20000410000 */
[----:B------:R-:W-:Y:S01]  /*6150*/  F2FP.BF16.F32.PACK_AB R21, R34, R23 ;  /* 0x000000172215723e */ /* 0x000fe200000010ff */
[----:B------:R0:W-:Y:S01]  /*6160*/  STSM.16.M88.2 [R2+0x2cd00], R6 ;  /* 0x02cd000602007844 */ /* 0x0001e20000000100 */
[----:B------:R-:W-:Y:S01]  /*6170*/  F2FP.BF16.F32.PACK_AB R10, R25, R12 ;  /* 0x0000000c190a723e */ /* 0x000fe200000010ff */
[----:B------:R-:W-:Y:S01]  /*6180*/  FMUL.FTZ R40, R40, R29 ;  /* 0x0000001d28287220 */ /* 0x000fe20000410000 */
[----:B------:R-:W-:Y:S01]  /*6190*/  F2FP.BF16.F32.PACK_AB R25, R9, R46 ;  /* 0x0000002e0919723e */ /* 0x000fe200000010ff */
[----:B------:R-:W-:Y:S01]  /*61a0*/  STSM.16.M88.2 [R2+0x2d500], R14 ;  /* 0x02d5000e02007844 */ /* 0x000fe20000000100 */
[C---:B-1----:R-:W-:Y:S01]  /*61b0*/  F2FP.BF16.F32.PACK_AB R29, R48.reuse, R27 ;  /* 0x0000001b301d723e */ /* 0x042fe200000010ff */
[----:B------:R-:W-:Y:S01]  /*61c0*/  FMUL.FTZ R219, R48, R219 ;  /* 0x000000db30db7220 */ /* 0x000fe20000410000 */
[----:B------:R-:W-:-:S02]  /*61d0*/  F2FP.BF16.F32.PACK_AB R27, R49, R47 ;  /* 0x0000002f311b723e */ /* 0x000fc400000010ff */
[----:B------:R-:W-:Y:S01]  /*61e0*/  F2FP.BF16.F32.PACK_AB R37, R51, R40 ;  /* 0x000000283325723e */ /* 0x000fe200000010ff */
[----:B------:R-:W-:Y:S01]  /*61f0*/  STSM.16.M88.2 [R2+0x2dd00], R28 ;  /* 0x02dd001c02007844 */ /* 0x000fe20000000100 */
[----:B------:R-:W-:Y:S01]  /*6200*/  FMUL.FTZ R219, R22, R219 ;  /* 0x000000db16db7220 */ /* 0x000fe20000410000 */
[----:B------:R-:W-:Y:S02]  /*6210*/  IMAD R22, R4, 0x2000, R5 ;  /* 0x0000200004167824 */ /* 0x000fe400078e0205 */
[----:B------:R-:W-:Y:S01]  /*6220*/  STSM.16.M88.2 [R2+0x2e500], R26 ;  /* 0x02e5001a02007844 */ /* 0x000fe20000000100 */
[----:B0-----:R-:W-:Y:S01]  /*6230*/  VIADD R6, R13, 0x10 ;  /* 0x000000100d067836 */ /* 0x001fe20000000000 */
[----:B------:R-:W-:Y:S01]  /*6240*/  F2FP.BF16.F32.PACK_AB R9, R219, R32 ;  /* 0x00000020db09723e */ /* 0x000fe200000010ff */
[----:B------:R0:W-:Y:S06]  /*6250*/  MEMBAR.ALL.CTA ;  /* 0x0000000000007992 */ /* 0x0001ec0000008000 */
[----:B0-----:R-:W0:Y:S01]  /*6260*/  FENCE.VIEW.ASYNC.S ;  /* 0x00000000000073c6 */ /* 0x001e220000000000 */
[----:B------:R-:W-:-:S02]  /*6270*/  SHF.R.U32.HI R5, RZ, 0x4, R22 ;  /* 0x00000004ff057819 */ /* 0x000fc40000011616 */
[----:B------:R-:W-:Y:S01]  /*6280*/  R2UR UR50, R6 ;  /* 0x00000000063272ca */ /* 0x000fe200000e0000 */
[----:B------:R-:W-:Y:S01]  /*6290*/  VIADD R6, R13, 0x110 ;  /* 0x000001100d067836 */ /* 0x000fe20000000000 */
[----:B------:R-:W-:Y:S01]  /*62a0*/  LOP3.LUT R23, R5, 0x3fff, RZ, 0xc0, !PT ;  /* 0x00003fff05177812 */ /* 0x000fe200078ec0ff */
[----:B------:R-:W-:-:S03]  /*62b0*/  VIADD R5, R13, 0x200 ;  /* 0x000002000d057836 */ /* 0x000fc60000000000 */
[C---:B------:R-:W-:Y:S01]  /*62c0*/  R2UR UR56, R23.reuse ;  /* 0x00000000173872ca */ /* 0x040fe200000e0000 */
[----:B------:R-:W-:Y:S01]  /*62d0*/  VIADD R7, R23, 0x180 ;  /* 0x0000018017077836 */ /* 0x000fe20000000000 */
[----:B------:R-:W-:Y:S01]  /*62e0*/  R2UR UR7, R5 ;  /* 0x00000000050772ca */ /* 0x000fe200000e0000 */
[----:B------:R-:W-:Y:S01]  /*62f0*/  VIADD R5, R23, 0x80 ;  /* 0x0000008017057836 */ /* 0x000fe20000000000 */
[----:B------:R-:W-:Y:S01]  /*6300*/  R2UR UR5, R6 ;  /* 0x00000000060572ca */ /* 0x000fe200000e0000 */
[----:B------:R-:W-:-:S03]  /*6310*/  VIADD R6, R13, 0x20 ;  /* 0x000000200d067836 */ /* 0x000fc60000000000 */
[----:B------:R-:W-:Y:S01]  /*6320*/  R2UR UR48, R5 ;  /* 0x00000000053072ca */ /* 0x000fe200000e0000 */
[C---:B------:R-:W-:Y:S01]  /*6330*/  VIADD R5, R13.reuse, 0x90 ;  /* 0x000000900d057836 */ /* 0x040fe20000000000 */
[----:B------:R-:W-:Y:S01]  /*6340*/  R2UR UR30, R6 ;  /* 0x00000000061e72ca */ /* 0x000fe200000e0000 */
[----:B------:R-:W-:Y:S02]  /*6350*/  VIADD R6, R13, 0x120 ;  /* 0x000001200d067836 */ /* 0x000fe40000000000 */
[----:B------:R-:W-:Y:S01]  /*6360*/  UMOV UR12, UR56 ;  /* 0x00000038000c7c82 */ /* 0x000fe20008000000 */
[----:B------:R-:W-:Y:S01]  /*6370*/  UMOV UR8, UR56 ;  /* 0x0000003800087c82 */ /* 0x000fe20008000000 */
[----:B0-----:R-:W-:Y:S01]  /*6380*/  BAR.SYNC.DEFER_BLOCKING 0x9, 0x100 ;  /* 0x0244000000007b1d */ /* 0x001fe20000010000 */
[----:B------:R-:W-:Y:S01]  /*6390*/  R2UR UR4, R5 ;  /* 0x00000000050472ca */ /* 0x000fe200000e0000 */
[----:B------:R-:W-:Y:S01]  /*63a0*/  VIADD R5, R13, 0x190 ;  /* 0x000001900d057836 */ /* 0x000fe20000000000 */
[----:B------:R-:W-:Y:S01]  /*63b0*/  R2UR UR38, R6 ;  /* 0x00000000062672ca */ /* 0x000fe200000e0000 */
[----:B------:R-:W-:-:S02]  /*63c0*/  VIADD R6, R18, 0x2ed00 ;  /* 0x0002ed0012067836 */ /* 0x000fc40000000000 */
[----:B------:R-:W-:Y:S01]  /*63d0*/  UMOV UR16, UR56 ;  /* 0x0000003800107c82 */ /* 0x000fe20008000000 */
[----:B------:R-:W-:Y:S01]  /*63e0*/  R2UR UR54, R5 ;  /* 0x00000000053672ca */ /* 0x000fe200000e0000 */
[----:B------:R-:W-:Y:S01]  /*63f0*/  VIADD R5, R13, 0x210 ;  /* 0x000002100d057836 */ /* 0x000fe20000000000 */
[----:B------:R-:W-:Y:S01]  /*6400*/  UMOV UR52, UR48 ;  /* 0x0000003000347c82 */ /* 0x000fe20008000000 */
[----:B------:R-:W-:Y:S01]  /*6410*/  UMOV UR44, UR48 ;  /* 0x00000030002c7c82 */ /* 0x000fe20008000000 */
[----:B------:R-:W-:Y:S02]  /*6420*/  SHF.R.U32.HI R6, RZ, 0x4, R6 ;  /* 0x00000004ff067819 */ /* 0x000fe40000011606 */
[----:B------:R-:W-:Y:S01]  /*6430*/  R2UR UR46, R5 ;  /* 0x00000000052e72ca */ /* 0x000fe200000e0000 */
[----:B------:R-:W-:Y:S01]  /*6440*/  VIADD R5, R23, 0x100 ;  /* 0x0000010017057836 */ /* 0x000fe20000000000 */
[----:B------:R-:W-:-:S04]  /*6450*/  LOP3.LUT R216, R6, 0x3fff, RZ, 0xc0, !PT ;  /* 0x00003fff06d87812 */ /* 0x000fc800078ec0ff */
[----:B------:R-:W-:Y:S01]  /*6460*/  R2UR UR28, R5 ;  /* 0x00000000051c72ca */ /* 0x000fe200000e0000 */
[----:B------:R-:W-:Y:S01]  /*6470*/  VIADD R5, R13, 0xa0 ;  /* 0x000000a00d057836 */ /* 0x000fe20000000000 */
[----:B------:R-:W-:Y:S01]  /*6480*/  LOP3.LUT R6, R216, 0x400000, RZ, 0xfc, !PT ;  /* 0x00400000d8067812 */ /* 0x000fe200078efcff */
[----:B------:R-:W-:Y:S03]  /*6490*/  STSM.16.M88.2 [R2+0x2ed00], R20 ;  /* 0x02ed001402007844 */ /* 0x000fe60000000100 */
[----:B------:R-:W-:Y:S01]  /*64a0*/  R2UR UR42, R5 ;  /* 0x00000000052a72ca */ /* 0x000fe200000e0000 */
[----:B------:R-:W-:Y:S01]  /*64b0*/  VIADD R5, R13, 0x1a0 ;  /* 0x000001a00d057836 */ /* 0x000fe20000000000 */
[----:B------:R0:W-:Y:S04]  /*64c0*/  STSM.16.M88.2 [R2+0x2f500], R10 ;  /* 0x02f5000a02007844 */ /* 0x0001e80000000100 */
[----:B------:R-:W-:Y:S01]  /*64d0*/  R2UR UR34, R5 ;  /* 0x00000000052272ca */ /* 0x000fe200000e0000 */
[----:B------:R-:W-:Y:S01]  /*64e0*/  STSM.16.M88.2 [R2+0x2fd00], R24 ;  /* 0x02fd001802007844 */ /* 0x000fe20000000100 */
[----:B------:R-:W-:Y:S01]  /*64f0*/  VIADD R5, R13, 0x220 ;  /* 0x000002200d057836 */ /* 0x000fe20000000000 */
[----:B------:R-:W-:Y:S01]  /*6500*/  UMOV UR40, UR28 ;  /* 0x0000001c00287c82 */ /* 0x000fe20008000000 */
[----:B------:R-:W-:Y:S01]  /*6510*/  UMOV UR36, UR28 ;  /* 0x0000001c00247c82 */ /* 0x000fe20008000000 */
[----:B------:R1:W-:Y:S01]  /*6520*/  STSM.16.M88.2 [R2+0x30500], R8 ;  /* 0x0305000802007844 */ /* 0x0003e20000000100 */
[----:B------:R-:W-:Y:S01]  /*6530*/  UMOV UR32, UR28 ;  /* 0x0000001c00207c82 */ /* 0x000fe20008000000 */
[----:B------:R-:W-:Y:S01]  /*6540*/  R2UR UR26, R5 ;  /* 0x00000000051a72ca */ /* 0x000fe200000e0000 */
[----:B------:R-:W-:Y:S01]  /*6550*/  UMOV UR24, UR28 ;  /* 0x0000001c00187c82 */ /* 0x000fe20008000000 */
[----:B------:R2:W-:Y:S01]  /*6560*/  STSM.16.M88.2 [R2+0x30d00], R36 ;  /* 0x030d002402007844 */ /* 0x0005e20000000100 */
[----:B------:R-:W-:Y:S01]  /*6570*/  WARPGROUP.ARRIVE ;  /* 0x00000000000079c5 */ /* 0x000fe20000000000 */
[----:B------:R-:W-:-:S02]  /*6580*/  IMAD R5, R4, 0x2800, R18 ;  /* 0x0000280004057824 */ /* 0x000fc400078e0212 */
[C---:B0-----:R-:W-:Y:S02]  /*6590*/  VIADD R10, R13.reuse, 0x30 ;  /* 0x000000300d0a7836 */ /* 0x041fe40000000000 */
[----:B------:R-:W-:Y:S01]  /*65a0*/  VIADD R11, R13, 0xb0 ;  /* 0x000000b00d0b7836 */ /* 0x000fe20000000000 */
[----:B------:R-:W-:Y:S01]  /*65b0*/  HGMMA.64x16x16.F32.BF16 R136, gdesc[UR56].tnspA.tnspB, R136 ;  /* 0x60200000388879f0 */ /* 0x000fe20008701888 */
[----:B------:R-:W-:Y:S02]  /*65c0*/  SHF.R.U32.HI R5, RZ, 0x4, R5 ;  /* 0x00000004ff057819 */ /* 0x000fe40000011605 */
[----:B-1----:R-:W-:Y:S01]  /*65d0*/  MOV R9, UR30 ;  /* 0x0000001e00097c02 */ /* 0x002fe20008000f00 */
[----:B------:R-:W-:Y:S01]  /*65e0*/  HGMMA.64x16x16.F32.BF16 R152, gdesc[UR12].tnspA.tnspB, R152 ;  /* 0x602000000c9879f0 */ /* 0x000fe20008701898 */
[----:B------:R-:W-:Y:S01]  /*65f0*/  LOP3.LUT R5, R5, 0x3fff, RZ, 0xc0, !PT ;  /* 0x00003fff05057812 */ /* 0x000fe200078ec0ff */
[----:B------:R-:W-:Y:S01]  /*6600*/  UMOV UR12, UR14 ;  /* 0x0000000e000c7c82 */ /* 0x000fe20008000000 */
[----:B------:R-:W-:Y:S01]  /*6610*/  UMOV UR13, UR15 ;  /* 0x0000000f000d7c82 */ /* 0x000fe20008000000 */
[----:B------:R-:W-:Y:S01]  /*6620*/  HGMMA.64x16x16.F32.BF16 R168, gdesc[UR8].tnspA.tnspB, R168 ;  /* 0x6020000008a879f0 */ /* 0x000fe200087018a8 */
[----:B------:R-:W-:Y:S01]  /*6630*/  UMOV UR8, UR18 ;  /* 0x0000001200087c82 */ /* 0x000fe20008000000 */
[----:B------:R-:W-:Y:S01]  /*6640*/  UMOV UR9, UR19 ;  /* 0x0000001300097c82 */ /* 0x000fe20008000000 */
[----:B------:R-:W-:Y:S01]  /*6650*/  UMOV UR15, 0x40 ;  /* 0x00000040000f7882 */ /* 0x000fe20000000000 */
[----:B------:R-:W-:Y:S01]  /*6660*/  HGMMA.64x16x16.F32.BF16 R184, gdesc[UR16].tnspA.tnspB, R184 ;  /* 0x6020000010b879f0 */ /* 0x000fe200087018b8 */
[----:B------:R-:W-:Y:S01]  /*6670*/  UMOV UR16, UR56 ;  /* 0x0000003800107c82 */ /* 0x000fe20008000000 */
        /* <DEDUP_REMOVED lines=13> */
[----:B------:R-:W-:Y:S04]  /*6750*/  HGMMA.64x16x16.F32.BF16 R136, gdesc[UR48].tnspA.tnspB, R136 ;  /* 0x60200000308879f0 */ /* 0x000fe80008701888 */
        /* <DEDUP_REMOVED lines=8> */
[----:B------:R-:W-:Y:S01]  /*67e0*/  R2UR UR18, R11 ;  /* 0x000000000b1272ca */ /* 0x000fe200000e0000 */
[----:B------:R-:W-:Y:S01]  /*67f0*/  UMOV UR48, UR6 ;  /* 0x0000000600307c82 */ /* 0x000fe20008000000 */
[----:B------:R-:W-:Y:S01]  /*6800*/  HGMMA.64x16x16.F32.BF16 R184, gdesc[UR52].tnspA.tnspB, R184 ;  /* 0x6020000034b879f0 */ /* 0x000fe200087018b8 */
[----:B------:R-:W-:Y:S01]  /*6810*/  UMOV UR52, UR4 ;  /* 0x0000000400347c82 */ /* 0x000fe20008000000 */
[----:B------:R-:W-:Y:S01]  /*6820*/  UMOV UR53, UR5 ;  /* 0x0000000500357c82 */ /* 0x000fe20008000000 */
[----:B------:R-:W-:Y:S01]  /*6830*/  R2UR UR5, R5 ;  /* 0x00000000050572ca */ /* 0x000fe200000e0000 */
[----:B------:R-:W-:Y:S01]  /*6840*/  HGMMA.64x16x16.F32.BF16 R200, gdesc[UR44].tnspA.tnspB, R200 ;  /* 0x602000002cc879f0 */ /* 0x000fe200087018c8 */
[----:B------:R-:W-:Y:S01]  /*6850*/  R2UR UR4, R6 ;  /* 0x00000000060472ca */ /* 0x000fe200000e0000 */
[----:B------:R-:W-:Y:S01]  /*6860*/  UMOV UR19, 0x40 ;  /* 0x0000004000137882 */ /* 0x000fe20000000000 */
[----:B------:R-:W-:Y:S01]  /*6870*/  UMOV UR44, UR12 ;  /* 0x0000000c002c7c82 */ /* 0x000fe20008000000 */
[----:B------:R-:W-:Y:S01]  /*6880*/  UMOV UR45, UR13 ;  /* 0x0000000d002d7c82 */ /* 0x000fe20008000000 */
[----:B------:R-:W-:Y:S01]  /*6890*/  UMOV UR49, UR7 ;  /* 0x0000000700317c82 */ /* 0x000fe20008000000 */
[----:B------:R-:W-:Y:S01]  /*68a0*/  UMOV UR7, 0x40 ;  /* 0x0000004000077882 */ /* 0x000fe20000000000 */
[----:B------:R-:W-:Y:S05]  /*68b0*/  HGMMA.64x16x16.F32.BF16 R136, gdesc[UR28].tnspA.tnspB, R136 ;  /* 0x602000001c8879f0 */ /* 0x000fea0008701888 */
[----:B------:R-:W-:-:S02]  /*68c0*/  UMOV UR28, UR5 ;  /* 0x00000005001c7c82 */ /* 0x000fc40008000000 */
[----:B------:R-:W-:Y:S01]  /*68d0*/  UMOV UR30, UR4 ;  /* 0x00000004001e7c82 */ /* 0x000fe20008000000 */
[----:B------:R-:W-:Y:S01]  /*68e0*/  UMOV UR29, 0x40000040 ;  /* 0x40000040001d7882 */ /* 0x000fe20000000000 */
[----:B------:R-:W-:Y:S01]  /*68f0*/  HGMMA.64x16x16.F32.BF16 R152, gdesc[UR40].tnspA.tnspB, R152 ;  /* 0x60200000289879f0 */ /* 0x000fe20008701898 */
[----:B------:R-:W-:Y:S01]  /*6900*/  UMOV UR40, UR8 ;  /* 0x0000000800287c82 */ /* 0x000fe20008000000 */
[----:B------:R-:W-:Y:S01]  /*6910*/  R2UR UR8, R7 ;  /* 0x00000000070872ca */ /* 0x000fe200000e0000 */
[C---:B------:R-:W-:Y:S01]  /*6920*/  VIADD R7, R13.reuse, 0x130 ;  /* 0x000001300d077836 */ /* 0x040fe20000000000 */
[----:B------:R-:W-:Y:S01]  /*6930*/  UMOV UR41, UR9 ;  /* 0x0000000900297c82 */ /* 0x000fe20008000000 */
[----:B------:R-:W-:Y:S01]  /*6940*/  UMOV UR9, 0x40000040 ;  /* 0x4000004000097882 */ /* 0x000fe20000000000 */
[----:B------:R-:W-:Y:S01]  /*6950*/  HGMMA.64x16x16.F32.BF16 R168, gdesc[UR36].tnspA.tnspB, R168 ;  /* 0x6020000024a879f0 */ /* 0x000fe200087018a8 */
[----:B------:R-:W-:Y:S01]  /*6960*/  UMOV UR36, UR10 ;  /* 0x0000000a00247c82 */ /* 0x000fe20008000000 */
[----:B------:R-:W-:Y:S01]  /*6970*/  R2UR UR10, R10 ;  /* 0x000000000a0a72ca */ /* 0x000fe200000e0000 */
[C---:B------:R-:W-:Y:S01]  /*6980*/  VIADD R10, R13.reuse, 0x1b0 ;  /* 0x000001b00d0a7836 */ /* 0x040fe20000000000 */
[----:B------:R-:W-:Y:S01]  /*6990*/  HGMMA.64x16x16.F32.BF16 R184, gdesc[UR32].tnspA.tnspB, R184 ;  /* 0x6020000020b879f0 */ /* 0x000fe200087018b8 */
[----:B------:R-:W-:Y:S01]  /*69a0*/  VIADD R13, R13, 0x230 ;  /* 0x000002300d0d7836 */ /* 0x000fe20000000000 */
[----:B------:R-:W-:Y:S01]  /*69b0*/  R2UR UR22, R7 ;  /* 0x00000000071672ca */ /* 0x000fe200000e0000 */
[----:B------:R-:W-:Y:S01]  /*69c0*/  UMOV UR37, UR11 ;  /* 0x0000000b00257c82 */ /* 0x000fe20008000000 */
[----:B------:R-:W-:Y:S01]  /*69d0*/  HGMMA.64x16x16.F32.BF16 R200, gdesc[UR24].tnspA.tnspB, R200 ;  /* 0x6020000018c879f0 */ /* 0x000fe200087018c8 */
[----:B------:R-:W-:Y:S01]  /*69e0*/  R2UR UR14, R10 ;  /* 0x000000000a0e72ca */ /* 0x000fe200000e0000 */
[----:B------:R-:W-:Y:S01]  /*69f0*/  UMOV UR11, 0x40 ;  /* 0x00000040000b7882 */ /* 0x000fe20000000000 */
[----:B------:R-:W-:Y:S01]  /*6a00*/  R2UR UR6, R13 ;  /* 0x000000000d0672ca */ /* 0x000fe200000e0000 */
        /* <DEDUP_REMOVED lines=9> */
[----:B------:R-:W-:Y:S01]  /*6aa0*/  VIADD R7, R5, 0x80 ;  /* 0x0000008005077836 */ /* 0x000fe20000000000 */
[----:B------:R-:W-:Y:S01]  /*6ab0*/  UMOV UR32, UR44 ;  /* 0x0000002c00207c82 */ /* 0x000fe20008000000 */
[----:B------:R-:W-:Y:S01]  /*6ac0*/  VIADD R10, R6, 0x80 ;  /* 0x00000080060a7836 */ /* 0x000fe20000000000 */
[----:B------:R-:W-:Y:S01]  /*6ad0*/  UMOV UR44, UR56 ;  /* 0x00000038002c7c82 */ /* 0x000fe20008000000 */
[----:B------:R-:W-:Y:S01]  /*6ae0*/  IMAD.U32 R20, RZ, RZ, UR30 ;  /* 0x0000001eff147e24 */ /* 0x000fe2000f8e00ff */
[----:B------:R-:W-:Y:S01]  /*6af0*/  UMOV UR33, UR45 ;  /* 0x0000002d00217c82 */ /* 0x000fe20008000000 */
[----:B------:R-:W-:Y:S01]  /*6b00*/  IMAD.U32 R21, RZ, RZ, UR31 ;  /* 0x0000001fff157e24 */ /* 0x000fe2000f8e00ff */
[----:B------:R-:W-:Y:S01]  /*6b10*/  UMOV UR45, UR57 ;  /* 0x00000039002d7c82 */ /* 0x000fe20008000000 */
[----:B------:R-:W-:Y:S01]  /*6b20*/  UMOV UR57, 0x40000040 ;  /* 0x4000004000397882 */ /* 0x000fe20000000000 */
[----:B------:R-:W-:Y:S01]  /*6b30*/  HGMMA.64x16x16.F32.BF16 R136, gdesc[UR8].tnspA.tnspB, R136 ;  /* 0x60200000088879f0 */ /* 0x000fe20008701888 */
[----:B------:R-:W-:-:S03]  /*6b40*/  UMOV UR9, 0x40000040 ;  /* 0x4000004000097882 */ /* 0x000fc60000000000 */
[----:B------:R-:W-:Y:S01]  /*6b50*/  HGMMA.64x16x16.F32.BF16 R152, gdesc[UR16].tnspA.tnspB, R152 ;  /* 0x60200000109879f0 */ /* 0x000fe20008701898 */
[----:B------:R-:W-:Y:S01]  /*6b60*/  VIADD R22, R22, 0xffff0000 ;  /* 0xffff000016167836 */ /* 0x000fe20000000000 */
[----:B------:R-:W-:Y:S02]  /*6b70*/  UMOV UR17, UR9 ;  /* 0x0000000900117c82 */ /* 0x000fe40008000000 */
[----:B------:R-:W-:Y:S01]  /*6b80*/  HGMMA.64x16x16.F32.BF16 R168, gdesc[UR20].tnspA.tnspB, R168 ;  /* 0x6020000014a879f0 */ /* 0x000fe200087018a8 */
[----:B------:R-:W-:-:S03]  /*6b90*/  UMOV UR21, UR9 ;  /* 0x0000000900157c82 */ /* 0x000fc60008000000 */
[----:B------:R-:W-:Y:S01]  /*6ba0*/  HGMMA.64x16x16.F32.BF16 R184, gdesc[UR12].tnspA.tnspB, R184 ;  /* 0x602000000cb879f0 */ /* 0x000fe200087018b8 */
[----:B------:R-:W-:-:S03]  /*6bb0*/  UMOV UR13, UR9 ;  /* 0x00000009000d7c82 */ /* 0x000fc60008000000 */
[----:B------:R-:W-:Y:S01]  /*6bc0*/  HGMMA.64x16x16.F32.BF16 R200, gdesc[UR4].tnspA.tnspB, R200, gsb0 ;  /* 0x6020000004c879f0 */ /* 0x000fe200080018c8 */
[----:B------:R0:W-:Y:S06]  /*6bd0*/  MEMBAR.ALL.CTA ;  /* 0x0000000000007992 */ /* 0x0001ec0000008000 */
[----:B0-----:R-:W0:Y:S01]  /*6be0*/  FENCE.VIEW.ASYNC.S ;  /* 0x00000000000073c6 */ /* 0x001e220000000000 */
[----:B------:R-:W-:Y:S01]  /*6bf0*/  R2UR UR4, R7 ;  /* 0x00000000070472ca */ /* 0x000fe200000e0000 */
[----:B------:R-:W-:Y:S01]  /*6c00*/  VIADD R7, R5, 0x100 ;  /* 0x0000010005077836 */ /* 0x000fe20000000000 */
[----:B------:R-:W-:Y:S01]  /*6c10*/  R2UR UR5, R10 ;  /* 0x000000000a0572ca */ /* 0x000fe200000e0000 */
[----:B------:R-:W-:Y:S01]  /*6c20*/  VIADD R10, R6, 0x100 ;  /* 0x00000100060a7836 */ /* 0x000fe20000000000 */
[----:B0-----:R-:W-:Y:S06]  /*6c30*/  BAR.SYNC.DEFER_BLOCKING 0x9, 0x100 ;  /* 0x0244000000007b1d */ /* 0x001fec0000010000 */
[----:B--2---:R-:W-:-:S06]  /*6c40*/  WARPGROUP.ARRIVE ;  /* 0x00000000000079c5 */ /* 0x004fcc0000000000 */
[----:B------:R-:W-:Y:S01]  /*6c50*/  HGMMA.64x64x16.F32.BF16 R24, gdesc[UR28].tnspA, RZ, !UPT ;  /* 0x20e000001c1879f0 */ /* 0x000fe2000c7018ff */
[----:B------:R-:W-:Y:S01]  /*6c60*/  UMOV UR28, UR4 ;  /* 0x00000004001c7c82 */ /* 0x000fe20008000000 */
[----:B------:R-:W-:Y:S01]  /*6c70*/  UMOV UR29, 0x40000040 ;  /* 0x40000040001d7882 */ /* 0x000fe20000000000 */
[----:B------:R-:W-:Y:S01]  /*6c80*/  UMOV UR30, UR5 ;  /* 0x00000005001e7c82 */ /* 0x000fe20008000000 */
[----:B------:R-:W-:Y:S01]  /*6c90*/  UMOV UR31, 0x8 ;  /* 0x00000008001f7882 */ /* 0x000fe20000000000 */
[----:B------:R-:W-:Y:S01]  /*6ca0*/  R2UR UR4, R7 ;  /* 0x00000000070472ca */ /* 0x000fe200000e0000 */
[----:B------:R-:W-:Y:S01]  /*6cb0*/  IMAD.U32 R14, RZ, RZ, UR30 ;  /* 0x0000001eff0e7e24 */ /* 0x000fe2000f8e00ff */
[----:B------:R-:W-:Y:S01]  /*6cc0*/  R2UR UR5, R10 ;  /* 0x000000000a0572ca */ /* 0x000fe200000e0000 */
[----:B------:R-:W-:Y:S02]  /*6cd0*/  IMAD.U32 R15, RZ, RZ, UR31 ;  /* 0x0000001fff0f7e24 */ /* 0x000fe4000f8e00ff */
[----:B------:R-:W-:-:S02]  /*6ce0*/  VIADD R7, R5, 0x180 ;  /* 0x0000018005077836 */ /* 0x000fc40000000000 */
[C---:B------:R-:W-:Y:S02]  /*6cf0*/  VIADD R10, R6.reuse, 0x180 ;  /* 0x00000180060a7836 */ /* 0x040fe40000000000 */
[----:B------:R-:W-:Y:S01]  /*6d00*/  VIADD R6, R6, 0x200 ;  /* 0x0000020006067836 */ /* 0x000fe20000000000 */
[----:B------:R-:W-:Y:S03]  /*6d10*/  HGMMA.64x64x16.F32.BF16 R24, gdesc[UR28].tnspA, R24 ;  /* 0x20e000001c1879f0 */ /* 0x000fe60008701818 */
[----:B------:R-:W-:Y:S01]  /*6d20*/  UMOV UR28, UR4 ;  /* 0x00000004001c7c82 */ /* 0x000fe20008000000 */
[----:B------:R-:W-:Y:S01]  /*6d30*/  UMOV UR29, 0x40000040 ;  /* 0x40000040001d7882 */ /* 0x000fe20000000000 */
[----:B------:R-:W-:Y:S01]  /*6d40*/  UMOV UR30, UR5 ;  /* 0x00000005001e7c82 */ /* 0x000fe20008000000 */
[----:B------:R-:W-:Y:S01]  /*6d50*/  UMOV UR31, 0x8 ;  /* 0x00000008001f7882 */ /* 0x000fe20000000000 */
[----:B------:R-:W-:Y:S01]  /*6d60*/  R2UR UR4, R7 ;  /* 0x00000000070472ca */ /* 0x000fe200000e0000 */
[----:B------:R-:W-:Y:S01]  /*6d70*/  IMAD.U32 R12, RZ, RZ, UR30 ;  /* 0x0000001eff0c7e24 */ /* 0x000fe2000f8e00ff */
[----:B------:R-:W-:Y:S01]  /*6d80*/  R2UR UR5, R10 ;  /* 0x000000000a0572ca */ /* 0x000fe200000e0000 */
[----:B------:R-:W-:-:S02]  /*6d90*/  IMAD.U32 R13, RZ, RZ, UR31 ;  /* 0x0000001fff0d7e24 */ /* 0x000fc4000f8e00ff */
[----:B------:R-:W-:Y:S01]  /*6da0*/  VIADD R7, R5, 0x200 ;  /* 0x0000020005077836 */ /* 0x000fe20000000000 */
[----:B------:R-:W-:Y:S07]  /*6db0*/  HGMMA.64x64x16.F32.BF16 R24, gdesc[UR28].tnspA, R24 ;  /* 0x20e000001c1879f0 */ /* 0x000fee0008701818 */
[----:B------:R-:W-:Y:S01]  /*6dc0*/  UMOV UR28, UR4 ;  /* 0x00000004001c7c82 */ /* 0x000fe20008000000 */
[----:B------:R-:W-:Y:S01]  /*6dd0*/  UMOV UR29, 0x40000040 ;  /* 0x40000040001d7882 */ /* 0x000fe20000000000 */
[----:B------:R-:W-:Y:S01]  /*6de0*/  UMOV UR30, UR5 ;  /* 0x00000005001e7c82 */ /* 0x000fe20008000000 */
[----:B------:R-:W-:Y:S01]  /*6df0*/  UMOV UR31, 0x8 ;  /* 0x00000008001f7882 */ /* 0x000fe20000000000 */
[----:B------:R-:W-:Y:S01]  /*6e00*/  R2UR UR4, R7 ;  /* 0x00000000070472ca */ /* 0x000fe200000e0000 */
[----:B------:R-:W-:Y:S01]  /*6e10*/  VIADD R7, R23, 0x400 ;  /* 0x0000040017077836 */ /* 0x000fe20000000000 */
[----:B------:R-:W-:Y:S01]  /*6e20*/  R2UR UR5, R6 ;  /* 0x00000000060572ca */ /* 0x000fe200000e0000 */
[----:B------:R-:W-:-:S02]  /*6e30*/  IMAD.U32 R10, RZ, RZ, UR30 ;  /* 0x0000001eff0a7e24 */ /* 0x000fc4000f8e00ff */
[----:B------:R-:W-:Y:S01]  /*6e40*/  IMAD.U32 R11, RZ, RZ, UR31 ;  /* 0x0000001fff0b7e24 */ /* 0x000fe2000f8e00ff */
[----:B------:R-:W-:Y:S01]  /*6e50*/  R2UR UR56, R7 ;  /* 0x00000000073872ca */ /* 0x000fe200000e0000 */
[----:B------:R-:W-:Y:S06]  /*6e60*/  HGMMA.64x64x16.F32.BF16 R24, gdesc[UR28].tnspA, R24 ;  /* 0x20e000001c1879f0 */ /* 0x000fec0008701818 */
[----:B------:R-:W-:Y:S01]  /*6e70*/  UMOV UR28, UR4 ;  /* 0x00000004001c7c82 */ /* 0x000fe20008000000 */
[----:B------:R-:W-:Y:S01]  /*6e80*/  UMOV UR29, 0x40000040 ;  /* 0x40000040001d7882 */ /* 0x000fe20000000000 */
[----:B------:R-:W-:Y:S01]  /*6e90*/  UMOV UR30, UR5 ;  /* 0x00000005001e7c82 */ /* 0x000fe20008000000 */
[----:B------:R-:W-:Y:S01]  /*6ea0*/  UMOV UR31, 0x8 ;  /* 0x00000008001f7882 */ /* 0x000fe20000000000 */
[----:B------:R-:W-:Y:S01]  /*6eb0*/  IMAD.U32 R6, RZ, RZ, UR30 ;  /* 0x0000001eff067e24 */ /* 0x000fe2000f8e00ff */
[----:B------:R-:W-:Y:S01]  /*6ec0*/  ULDC.64 UR4, c[0x0][0x2c0] ;  /* 0x0000b00000047ab9 */ /* 0x000fe20000000a00 */
[----:B------:R-:W-:Y:S01]  /*6ed0*/  IMAD.U32 R7, RZ, RZ, UR31 ;  /* 0x0000001fff077e24 */ /* 0x000fe2000f8e00ff */
[----:B------:R-:W-:Y:S01]  /*6ee0*/  HGMMA.64x64x16.F32.BF16 R24, gdesc[UR28].tnspA, R24, gsb0 ;  /* 0x20e000001c1879f0 */ /* 0x000fe20008001818 */
[----:B------:R-:W-:Y:S01]  /*6ef0*/  WARPGROUP.ARRIVE ;  /* 0x00000000000079c5 */ /* 0x000fe20000000000 */
[----:B------:R-:W-:Y:S01]  /*6f00*/  R2UR UR31, R8 ;  /* 0x00000000081f72ca */ /* 0x000fe200000e0000 */
[----:B------:R-:W-:Y:S01]  /*6f10*/  VIADD R8, R23, 0x480 ;  /* 0x0000048017087836 */ /* 0x000fe20000000000 */
[----:B------:R-:W-:Y:S01]  /*6f20*/  R2UR UR30, R9 ;  /* 0x00000000091e72ca */ /* 0x000fe200000e0000 */
[----:B------:R-:W-:Y:S01]  /*6f30*/  UMOV UR29, 0x40000040 ;  /* 0x40000040001d7882 */ /* 0x000fe20000000000 */
[----:B------:R-:W-:Y:S01]  /*6f40*/  IMAD.SHL.U32 R9, R16, 0x4000, RZ ;  /* 0x0000400010097824 */ /* 0x000fe200078e00ff */
        /* <DEDUP_REMOVED lines=18> */
[C---:B------:R-:W-:Y:S01]  /*7070*/  VIADD R8, R23.reuse, 0x500 ;  /* 0x0000050017087836 */ /* 0x040fe20000000000 */
[----:B------:R-:W-:Y:S01]  /*7080*/  UMOV UR25, UR29 ;  /* 0x0000001d00197c82 */ /* 0x000fe20008000000 */
[----:B------:R-:W-:Y:S01]  /*7090*/  VIADD R23, R23, 0x580 ;  /* 0x0000058017177836 */ /* 0x000fe20000000000 */
[----:B------:R-:W-:Y:S01]  /*70a0*/  SHF.R.U32.HI R22, RZ, 0x4, R22 ;  /* 0x00000004ff167819 */ /* 0x000fe20000011616 */
[----:B------:R-:W-:Y:S01]  /*70b0*/  ULDC.64 UR56, c[0x0][0x208] ;  /* 0x0000820000387ab9 */ /* 0x000fe20000000a00 */
[----:B------:R-:W-:-:S02]  /*70c0*/  R2UR UR28, R8 ;  /* 0x00000000081c72ca */ /* 0x000fc400000e0000 */
[----:B------:R-:W-:Y:S02]  /*70d0*/  R2UR UR8, R23 ;  /* 0x00000000170872ca */ /* 0x000fe400000e0000 */
[----:B------:R-:W-:-:S04]  /*70e0*/  IADD3 R23, P1, R9, R230, RZ ;  /* 0x000000e609177210 */ /* 0x000fc80007f3e0ff */
[----:B------:R-:W-:Y:S02]  /*70f0*/  LEA.HI.X.SX32 R218, R9, R234, 0x1, P1 ;  /* 0x000000ea09da7211 */ /* 0x000fe400008f0eff */
[----:B------:R-:W-:-:S03]  /*7100*/  LEA R8, P1, R23, UR4, 0x2 ;  /* 0x0000000417087c11 */ /* 0x000fc6000f8210ff */
[----:B------:R-:W-:Y:S01]  /*7110*/  UMOV UR40, UR28 ;  /* 0x0000001c00287c82 */ /* 0x000fe20008000000 */
[----:B------:R-:W-:Y:S01]  /*7120*/  UMOV UR36, UR28 ;  /* 0x0000001c00247c82 */ /* 0x000fe20008000000 */
[----:B------:R-:W-:Y:S01]  /*7130*/  UMOV UR32, UR28 ;  /* 0x0000001c00207c82 */ /* 0x000fe20008000000 */
[----:B------:R-:W-:Y:S01]  /*7140*/  UMOV UR24, UR28 ;  /* 0x0000001c00187c82 */ /* 0x000fe20008000000 */
[----:B------:R-:W-:Y:S01]  /*7150*/  UMOV UR16, UR8 ;  /* 0x0000000800107c82 */ /* 0x000fe20008000000 */
[----:B------:R-:W-:Y:S01]  /*7160*/  UMOV UR20, UR8 ;  /* 0x0000000800147c82 */ /* 0x000fe20008000000 */
[----:B------:R-:W-:Y:S01]  /*7170*/  LEA.HI.X R9, R23, UR5, R218, 0x2, P1 ;  /* 0x0000000517097c11 */ /* 0x000fe200088f14da */
        /* <DEDUP_REMOVED lines=11> */
[----:B------:R-:W-:Y:S01]  /*7230*/  UMOV UR53, UR49 ;  /* 0x0000003100357c82 */ /* 0x000fe20008000000 */
[----:B------:R-:W-:Y:S01]  /*7240*/  HGMMA.64x16x16.F32.BF16 R176, gdesc[UR48].tnspA.tnspB, R176 ;  /* 0x6020000030b079f0 */ /* 0x000fe200087018b0 */
[----:B------:R-:W-:-:S03]  /*7250*/  UMOV UR45, UR49 ;  /* 0x00000031002d7c82 */ /* 0x000fc60008000000 */
[----:B------:R-:W-:Y:S04]  /*7260*/  HGMMA.64x16x16.F32.BF16 R192, gdesc[UR52].tnspA.tnspB, R192 ;  /* 0x6020000034c079f0 */ /* 0x000fe800087018c0 */
[----:B------:R-:W-:Y:S04]  /*7270*/  HGMMA.64x16x16.F32.BF16 R208, gdesc[UR44].tnspA.tnspB, R208 ;  /* 0x602000002cd079f0 */ /* 0x000fe800087018d0 */
[----:B------:R-:W-:Y:S04]  /*7280*/  HGMMA.64x16x16.F32.BF16 R144, gdesc[UR28].tnspA.tnspB, R144 ;  /* 0x602000001c9079f0 */ /* 0x000fe80008701890 */
[----:B------:R-:W-:Y:S04]  /*7290*/  HGMMA.64x16x16.F32.BF16 R160, gdesc[UR40].tnspA.tnspB, R160 ;  /* 0x6020000028a079f0 */ /* 0x000fe800087018a0 */
[----:B------:R-:W-:Y:S04]  /*72a0*/  HGMMA.64x16x16.F32.BF16 R176, gdesc[UR36].tnspA.tnspB, R176 ;  /* 0x6020000024b079f0 */ /* 0x000fe800087018b0 */
[----:B------:R-:W-:Y:S04]  /*72b0*/  HGMMA.64x16x16.F32.BF16 R192, gdesc[UR32].tnspA.tnspB, R192 ;  /* 0x6020000020c079f0 */ /* 0x000fe800087018c0 */
[----:B------:R-:W-:Y:S01]  /*72c0*/  HGMMA.64x16x16.F32.BF16 R208, gdesc[UR24].tnspA.tnspB, R208 ;  /* 0x6020000018d079f0 */ /* 0x000fe200087018d0 */
[----:B------:R-:W-:-:S05]  /*72d0*/  LOP3.LUT R22, R22, 0x3fff, RZ, 0xc0, !PT ;  /* 0x00003fff16167812 */ /* 0x000fca00078ec0ff */
[----:B------:R-:W-:-:S05]  /*72e0*/  IMAD R236, R3, 0x800, R22 ;  /* 0x0000080003ec7824 */ /* 0x000fca00078e0216 */
[----:B------:R-:W-:Y:S01]  /*72f0*/  R2UR UR52, R236 ;  /* 0x00000000ec3472ca */ /* 0x000fe200000e0000 */
[----:B------:R-:W-:Y:S04]  /*7300*/  HGMMA.64x16x16.F32.BF16 R144, gdesc[UR8].tnspA.tnspB, R144 ;  /* 0x60200000089079f0 */ /* 0x000fe80008701890 */
[----:B------:R-:W-:Y:S04]  /*7310*/  HGMMA.64x16x16.F32.BF16 R160, gdesc[UR16].tnspA.tnspB, R160 ;  /* 0x6020000010a079f0 */ /* 0x000fe800087018a0 */
[----:B------:R-:W-:Y:S04]  /*7320*/  HGMMA.64x16x16.F32.BF16 R176, gdesc[UR20].tnspA.tnspB, R176 ;  /* 0x6020000014b079f0 */ /* 0x000fe800087018b0 */
[----:B------:R-:W-:Y:S04]  /*7330*/  HGMMA.64x16x16.F32.BF16 R192, gdesc[UR12].tnspA.tnspB, R192 ;  /* 0x602000000cc079f0 */ /* 0x000fe800087018c0 */
[----:B------:R-:W-:Y:S03]  /*7340*/  HGMMA.64x16x16.F32.BF16 R208, gdesc[UR4].tnspA.tnspB, R208, gsb0 ;  /* 0x6020000004d079f0 */ /* 0x000fe600080018d0 */
[----:B------:R-:W-:-:S02]  /*7350*/  WARPGROUP.DEPBAR.LE gsb0, 0x1 ;  /* 0x00008000000079c5 */ /* 0x000fc40000010100 */
[----:B------:R0:W-:Y:S01]  /*7360*/  REDG.E.ADD.F32x4.FTZ.RN.STRONG.GPU desc[UR56][R8.64], R24 ;  /* 0x00000018080079a6 */ /* 0x0001e2000c10f7b8 */
[----:B------:R-:W-:Y:S01]  /*7370*/  WARPGROUP.ARRIVE ;  /* 0x00000000000079c5 */ /* 0x000fe20000000000 */
[----:B------:R-:W-:Y:S01]  /*7380*/  UMOV UR53, 0x40000040 ;  /* 0x4000004000357882 */ /* 0x000fe20000000000 */
[----:B0-----:R-:W-:Y:S01]  /*7390*/  LOP3.LUT R24, R216, 0x80000, RZ, 0xfc, !PT ;  /* 0x00080000d8187812 */ /* 0x001fe200078efcff */
[----:B------:R-:W-:Y:S01]  /*73a0*/  UMOV UR55, 0x40 ;  /* 0x0000004000377882 */ /* 0x000fe20000000000 */
[----:B------:R-:W-:Y:S01]  /*73b0*/  UMOV UR8, UR52 ;  /* 0x0000003400087c82 */ /* 0x000fe20008000000 */
[----:B------:R-:W-:Y:S01]  /*73c0*/  UMOV UR11, 0x40 ;  /* 0x00000040000b7882 */ /* 0x000fe20000000000 */
[----:B------:R-:W-:Y:S01]  /*73d0*/  VIADD R25, R236, 0x80 ;  /* 0x00000080ec197836 */ /* 0x000fe20000000000 */
[----:B------:R-:W-:Y:S01]  /*73e0*/  UMOV UR45, 0x40000040 ;  /* 0x40000040002d7882 */ /* 0x000fe20000000000 */
[C---:B------:R-:W-:Y:S01]  /*73f0*/  VIADD R22, R24.reuse, 0x80 ;  /* 0x0000008018167836 */ /* 0x040fe20000000000 */
[----:B------:R-:W-:Y:S01]  /*7400*/  UMOV UR47, 0x40 ;  /* 0x00000040002f7882 */ /* 0x000fe20000000000 */
[C---:B------:R-:W-:Y:S01]  /*7410*/  VIADD R23, R24.reuse, 0x100 ;  /* 0x0000010018177836 */ /* 0x040fe20000000000 */
[----:B------:R-:W-:Y:S01]  /*7420*/  R2UR UR54, R24 ;  /* 0x00000000183672ca */ /* 0x000fe200000e0000 */
[----:B------:R-:W-:Y:S01]  /*7430*/  UMOV UR51, 0x40 ;  /* 0x0000004000337882 */ /* 0x000fe20000000000 */
[----:B------:R-:W-:Y:S01]  /*7440*/  R2UR UR4, R22 ;  /* 0x00000000160472ca */ /* 0x000fe200000e0000 */
[C---:B------:R-:W-:Y:S01]  /*7450*/  VIADD R22, R24.reuse, 0x180 ;  /* 0x0000018018167836 */ /* 0x040fe20000000000 */
[----:B------:R-:W-:Y:S01]  /*7460*/  R2UR UR5, R23 ;  /* 0x00000000170572ca */ /* 0x000fe200000e0000 */
[----:B------:R-:W-:Y:S01]  /*7470*/  VIADD R23, R24, 0x200 ;  /* 0x0000020018177836 */ /* 0x000fe20000000000 */
[----:B------:R-:W-:Y:S01]  /*7480*/  UMOV UR25, 0x40000040 ;  /* 0x4000004000197882 */ /* 0x000fe20000000000 */
[----:B------:R-:W-:Y:S01]  /*7490*/  UMOV UR27, 0x40 ;  /* 0x00000040001b7882 */ /* 0x000fe20000000000 */
[----:B------:R-:W-:Y:S01]  /*74a0*/  R2UR UR6, R22 ;  /* 0x00000000160672ca */ /* 0x000fe200000e0000 */
[----:B------:R-:W-:Y:S01]  /*74b0*/  UMOV UR43, 0x40 ;  /* 0x00000040002b7882 */ /* 0x000fe20000000000 */
[----:B------:R-:W-:Y:S01]  /*74c0*/  R2UR UR7, R23 ;  /* 0x00000000170772ca */ /* 0x000fe200000e0000 */
[----:B------:R-:W-:Y:S01]  /*74d0*/  UMOV UR9, UR53 ;  /* 0x0000003500097c82 */ /* 0x000fe20008000000 */
[----:B------:R-:W-:Y:S01]  /*74e0*/  IMAD.U32 R23, RZ, RZ, UR11 ;  /* 0x0000000bff177e24 */ /* 0x000fe2000f8e00ff */
[----:B------:R-:W-:Y:S01]  /*74f0*/  HGMMA.64x16x16.F32.BF16 R56, gdesc[UR52].tnspA.tnspB, R56 ;  /* 0x60200000343879f0 */ /* 0x000fe20008701838 */
[----:B------:R-:W-:Y:S01]  /*7500*/  UMOV UR39, 0x40 ;  /* 0x0000004000277882 */ /* 0x000fe20000000000 */
[----:B------:R-:W-:Y:S01]  /*7510*/  UMOV UR10, UR4 ;  /* 0x00000004000a7c82 */ /* 0x000fe20008000000 */
[----:B------:R-:W-:Y:S01]  /*7520*/  UMOV UR35, 0x40 ;  /* 0x0000004000237882 */ /* 0x000fe20000000000 */
        /* <DEDUP_REMOVED lines=20> */
[----:B------:R-:W-:Y:S01]  /*7670*/  UMOV UR31, 0x40 ;  /* 0x00000040001f7882 */ /* 0x000fe20000000000 */
[----:B------:R-:W-:Y:S01]  /*7680*/  HGMMA.64x16x16.F32.BF16 R88, gdesc[UR8].tnspA.tnspB, R88 ;  /* 0x60200000085879f0 */ /* 0x000fe20008701858 */
[----:B------:R-:W-:Y:S01]  /*7690*/  VIADD R26, R24, 0x10 ;  /* 0x00000010181a7836 */ /* 0x000fe20000000000 */
[----:B------:R-:W-:Y:S01]  /*76a0*/  R2UR UR44, R25 ;  /* 0x00000000192c72ca */ /* 0x000fe200000e0000 */
[----:B------:R-:W-:Y:S01]  /*76b0*/  UMOV UR23, 0x40 ;  /* 0x0000004000177882 */ /* 0x000fe20000000000 */
[----:B------:R-:W-:Y:S01]  /*76c0*/  UMOV UR19, 0x40 ;  /* 0x0000004000137882 */ /* 0x000fe20000000000 */
[----:B------:R0:W-:Y:S01]  /*76d0*/  REDG.E.ADD.F32x4.FTZ.RN.STRONG.GPU desc[UR56][R8.64+0x800], R28 ;  /* 0x0008001c080079a6 */ /* 0x0001e2000c10f7b8 */
[----:B------:R-:W-:Y:S01]  /*76e0*/  R2UR UR46, R26 ;  /* 0x000000001a2e72ca */ /* 0x000fe200000e0000 */
[----:B------:R-:W-:-:S02]  /*76f0*/  VIADD R26, R24, 0x90 ;  /* 0x00000090181a7836 */ /* 0x000fc40000000000 */
[----:B------:R-:W-:Y:S01]  /*7700*/  VIADD R25, R24, 0x110 ;  /* 0x0000011018197836 */ /* 0x000fe20000000000 */
[----:B------:R-:W-:Y:S01]  /*7710*/  UMOV UR9, UR45 ;  /* 0x0000002d00097c82 */ /* 0x000fe20008000000 */
[----:B------:R-:W-:Y:S01]  /*7720*/  IMAD.U32 R220, RZ, RZ, UR10 ;  /* 0x0000000affdc7e24 */ /* 0x000fe2000f8e00ff */
[----:B------:R-:W-:Y:S01]  /*7730*/  R2UR UR4, R26 ;  /* 0x000000001a0472ca */ /* 0x000fe200000e0000 */
[C---:B------:R-:W-:Y:S01]  /*7740*/  VIADD R26, R24.reuse, 0x190 ;  /* 0x00000190181a7836 */ /* 0x040fe20000000000 */
[----:B------:R-:W-:Y:S01]  /*7750*/  R2UR UR5, R25 ;  /* 0x00000000190572ca */ /* 0x000fe200000e0000 */
[----:B------:R-:W-:Y:S01]  /*7760*/  VIADD R25, R24, 0x210 ;  /* 0x0000021018197836 */ /* 0x000fe20000000000 */
[----:B------:R-:W-:Y:S01]  /*7770*/  UMOV UR8, UR44 ;  /* 0x0000002c00087c82 */ /* 0x000fe20008000000 */
[----:B------:R-:W-:Y:S01]  /*7780*/  IMAD.U32 R221, RZ, RZ, UR11 ;  /* 0x0000000bffdd7e24 */ /* 0x000fe2000f8e00ff */
[----:B------:R-:W-:Y:S01]  /*7790*/  R2UR UR6, R26 ;  /* 0x000000001a0672ca */ /* 0x000fe200000e0000 */
[----:B------:R-:W-:Y:S01]  /*77a0*/  UMOV UR48, UR44 ;  /* 0x0000002c00307c82 */ /* 0x000fe20008000000 */
[----:B------:R-:W-:Y:S01]  /*77b0*/  R2UR UR50, R25 ;  /* 0x00000000193272ca */ /* 0x000fe200000e0000 */
[----:B------:R-:W-:Y:S01]  /*77c0*/  UMOV UR11, 0x40 ;  /* 0x00000040000b7882 */ /* 0x000fe20000000000 */
[----:B------:R-:W-:Y:S01]  /*77d0*/  UMOV UR49, UR45 ;  /* 0x0000002d00317c82 */ /* 0x000fe20008000000 */
[----:B------:R-:W-:Y:S01]  /*77e0*/  IMAD.U32 R223, RZ, RZ, UR11 ;  /* 0x0000000bffdf7e24 */ /* 0x000fe2000f8e00ff */
[----:B------:R-:W-:Y:S01]  /*77f0*/  UMOV UR41, UR25 ;  /* 0x0000001900297c82 */ /* 0x000fe20008000000 */
[----:B------:R-:W-:Y:S01]  /*7800*/  UMOV UR10, UR4 ;  /* 0x00000004000a7c82 */ /* 0x000fe20008000000 */
[----:B------:R-:W-:Y:S01]  /*7810*/  UMOV UR37, UR25 ;  /* 0x0000001900257c82 */ /* 0x000fe20008000000 */
[----:B------:R-:W-:Y:S01]  /*7820*/  HGMMA.64x16x16.F32.BF16 R56, gdesc[UR44].tnspA.tnspB, R56 ;  /* 0x602000002c3879f0 */ /* 0x000fe20008701838 */
[----:B------:R-:W-:Y:S01]  /*7830*/  IMAD.U32 R222, RZ, RZ, UR10 ;  /* 0x0000000affde7e24 */ /* 0x000fe2000f8e00ff */
        /* <DEDUP_REMOVED lines=17> */
[----:B------:R0:W-:Y:S01]  /*7950*/  REDG.E.ADD.F32x4.FTZ.RN.STRONG.GPU desc[UR56][R8.64+0x1000], R32 ;  /* 0x00100020080079a6 */ /* 0x0001e2000c10f7b8 */
[----:B------:R-:W-:-:S02]  /*7960*/  VIADD R26, R24, 0x20 ;  /* 0x00000020181a7836 */ /* 0x000fc40000000000 */
[----:B------:R-:W-:Y:S01]  /*7970*/  VIADD R25, R236, 0x100 ;  /* 0x00000100ec197836 */ /* 0x000fe20000000000 */
[----:B------:R-:W-:Y:S01]  /*7980*/  UMOV UR5, 0x40000040 ;  /* 0x4000004000057882 */ /* 0x000fe20000000000 */
[----:B------:R-:W-:Y:S01]  /*7990*/  IMAD.U32 R226, RZ, RZ, UR10 ;  /* 0x0000000affe27e24 */ /* 0x000fe2000f8e00ff */
[----:B------:R-:W-:Y:S01]  /*79a0*/  HGMMA.64x16x16.F32.BF16 R88, gdesc[UR48].tnspA.tnspB, R88 ;  /* 0x60200000305879f0 */ /* 0x000fe20008701858 */
[----:B------:R-:W-:Y:S01]  /*79b0*/  R2UR UR26, R26 ;  /* 0x000000001a1a72ca */ /* 0x000fe200000e0000 */
[C---:B------:R-:W-:Y:S01]  /*79c0*/  VIADD R26, R24.reuse, 0xa0 ;  /* 0x000000a0181a7836 */ /* 0x040fe20000000000 */
[----:B------:R-:W-:Y:S01]  /*79d0*/  R2UR UR24, R25 ;  /* 0x00000000191872ca */ /* 0x000fe200000e0000 */
[----:B------:R-:W-:Y:S01]  /*79e0*/  VIADD R25, R24, 0x120 ;  /* 0x0000012018197836 */ /* 0x000fe20000000000 */
[----:B------:R0:W-:Y:S02]  /*79f0*/  REDG.E.ADD.F32x4.FTZ.RN.STRONG.GPU desc[UR56][R8.64+0x1800], R36 ;  /* 0x00180024080079a6 */ /* 0x0001e4000c10f7b8 */
[----:B------:R-:W-:Y:S01]  /*7a00*/  R2UR UR42, R26 ;  /* 0x000000001a2a72ca */ /* 0x000fe200000e0000 */
[C---:B------:R-:W-:Y:S01]  /*7a10*/  VIADD R26, R24.reuse, 0x1a0 ;  /* 0x000001a0181a7836 */ /* 0x040fe20000000000 */
[----:B------:R-:W-:Y:S01]  /*7a20*/  R2UR UR38, R25 ;  /* 0x00000000192672ca */ /* 0x000fe200000e0000 */
[----:B------:R-:W-:Y:S01]  /*7a30*/  VIADD R25, R24, 0x220 ;  /* 0x0000022018197836 */ /* 0x000fe20000000000 */
[----:B------:R-:W-:Y:S01]  /*7a40*/  UMOV UR21, UR5 ;  /* 0x0000000500157c82 */ /* 0x000fe20008000000 */
[----:B------:R-:W-:Y:S01]  /*7a50*/  UMOV UR17, UR5 ;  /* 0x0000000500117c82 */ /* 0x000fe20008000000 */
[----:B------:R-:W-:Y:S01]  /*7a60*/  R2UR UR34, R26 ;  /* 0x000000001a2272ca */ /* 0x000fe200000e0000 */
[----:B------:R-:W-:Y:S01]  /*7a70*/  IMAD.U32 R227, RZ, RZ, UR11 ;  /* 0x0000000bffe37e24 */ /* 0x000fe2000f8e00ff */
[----:B------:R-:W-:Y:S01]  /*7a80*/  R2UR UR30, R25 ;  /* 0x00000000191e72ca */ /* 0x000fe200000e0000 */
[----:B------:R-:W-:Y:S01]  /*7a90*/  UMOV UR40, UR24 ;  /* 0x0000001800287c82 */ /* 0x000fe20008000000 */
[----:B------:R-:W-:Y:S01]  /*7aa0*/  UMOV UR36, UR24 ;  /* 0x0000001800247c82 */ /* 0x000fe20008000000 */
[----:B------:R-:W-:Y:S01]  /*7ab0*/  UMOV UR32, UR24 ;  /* 0x0000001800207c82 */ /* 0x000fe20008000000 */
[----:B------:R-:W-:Y:S01]  /*7ac0*/  UMOV UR28, UR24 ;  /* 0x00000018001c7c82 */ /* 0x000fe20008000000 */
[----:B------:R-:W-:Y:S01]  /*7ad0*/  HGMMA.64x16x16.F32.BF16 R56, gdesc[UR24].tnspA.tnspB, R56 ;  /* 0x60200000183879f0 */ /* 0x000fe20008701838 */
[----:B------:R-:W-:Y:S01]  /*7ae0*/  UMOV UR13, UR5 ;  /* 0x00000005000d7c82 */ /* 0x000fe20008000000 */
[----:B------:R-:W-:Y:S01]  /*7af0*/  UMOV UR9, UR5 ;  /* 0x0000000500097c82 */ /* 0x000fe20008000000 */
[----:B------:R0:W-:Y:S01]  /*7b00*/  REDG.E.ADD.F32x4.FTZ.RN.STRONG.GPU desc[UR56][R8.64+0x2000], R40 ;  /* 0x00200028080079a6 */ /* 0x0001e2000c10f7b8 */
[----:B------:R-:W-:Y:S01]  /*7b10*/  HGMMA.64x16x16.F32.BF16 R64, gdesc[UR40].tnspA.tnspB, R64 ;  /* 0x60200000284079f0 */ /* 0x000fe20008701840 */
[----:B------:R-:W-:Y:S01]  /*7b20*/  VIADD R26, R24, 0x30 ;  /* 0x00000030181a7836 */ /* 0x000fe20000000000 */
[----:B------:R-:W-:Y:S01]  /*7b30*/  UMOV UR11, 0x40 ;  /* 0x00000040000b7882 */ /* 0x000fe20000000000 */
[----:B------:R-:W-:Y:S01]  /*7b40*/  VIADD R25, R236, 0x180 ;  /* 0x00000180ec197836 */ /* 0x000fe20000000000 */
[----:B------:R0:W-:Y:S01]  /*7b50*/  REDG.E.ADD.F32x4.FTZ.RN.STRONG.GPU desc[UR56][R8.64+0x2800], R44 ;  /* 0x0028002c080079a6 */ /* 0x0001e2000c10f7b8 */
[----:B------:R-:W-:Y:S01]  /*7b60*/  HGMMA.64x16x16.F32.BF16 R72, gdesc[UR36].tnspA.tnspB, R72 ;  /* 0x60200000244879f0 */ /* 0x000fe20008701848 */
[----:B------:R-:W-:-:S02]  /*7b70*/  R2UR UR6, R26 ;  /* 0x000000001a0672ca */ /* 0x000fc400000e0000 */
[----:B------:R0:W-:Y:S01]  /*7b80*/  REDG.E.ADD.F32x4.FTZ.RN.STRONG.GPU desc[UR56][R8.64+0x3000], R48 ;  /* 0x00300030080079a6 */ /* 0x0001e2000c10f7b8 */
[----:B------:R-:W-:Y:S01]  /*7b90*/  HGMMA.64x16x16.F32.BF16 R80, gdesc[UR32].tnspA.tnspB, R80 ;  /* 0x60200000205079f0 */ /* 0x000fe20008701850 */
[C---:B------:R-:W-:Y:S01]  /*7ba0*/  VIADD R26, R24.reuse, 0xb0 ;  /* 0x000000b0181a7836 */ /* 0x040fe20000000000 */
[----:B------:R-:W-:Y:S01]  /*7bb0*/  R2UR UR4, R25 ;  /* 0x00000000190472ca */ /* 0x000fe200000e0000 */
[----:B------:R0:W-:Y:S01]  /*7bc0*/  REDG.E.ADD.F32x4.FTZ.RN.STRONG.GPU desc[UR56][R8.64+0x3800], R52 ;  /* 0x00380034080079a6 */ /* 0x0001e2000c10f7b8 */
[----:B------:R-:W-:Y:S02]  /*7bd0*/  VIADD R25, R24, 0x130 ;  /* 0x0000013018197836 */ /* 0x000fe40000000000 */
[----:B------:R-:W-:Y:S01]  /*7be0*/  R2UR UR22, R26 ;  /* 0x000000001a1672ca */ /* 0x000fe200000e0000 */
[----:B------:R-:W-:Y:S01]  /*7bf0*/  HGMMA.64x16x16.F32.BF16 R88, gdesc[UR28].tnspA.tnspB, R88 ;  /* 0x602000001c5879f0 */ /* 0x000fe20008701858 */
[C---:B------:R-:W-:Y:S01]  /*7c00*/  VIADD R26, R24.reuse, 0x1b0 ;  /* 0x000001b0181a7836 */ /* 0x040fe20000000000 */
[----:B------:R-:W-:Y:S01]  /*7c10*/  R2UR UR18, R25 ;  /* 0x00000000191272ca */ /* 0x000fe200000e0000 */
[----:B------:R-:W-:-:S03]  /*7c20*/  VIADD R24, R24, 0x230 ;  /* 0x0000023018187836 */ /* 0x000fc60000000000 */
[----:B------:R-:W-:Y:S02]  /*7c30*/  R2UR UR14, R26 ;  /* 0x000000001a0e72ca */ /* 0x000fe400000e0000 */
[----:B------:R-:W-:Y:S01]  /*7c40*/  R2UR UR10, R24 ;  /* 0x00000000180a72ca */ /* 0x000fe200000e0000 */
[----:B------:R-:W-:Y:S01]  /*7c50*/  UMOV UR20, UR4 ;  /* 0x0000000400147c82 */ /* 0x000fe20008000000 */
[----:B------:R-:W-:Y:S01]  /*7c60*/  UMOV UR16, UR4 ;  /* 0x0000000400107c82 */ /* 0x000fe20008000000 */
[----:B------:R-:W-:Y:S01]  /*7c70*/  UMOV UR12, UR4 ;  /* 0x00000004000c7c82 */ /* 0x000fe20008000000 */
[----:B------:R-:W-:Y:S01]  /*7c80*/  UMOV UR8, UR4 ;  /* 0x0000000400087c82 */ /* 0x000fe20008000000 */
[----:B------:R-:W-:Y:S04]  /*7c90*/  HGMMA.64x16x16.F32.BF16 R56, gdesc[UR4].tnspA.tnspB, R56 ;  /* 0x60200000043879f0 */ /* 0x000fe80008701838 */
[----:B------:R-:W-:Y:S04]  /*7ca0*/  HGMMA.64x16x16.F32.BF16 R64, gdesc[UR20].tnspA.tnspB, R64 ;  /* 0x60200000144079f0 */ /* 0x000fe80008701840 */
[----:B------:R-:W-:Y:S04]  /*7cb0*/  HGMMA.64x16x16.F32.BF16 R72, gdesc[UR16].tnspA.tnspB, R72 ;  /* 0x60200000104879f0 */ /* 0x000fe80008701848 */
[----:B------:R-:W-:Y:S04]  /*7cc0*/  HGMMA.64x16x16.F32.BF16 R80, gdesc[UR12].tnspA.tnspB, R80 ;  /* 0x602000000c5079f0 */ /* 0x000fe80008701850 */
[----:B------:R-:W-:Y:S03]  /*7cd0*/  HGMMA.64x16x16.F32.BF16 R88, gdesc[UR8].tnspA.tnspB, R88, gsb0 ;  /* 0x60200000085879f0 */ /* 0x000fe60008001858 */
[----:B------:R-:W-:-:S02]  /*7ce0*/  WARPGROUP.DEPBAR.LE gsb0, 0x1 ;  /* 0x00008000000079c5 */ /* 0x000fc40000010100 */
[----:B0-----:R-:W-:Y:S05]  /*7cf0*/  @!P0 BRA `(.L_x_132) ;  /* 0x0000000000048947 */ /* 0x001fea0003800000 */
[----:B------:R-:W-:Y:S01]  /*7d00*/  BPT.TRAP 0x1 ;  /* 0x000000040000795c */ /* 0x000fe20000300000 */
.L_x_132:
[----:B------:R-:W-:Y:S01]  /*7d10*/  VIADD R24, R5, 0x500 ;  /* 0x0000050005187836 */ /* 0x000fe20000000000 */
[----:B------:R-:W-:Y:S01]  /*7d20*/  R2UR UR58, R20 ;  /* 0x00000000143a72ca */ /* 0x000fe200000e0000 */
[----:B------:R-:W-:Y:S01]  /*7d30*/  UMOV UR57, 0x40000040 ;  /* 0x4000004000397882 */ /* 0x000fe20000000000 */
[----:B------:R-:W-:Y:S01]  /*7d40*/  R2UR UR59, R21 ;  /* 0x00000000153b72ca */ /* 0x000fe200000e0000 */
[----:B------:R-:W-:Y:S01]  /*7d50*/  VIADD R20, R5, 0x580 ;  /* 0x0000058005147836 */ /* 0x000fe20000000000 */
[----:B------:R-:W-:Y:S01]  /*7d60*/  R2UR UR56, R24 ;  /* 0x00000000183872ca */ /* 0x000fe200000e0000 */
[----:B------:R-:W-:Y:S01]  /*7d70*/  VIADD R24, R18, 0x31638 ;  /* 0x0003163812187836 */ /* 0x000fe20000000000 */
[----:B------:R-:W-:-:S04]  /*7d80*/  ULDC.64 UR4, c[0x0][0x208] ;  /* 0x0000820000047ab9 */ /* 0x000fc80000000a00 */
[----:B------:R-:W-:-:S04]  /*7d90*/  PRMT R24, RZ, 0x654, R24 ;  /* 0x00000654ff187816 */ /* 0x000fc80000000018 */
[----:B------:R0:W-:Y:S02]  /*7da0*/  SYNCS.ARRIVE.TRANS64.RED.A1T0 RZ, [R24+URZ], RZ ;  /* 0x000000ff18ff79a7 */ /* 0x0001e4000810043f */
[----:B0-----:R-:W-:-:S06]  /*7db0*/  WARPGROUP.ARRIVE ;  /* 0x00000000000079c5 */ /* 0x001fcc0000000000 */
        /* <DEDUP_REMOVED lines=34> */
[----:B------:R0:W-:Y:S02]  /*7fe0*/  REDG.E.ADD.F32x4.FTZ.RN.STRONG.GPU desc[UR4][R8.64+0x4000], R24 ;  /* 0x00400018080079a6 */ /* 0x0001e4000c10f784 */
[----:B------:R-:W-:Y:S01]  /*7ff0*/  HGMMA.64x16x16.F32.BF16 R96, gdesc[UR52].tnspA.tnspB, R96 ;  /* 0x60200000346079f0 */ /* 0x000fe20008701860 */
[----:B------:R-:W-:-:S02]  /*8000*/  R2UR UR54, R22 ;  /* 0x00000000163672ca */ /* 0x000fc400000e0000 */
[----:B------:R-:W-:Y:S01]  /*8010*/  R2UR UR24, R5 ;  /* 0x00000000051872ca */ /* 0x000fe200000e0000 */
[----:B------:R-:W-:Y:S01]  /*8020*/  UMOV UR41, UR25 ;  /* 0x0000001900297c82 */ /* 0x000fe20008000000 */
[----:B------:R-:W-:Y:S01]  /*8030*/  R2UR UR55, R23 ;  /* 0x00000000173772ca */ /* 0x000fe200000e0000 */
[----:B------:R-:W-:Y:S01]  /*8040*/  UMOV UR37, UR25 ;  /* 0x0000001900257c82 */ /* 0x000fe20008000000 */
[----:B------:R-:W-:Y:S01]  /*8050*/  UMOV UR33, UR25 ;  /* 0x0000001900217c82 */ /* 0x000fe20008000000 */
[----:B------:R0:W-:Y:S01]  /*8060*/  REDG.E.ADD.F32x4.FTZ.RN.STRONG.GPU desc[UR4][R8.64+0x4800], R28 ;  /* 0x0048001c080079a6 */ /* 0x0001e2000c10f784 */
[----:B------:R-:W-:-:S03]  /*8070*/  VIADD R236, R236, 0x580 ;  /* 0x00000580ecec7836 */ /* 0x000fc60000000000 */
[----:B------:R0:W-:Y:S04]  /*8080*/  REDG.E.ADD.F32x4.FTZ.RN.STRONG.GPU desc[UR4][R8.64+0x5000], R32 ;  /* 0x00500020080079a6 */ /* 0x0001e8000c10f784 */
[----:B------:R-:W-:Y:S01]  /*8090*/  UMOV UR40, UR24 ;  /* 0x0000001800287c82 */ /* 0x000fe20008000000 */
[----:B------:R-:W-:Y:S01]  /*80a0*/  UMOV UR36, UR24 ;  /* 0x0000001800247c82 */ /* 0x000fe20008000000 */
[----:B------:R-:W-:Y:S01]  /*80b0*/  HGMMA.64x16x16.F32.BF16 R104, gdesc[UR52].tnspA.tnspB, R104 ;  /* 0x60200000346879f0 */ /* 0x000fe20008701868 */
[----:B------:R-:W-:Y:S01]  /*80c0*/  R2UR UR54, R216 ;  /* 0x00000000d83672ca */ /* 0x000fe200000e0000 */
[----:B------:R-:W-:Y:S01]  /*80d0*/  UMOV UR32, UR24 ;  /* 0x0000001800207c82 */ /* 0x000fe20008000000 */
[----:B------:R-:W-:Y:S01]  /*80e0*/  R2UR UR55, R217 ;  /* 0x00000000d93772ca */ /* 0x000fe200000e0000 */
[----:B------:R0:W-:Y:S04]  /*80f0*/  REDG.E.ADD.F32x4.FTZ.RN.STRONG.GPU desc[UR4][R8.64+0x5800], R36 ;  /* 0x00580024080079a6 */ /* 0x0001e8000c10f784 */
[----:B------:R0:W-:Y:S04]  /*8100*/  REDG.E.ADD.F32x4.FTZ.RN.STRONG.GPU desc[UR4][R8.64+0x6000], R40 ;  /* 0x00600028080079a6 */ /* 0x0001e8000c10f784 */
[----:B------:R0:W-:Y:S04]  /*8110*/  REDG.E.ADD.F32x4.FTZ.RN.STRONG.GPU desc[UR4][R8.64+0x6800], R44 ;  /* 0x0068002c080079a6 */ /* 0x0001e8000c10f784 */
[----:B------:R-:W-:Y:S01]  /*8120*/  HGMMA.64x16x16.F32.BF16 R112, gdesc[UR52].tnspA.tnspB, R112 ;  /* 0x60200000347079f0 */ /* 0x000fe20008701870 */
[----:B------:R-:W-:Y:S01]  /*8130*/  R2UR UR54, R218 ;  /* 0x00000000da3672ca */ /* 0x000fe200000e0000 */
[----:B------:R0:W-:Y:S01]  /*8140*/  REDG.E.ADD.F32x4.FTZ.RN.STRONG.GPU desc[UR4][R8.64+0x7000], R48 ;  /* 0x00700030080079a6 */ /* 0x0001e2000c10f784 */
[----:B------:R-:W-:-:S03]  /*8150*/  R2UR UR55, R219 ;  /* 0x00000000db3772ca */ /* 0x000fc600000e0000 */
[----:B------:R0:W-:Y:S01]  /*8160*/  REDG.E.ADD.F32x4.FTZ.RN.STRONG.GPU desc[UR4][R8.64+0x7800], R52 ;  /* 0x00780034080079a6 */ /* 0x0001e2000c10f784 */
[----:B------:R-:W-:Y:S01]  /*8170*/  R2UR UR4, R236 ;  /* 0x00000000ec0472ca */ /* 0x000fe200000e0000 */
[----:B------:R-:W-:Y:S02]  /*8180*/  UMOV UR5, 0x40000040 ;  /* 0x4000004000057882 */ /* 0x000fe40000000000 */
[----:B------:R-:W-:Y:S01]  /*8190*/  UMOV UR21, UR5 ;  /* 0x0000000500157c82 */ /* 0x000fe20008000000 */
[----:B------:R-:W-:Y:S01]  /*81a0*/  UMOV UR17, UR5 ;  /* 0x0000000500117c82 */ /* 0x000fe20008000000 */
[----:B------:R-:W-:-:S04]  /*81b0*/  UMOV UR13, UR5 ;  /* 0x00000005000d7c82 */ /* 0x000fc80008000000 */
[----:B------:R-:W-:Y:S01]  /*81c0*/  HGMMA.64x16x16.F32.BF16 R120, gdesc[UR52].tnspA.tnspB, R120 ;  /* 0x60200000347879f0 */ /* 0x000fe20008701878 */
[----:B------:R-:W-:Y:S02]  /*81d0*/  R2UR UR54, R220 ;  /* 0x00000000dc3672ca */ /* 0x000fe400000e0000 */
[----:B------:R-:W-:Y:S01]  /*81e0*/  R2UR UR55, R221 ;  /* 0x00000000dd3772ca */ /* 0x000fe200000e0000 */
[----:B------:R-:W-:Y:S01]  /*81f0*/  UMOV UR20, UR4 ;  /* 0x0000000400147c82 */ /* 0x000fe20008000000 */
[----:B------:R-:W-:Y:S01]  /*8200*/  UMOV UR16, UR4 ;  /* 0x0000000400107c82 */ /* 0x000fe20008000000 */
[----:B------:R-:W-:-:S10]  /*8210*/  UMOV UR12, UR4 ;  /* 0x00000004000c7c82 */ /* 0x000fd40008000000 */
        /* <DEDUP_REMOVED lines=29> */
[----:B0-----:R-:W-:Y:S05]  /*83f0*/  @!P0 BRA `(.L_x_133) ;  /* 0x0000000000048947 */ /* 0x001fea0003800000 */
[----:B------:R-:W-:Y:S01]  /*8400*/  BPT.TRAP 0x1 ;  /* 0x000000040000795c */ /* 0x000fe20000300000 */
.L_x_133:
[----:B------:R-:W-:Y:S01]  /*8410*/  VIADD R16, R16, 0x1 ;  /* 0x0000000110107836 */ /* 0x000fe20000000000 */
[----:B------:R-:W-:Y:S01]  /*8420*/  LOP3.LUT R19, R19, 0x1, RZ, 0x3c, !PT ;  /* 0x0000000113137812 */ /* 0x000fe200078e3cff */
[----:B------:R-:W-:Y:S02]  /*8430*/  VIADD R3, R3, 0x1 ;  /* 0x0000000103037836 */ /* 0x000fe40000000000 */
[----:B------:R-:W-:Y:S01]  /*8440*/  VIADD R17, R17, 0x31620 ;  /* 0x0003162011117836 */ /* 0x000fe20000000000 */
[----:B------:R-:W-:Y:S02]  /*8450*/  ISETP.GE.AND P1, PT, R16, R235, PT ;  /* 0x000000eb1000720c */ /* 0x000fe40003f26270 */
[----:B------:R-:W-:Y:S02]  /*8460*/  ISETP.NE.AND P0, PT, R3, 0x2, PT ;  /* 0x000000020300780c */ /* 0x000fe40003f05270 */
[----:B------:R-:W-:Y:S02]  /*8470*/  PRMT R17, RZ, 0x654, R17 ;  /* 0x00000654ff117816 */ /* 0x000fe40000000011 */
[----:B------:R-:W-:-:S02]  /*8480*/  SEL R5, RZ, 0x1, P0 ;  /* 0x00000001ff057807 */ /* 0x000fc40000000000 */
[----:B------:R0:W-:Y:S01]  /*8490*/  SYNCS.ARRIVE.TRANS64.RED.A1T0 RZ, [R17+URZ], RZ ;  /* 0x000000ff11ff79a7 */ /* 0x0001e2000810043f */
[----:B------:R-:W-:Y:S02]  /*84a0*/  SEL R3, R3, RZ, P0 ;  /* 0x000000ff03037207 */ /* 0x000fe40000000000 */
[----:B------:R-:W-:Y:S02]  /*84b0*/  LOP3.LUT R228, R228, R5, RZ, 0x3c, !PT ;  /* 0x00000005e4e47212 */ /* 0x000fe400078e3cff */
[----:B------:R-:W-:Y:S05]  /*84c0*/  @!P1 BRA `(.L_x_134) ;  /* 0xffffff94002c9947 */ /* 0x000fea000383ffff */
[----:B------:R-:W-:Y:S01]  /*84d0*/  ULDC UR4, c[0x0][0x740] ;  /* 0x0001d00000047ab9 */ /* 0x000fe20000000800 */
[----:B------:R-:W-:Y:S01]  /*84e0*/  PLOP3.LUT P0, PT, PT, PT, PT, 0x8, 0x0 ;  /* 0x000000000000781c */ /* 0x000fe20003f0e170 */
        /* <DEDUP_REMOVED lines=79> */
[----:B------:R-:W-:-:S07]  /*89e0*/  FMUL.FTZ R135, R135, UR4 ;  /* 0x0000000487877c20 */ /* 0x000fce0008410000 */
.L_x_121:
[----:B------:R-:W-:Y:S05]  /*89f0*/  @P0 BRA `(.L_x_135) ;  /* 0x0000002400900947 */ /* 0x000fea0003800000 */
[----:B0-----:R-:W0:Y:S01]  /*8a00*/  S2R R2, SR_TID.X ;  /* 0x0000000000027919 */ /* 0x001e220000002100 */
[----:B------:R-:W1:Y:S01]  /*8a10*/  S2UR UR5, SR_CgaCtaId ;  /* 0x00000000000579c3 */ /* 0x000e620000008800 */
[----:B------:R-:W-:Y:S01]  /*8a20*/  UMOV UR4, 0x400 ;  /* 0x0000040000047882 */ /* 0x000fe20000000000 */
[----:B------:R-:W-:-:S06]  /*8a30*/  F2FP.BF16.F32.PACK_AB R136, R137, R136 ;  /* 0x000000888988723e */ /* 0x000fcc00000010ff */
[----:B------:R-:W-:Y:S01]  /*8a40*/  BAR.SYNC.DEFER_BLOCKING 0x1, 0x100 ;  /* 0x0044000000007b1d */ /* 0x000fe20000010000 */
[----:B------:R-:W-:Y:S02]  /*8a50*/  F2FP.BF16.F32.PACK_AB R137, R139, R138 ;  /* 0x0000008a8b89723e */ /* 0x000fe400000010ff */
[----:B------:R-:W-:Y:S02]  /*8a60*/  F2FP.BF16.F32.PACK_AB R144, R145, R144 ;  /* 0x000000909190723e */ /* 0x000fe400000010ff */
[----:B------:R-:W-:Y:S01]  /*8a70*/  F2FP.BF16.F32.PACK_AB R138, R141, R140 ;  /* 0x0000008c8d8a723e */ /* 0x000fe200000010ff */
[----:B------:R-:W-:Y:S01]  /*8a80*/  ULDC.64 UR8, c[0x0][0x208] ;  /* 0x0000820000087ab9 */ /* 0x000fe20000000a00 */
[----:B------:R-:W-:Y:S02]  /*8a90*/  F2FP.BF16.F32.PACK_AB R139, R143, R142 ;  /* 0x0000008e8f8b723e */ /* 0x000fe400000010ff */
[----:B------:R-:W-:Y:S02]  /*8aa0*/  F2FP.BF16.F32.PACK_AB R152, R153, R152 ;  /* 0x000000989998723e */ /* 0x000fe400000010ff */
[----:B------:R-:W-:-:S02]  /*8ab0*/  F2FP.BF16.F32.PACK_AB R160, R161, R160 ;  /* 0x000000a0a1a0723e */ /* 0x000fc400000010ff */
[----:B------:R-:W-:Y:S02]  /*8ac0*/  F2FP.BF16.F32.PACK_AB R168, R169, R168 ;  /* 0x000000a8a9a8723e */ /* 0x000fe400000010ff */
[----:B------:R-:W-:Y:S02]  /*8ad0*/  F2FP.BF16.F32.PACK_AB R176, R177, R176 ;  /* 0x000000b0b1b0723e */ /* 0x000fe400000010ff */
[----:B------:R-:W-:Y:S02]  /*8ae0*/  F2FP.BF16.F32.PACK_AB R184, R185, R184 ;  /* 0x000000b8b9b8723e */ /* 0x000fe400000010ff */
[----:B------:R-:W-:Y:S02]  /*8af0*/  F2FP.BF16.F32.PACK_AB R192, R193, R192 ;  /* 0x000000c0c1c0723e */ /* 0x000fe400000010ff */
[----:B------:R-:W-:Y:S01]  /*8b00*/  F2FP.BF16.F32.PACK_AB R200, R201, R200 ;  /* 0x000000c8c9c8723e */ /* 0x000fe200000010ff */
[----:B-1----:R-:W-:Y:S01]  /*8b10*/  ULEA UR4, UR5, UR4, 0x18 ;  /* 0x0000000405047291 */ /* 0x002fe2000f8ec03f */
[----:B------:R-:W-:-:S02]  /*8b20*/  F2FP.BF16.F32.PACK_AB R145, R147, R146 ;  /* 0x000000929391723e */ /* 0x000fc400000010ff */
[----:B------:R-:W-:Y:S02]  /*8b30*/  F2FP.BF16.F32.PACK_AB R208, R209, R208 ;  /* 0x000000d0d1d0723e */ /* 0x000fe400000010ff */
[----:B------:R-:W-:Y:S01]  /*8b40*/  F2FP.BF16.F32.PACK_AB R56, R57, R56 ;  /* 0x000000383938723e */ /* 0x000fe200000010ff */
[----:B0-----:R-:W-:Y:S01]  /*8b50*/  VIADD R2, R2, 0xffffff80 ;  /* 0xffffff8002027836 */ /* 0x001fe20000000000 */
[----:B------:R-:W-:Y:S02]  /*8b60*/  F2FP.BF16.F32.PACK_AB R146, R149, R148 ;  /* 0x000000949592723e */ /* 0x000fe400000010ff */
[----:B------:R-:W-:Y:S01]  /*8b70*/  F2FP.BF16.F32.PACK_AB R96, R97, R96 ;  /* 0x000000606160723e */ /* 0x000fe200000010ff */
[----:B------:R-:W-:Y:S01]  /*8b80*/  IMAD.SHL.U32 R3, R2, 0x40, RZ ;  /* 0x0000004002037824 */ /* 0x000fe200078e00ff */
[----:B------:R-:W-:Y:S02]  /*8b90*/  SHF.R.S32.HI R9, RZ, 0x1f, R2 ;  /* 0x0000001fff097819 */ /* 0x000fe40000011402 */
        /* <DEDUP_REMOVED lines=8> */
[----:B------:R-:W0:Y:S01]  /*8c20*/  S2R R39, SR_CTAID.X ;  /* 0x0000000000277919 */ /* 0x000e220000002500 */
[CC--:B------:R-:W-:Y:S01]  /*8c30*/  LEA.HI R11, R9.reuse, R2.reuse, RZ, 0x5 ;  /* 0x00000002090b7211 */ /* 0x0c0fe200078f28ff */
[----:B------:R-:W1:Y:S01]  /*8c40*/  LDC.64 R36, c[0x0][0x850] ;  /* 0x00021400ff247b82 */ /* 0x000e620000000a00 */
[----:B------:R-:W-:Y:S02]  /*8c50*/  LEA.HI R8, R9, R2, RZ, 0x4 ;  /* 0x0000000209087211 */ /* 0x000fe400078f20ff */
[----:B------:R-:W-:Y:S02]  /*8c60*/  SHF.R.S32.HI R0, RZ, 0x5, R11 ;  /* 0x00000005ff007819 */ /* 0x000fe4000001140b */
[----:B------:R-:W-:Y:S02]  /*8c70*/  SHF.R.S32.HI R7, RZ, 0x4, R8 ;  /* 0x00000004ff077819 */ /* 0x000fe40000011408 */
[----:B------:R-:W-:Y:S01]  /*8c80*/  LOP3.LUT R3, R3, 0x1c0, RZ, 0xc0, !PT ;  /* 0x000001c003037812 */ /* 0x000fe200078ec0ff */
[----:B------:R-:W-:Y:S01]  /*8c90*/  IMAD.SHL.U32 R6, R0, 0x10, RZ ;  /* 0x0000001000067824 */ /* 0x000fe200078e00ff */
[----:B------:R-:W-:-:S02]  /*8ca0*/  LEA.HI R8, R8, R7, RZ, 0x1 ;  /* 0x0000000708087211 */ /* 0x000fc400078f08ff */
[-C--:B------:R-:W-:Y:S02]  /*8cb0*/  LEA.HI R4, R9, R2.reuse, RZ, 0x3 ;  /* 0x0000000209047211 */ /* 0x080fe400078f18ff */
[----:B------:R-:W-:Y:S02]  /*8cc0*/  LOP3.LUT R5, R3, 0x30, R6, 0xf8, !PT ;  /* 0x0000003003057812 */ /* 0x000fe400078ef806 */
[----:B------:R-:W-:Y:S02]  /*8cd0*/  LOP3.LUT R8, R8, 0x7ffffe, RZ, 0xc0, !PT ;  /* 0x007ffffe08087812 */ /* 0x000fe400078ec0ff */
[----:B------:R-:W-:Y:S02]  /*8ce0*/  LEA.HI R9, R9, R2, RZ, 0x7 ;  /* 0x0000000209097211 */ /* 0x000fe400078f38ff */
[----:B------:R-:W-:Y:S01]  /*8cf0*/  LOP3.LUT R4, R5, 0x8, R4, 0xf8, !PT ;  /* 0x0000000805047812 */ /* 0x000fe200078ef804 */
[----:B------:R-:W-:Y:S01]  /*8d00*/  IMAD.IADD R8, R7, 0x1, -R8 ;  /* 0x0000000107087824 */ /* 0x000fe200078e0a08 */
[----:B------:R-:W-:Y:S01]  /*8d10*/  SHF.R.U32.HI R3, RZ, 0x3, R3 ;  /* 0x00000003ff037819 */ /* 0x000fe20000011603 */
[----:B------:R-:W2:Y:S01]  /*8d20*/  LDC.64 R6, c[0x0][0x870] ;  /* 0x00021c00ff067b82 */ /* 0x000ea20000000a00 */
[----:B------:R-:W-:-:S02]  /*8d30*/  SHF.R.S32.HI R9, RZ, 0x7, R9 ;  /* 0x00000007ff097819 */ /* 0x000fc40000011409 */
[----:B------:R-:W-:Y:S02]  /*8d40*/  LOP3.LUT R3, R4, R3, RZ, 0x3c, !PT ;  /* 0x0000000304037212 */ /* 0x000fe400078e3cff */
[----:B------:R-:W-:Y:S01]  /*8d50*/  F2FP.BF16.F32.PACK_AB R147, R151, R150 ;  /* 0x000000969793723e */ /* 0x000fe200000010ff */
[----:B------:R-:W-:Y:S01]  /*8d60*/  IMAD R8, R9, 0xa, R8 ;  /* 0x0000000a09087824 */ /* 0x000fe200078e0208 */
[----:B------:R-:W-:Y:S01]  /*8d70*/  F2FP.BF16.F32.PACK_AB R153, R155, R154 ;  /* 0x0000009a9b99723e */ /* 0x000fe200000010ff */
[----:B------:R-:W3:Y:S01]  /*8d80*/  LDC.64 R4, c[0x0][0x870] ;  /* 0x00021c00ff047b82 */ /* 0x000ee20000000a00 */
[----:B------:R-:W-:Y:S01]  /*8d90*/  F2FP.BF16.F32.PACK_AB R154, R157, R156 ;  /* 0x0000009c9d9a723e */ /* 0x000fe200000010ff */
[----:B------:R-:W-:Y:S01]  /*8da0*/  IMAD.U32 R3, R8, 0x200, R3 ;  /* 0x0000020008037824 */ /* 0x000fe200078e0003 */
[----:B------:R-:W-:Y:S02]  /*8db0*/  F2FP.BF16.F32.PACK_AB R155, R159, R158 ;  /* 0x0000009e9f9b723e */ /* 0x000fe400000010ff */
[----:B------:R-:W-:-:S02]  /*8dc0*/  F2FP.BF16.F32.PACK_AB R161, R163, R162 ;  /* 0x000000a2a3a1723e */ /* 0x000fc400000010ff */
[----:B------:R-:W-:Y:S02]  /*8dd0*/  LEA R3, R3, UR4, 0x1 ;  /* 0x0000000403037c11 */ /* 0x000fe4000f8e08ff */
[----:B------:R-:W-:Y:S02]  /*8de0*/  F2FP.BF16.F32.PACK_AB R162, R165, R164 ;  /* 0x000000a4a5a2723e */ /* 0x000fe400000010ff */
[----:B------:R-:W-:Y:S01]  /*8df0*/  F2FP.BF16.F32.PACK_AB R163, R167, R166 ;  /* 0x000000a6a7a3723e */ /* 0x000fe200000010ff */
[----:B------:R-:W-:Y:S01]  /*8e00*/  STSM.16.MT88.4 [R3+0xa000], R136 ;  /* 0x00a0008803007844 */ /* 0x000fe20000004200 */
[----:B------:R-:W-:Y:S02]  /*8e10*/  F2FP.BF16.F32.PACK_AB R169, R171, R170 ;  /* 0x000000aaaba9723e */ /* 0x000fe400000010ff */
[----:B------:R-:W-:Y:S01]  /*8e20*/  F2FP.BF16.F32.PACK_AB R170, R173, R172 ;  /* 0x000000acadaa723e */ /* 0x000fe200000010ff */
[----:B------:R-:W-:Y:S01]  /*8e30*/  STSM.16.MT88.4 [R3+0xf000], R144 ;  /* 0x00f0009003007844 */ /* 0x000fe20000004200 */
[----:B------:R-:W-:-:S02]  /*8e40*/  F2FP.BF16.F32.PACK_AB R171, R175, R174 ;  /* 0x000000aeafab723e */ /* 0x000fc400000010ff */
[----:B------:R-:W-:Y:S01]  /*8e50*/  F2FP.BF16.F32.PACK_AB R177, R179, R178 ;  /* 0x000000b2b3b1723e */ /* 0x000fe200000010ff */
[----:B------:R-:W-:Y:S01]  /*8e60*/  STSM.16.MT88.4 [R3+0xa800], R152 ;  /* 0x00a8009803007844 */ /* 0x000fe20000004200 */
        /* <DEDUP_REMOVED lines=16> */
[----:B------:R-:W-:Y:S02]  /*8f70*/  F2FP.BF16.F32.PACK_AB R209, R211, R210 ;  /* 0x000000d2d3d1723e */ /* 0x000fe400000010ff */
[----:B------:R-:W-:Y:S01]  /*8f80*/  F2FP.BF16.F32.PACK_AB R210, R213, R212 ;  /* 0x000000d4d5d2723e */ /* 0x000fe200000010ff */
[----:B------:R-:W-:Y:S01]  /*8f90*/  STSM.16.MT88.4 [R3+0xc000], R200 ;  /* 0x00c000c803007844 */ /* 0x000fe20000004200 */
[----:B------:R-:W-:Y:S02]  /*8fa0*/  F2FP.BF16.F32.PACK_AB R211, R215, R214 ;  /* 0x000000d6d7d3723e */ /* 0x000fe400000010ff */
[----:B------:R-:W-:Y:S02]  /*8fb0*/  F2FP.BF16.F32.PACK_AB R57, R59, R58 ;  /* 0x0000003a3b39723e */ /* 0x000fe400000010ff */
[----:B------:R-:W-:Y:S01]  /*8fc0*/  F2FP.BF16.F32.PACK_AB R58, R61, R60 ;  /* 0x0000003c3d3a723e */ /* 0x000fe200000010ff */
[----:B------:R-:W-:Y:S01]  /*8fd0*/  STSM.16.MT88.4 [R3+0x11000], R208 ;  /* 0x011000d003007844 */ /* 0x000fe20000004200 */
[----:B------:R-:W-:-:S02]  /*8fe0*/  F2FP.BF16.F32.PACK_AB R59, R63, R62 ;  /* 0x0000003e3f3b723e */ /* 0x000fc400000010ff */
[----:B------:R-:W-:Y:S02]  /*8ff0*/  F2FP.BF16.F32.PACK_AB R97, R99, R98 ;  /* 0x000000626361723e */ /* 0x000fe400000010ff */
[----:B------:R-:W-:Y:S01]  /*9000*/  F2FP.BF16.F32.PACK_AB R98, R101, R100 ;  /* 0x000000646562723e */ /* 0x000fe200000010ff */
[----:B------:R-:W-:Y:S01]  /*9010*/  STSM.16.MT88.4 [R3], R56 ;  /* 0x0000003803007844 */ /* 0x000fe20000004200 */
[----:B------:R-:W-:Y:S02]  /*9020*/  F2FP.BF16.F32.PACK_AB R99, R103, R102 ;  /* 0x000000666763723e */ /* 0x000fe400000010ff */
        /* <DEDUP_REMOVED lines=32> */
[----:B--2---:R-:W-:-:S03]  /*9230*/  ISETP.NE.U32.AND P0, PT, R6, RZ, PT ;  /* 0x000000ff0600720c */ /* 0x004fc60003f05070 */
[----:B------:R2:W-:Y:S01]  /*9240*/  STSM.16.MT88.4 [R3+0x7000], R128 ;  /* 0x0070008003007844 */ /* 0x0005e20000004200 */
[----:B------:R-:W-:Y:S01]  /*9250*/  BAR.SYNC.DEFER_BLOCKING 0x1, 0x100 ;  /* 0x0044000000007b1d */ /* 0x000fe20000010000 */
[----:B------:R-:W-:Y:S01]  /*9260*/  ISETP.NE.AND.EX P0, PT, R7, RZ, PT, P0 ;  /* 0x000000ff0700720c */ /* 0x000fe20003f05300 */
[----:B---3--:R-:W-:-:S06]  /*9270*/  IMAD.WIDE R6, R233, 0x4, R4 ;  /* 0x00000004e9067825 */ /* 0x008fcc00078e0204 */
[----:B------:R-:W3:Y:S06]  /*9280*/  LDC.64 R4, c[0x0][0x878] ;  /* 0x00021e00ff047b82 */ /* 0x000eec0000000a00 */
[----:B------:R-:W4:Y:S01]  /*9290*/  @P0 LDG.E R9, desc[UR8][R6.64] ;  /* 0x0000000806090981 */ /* 0x000f22000c1e1900 */
[----:B------:R-:W-:Y:S01]  /*92a0*/  LOP3.LUT R11, R11, 0xffffffe0, RZ, 0xc0, !PT ;  /* 0xffffffe00b0b7812 */ /* 0x000fe200078ec0ff */
[----:B------:R-:W-:Y:S01]  /*92b0*/  ULDC UR5, c[0x0][0x808] ;  /* 0x0002020000057ab9 */ /* 0x000fe20000000800 */
[----:B------:R-:W0:Y:S01]  /*92c0*/  S2UR UR7, SR_CTAID.Y ;  /* 0x00000000000779c3 */ /* 0x000e220000002600 */
[----:B------:R-:W-:Y:S01]  /*92d0*/  IMAD.U32 R8, RZ, RZ, UR5 ;  /* 0x00000005ff087e24 */ /* 0x000fe2000f8e00ff */
[----:B---3--:R-:W-:Y:S01]  /*92e0*/  ISETP.NE.U32.AND P1, PT, R4, RZ, PT ;  /* 0x000000ff0400720c */ /* 0x008fe20003f25070 */
[----:B------:R-:W-:-:S02]  /*92f0*/  IMAD.IADD R11, R2, 0x1, -R11 ;  /* 0x00000001020b7824 */ /* 0x000fc400078e0a0b */
[----:B------:R-:W-:Y:S01]  /*9300*/  IMAD.SHL.U32 R2, R0, 0x40, RZ ;  /* 0x0000004000027824 */ /* 0x000fe200078e00ff */
[----:B------:R-:W-:Y:S01]  /*9310*/  ISETP.NE.AND.EX P1, PT, R5, RZ, PT, P1 ;  /* 0x000000ff0500720c */ /* 0x000fe20003f25310 */
[----:B------:R-:W-:Y:S01]  /*9320*/  IMAD.SHL.U32 R28, R11, 0x8, RZ ;  /* 0x000000080b1c7824 */ /* 0x000fe200078e00ff */
[----:B------:R-:W-:Y:S02]  /*9330*/  SHF.R.S32.HI R10, RZ, 0x1f, R11 ;  /* 0x0000001fff0a7819 */ /* 0x000fe4000001140b */
[----:B--2---:R-:W-:Y:S02]  /*9340*/  LOP3.LUT R3, R2, 0x1c0, RZ, 0xc0, !PT ;  /* 0x000001c002037812 */ /* 0x004fe400078ec0ff */
[----:B------:R-:W-:Y:S02]  /*9350*/  LEA.HI R10, R10, R11, RZ, 0x3 ;  /* 0x0000000b0a0a7211 */ /* 0x000fe400078f18ff */
[----:B------:R-:W-:Y:S02]  /*9360*/  LOP3.LUT R2, R3, 0x38, R28, 0xf8, !PT ;  /* 0x0000003803027812 */ /* 0x000fe400078ef81c */
[----:B------:R-:W-:-:S03]  /*9370*/  SHF.R.U32.HI R3, RZ, 0x3, R3 ;  /* 0x00000003ff037819 */ /* 0x000fc60000011603 */
[----:B------:R-:W2:Y:S01]  /*9380*/  @P1 LDC.64 R4, c[0x0][0x878] ;  /* 0x00021e00ff041b82 */ /* 0x000ea20000000a00 */
[----:B------:R-:W-:Y:S02]  /*9390*/  LOP3.LUT R3, R2, R3, RZ, 0x3c, !PT ;  /* 0x0000000302037212 */ /* 0x000fe400078e3cff */
[----:B------:R-:W-:-:S05]  /*93a0*/  SHF.R.S32.HI R10, RZ, 0x3, R10 ;  /* 0x00000003ff0a7819 */ /* 0x000fca000001140a */
[----:B------:R-:W-:Y:S01]  /*93b0*/  IMAD R10, R10, 0x1400, R3 ;  /* 0x000014000a0a7824 */ /* 0x000fe200078e0203 */
[----:B------:R-:W-:Y:S01]  /*93c0*/  CS2R R2, SRZ ;  /* 0x0000000000027805 */ /* 0x000fe2000001ff00 */
[----:B--2---:R-:W-:-:S05]  /*93d0*/  @P1 IMAD.WIDE R4, R233, 0x4, R4 ;  /* 0x00000004e9041825 */ /* 0x004fca00078e0204 */
[----:B------:R2:W5:Y:S01]  /*93e0*/  @P1 LDG.E R8, desc[UR8][R4.64] ;  /* 0x0000000804081981 */ /* 0x000562000c1e1900 */
[----:B----4-:R-:W-:Y:S01]  /*93f0*/  @P0 SHF.R.S32.HI R12, RZ, 0x1f, R9 ;  /* 0x0000001fff0c0819 */ /* 0x010fe20000011409 */
[----:B012---:R-:W-:Y:S06]  /*9400*/  @P1 BRA `(.L_x_136) ;  /* 0x0000000000141947 */ /* 0x007fec0003800000 */
[----:B------:R-:W-:Y:S05]  /*9410*/  @!P0 BRA `(.L_x_136) ;  /* 0x0000000000108947 */ /* 0x000fea0003800000 */
[----:B------:R-:W-:Y:S02]  /*9420*/  ULDC.64 UR8, c[0x0][0x208] ;  /* 0x0000820000087ab9 */ /* 0x000fe40000000a00 */
[----:B------:R-:W2:Y:S04]  /*9430*/  LDG.E R5, desc[UR8][R6.64] ;  /* 0x0000000806057981 */ /* 0x000ea8000c1e1900 */
[----:B-----5:R-:W2:Y:S02]  /*9440*/  LDG.E R8, desc[UR8][R6.64+0x4] ;  /* 0x0000040806087981 */ /* 0x020ea4000c1e1900 */
[----:B--2---:R-:W-:-:S07]  /*9450*/  IMAD.IADD R8, R8, 0x1, -R5 ;  /* 0x0000000108087824 */ /* 0x004fce00078e0a05 */
.L_x_136:
[----:B-----5:R-:W-:Y:S01]  /*9460*/  IMAD R8, R39, -0x50, R8 ;  /* 0xffffffb027087824 */ /* 0x020fe200078e0208 */
[----:B------:R-:W-:Y:S01]  /*9470*/  LEA R30, R10, UR4, 0x1 ;  /* 0x000000040a1e7c11 */ /* 0x000fe2000f8e08ff */
[----:B------:R-:W-:Y:S01]  /*9480*/  @P0 IMAD.MOV.U32 R2, RZ, RZ, R9 ;  /* 0x000000ffff020224 */ /* 0x000fe200078e0009 */
[----:B------:R-:W-:Y:S01]  /*9490*/  USHF.R.S32.HI UR8, URZ, 0x1f, UR7 ;  /* 0x0000001f3f087899 */ /* 0x000fe20008011407 */
[----:B------:R-:W-:Y:S01]  /*94a0*/  @P0 IMAD.MOV.U32 R3, RZ, RZ, R12 ;  /* 0x000000ffff030224 */ /* 0x000fe200078e000c */
[----:B------:R-:W-:Y:S01]  /*94b0*/  VIMNMX R52, R8, 0x50, PT ;  /* 0x0000005008347848 */ /* 0x000fe20003fe0100 */
[----:B------:R0:W1:Y:S01]  /*94c0*/  LDS.128 R40, [R30+0xa400] ;  /* 0x00a400001e287984 */ /* 0x0000620000000c00 */
[C---:B------:R-:W-:Y:S01]  /*94d0*/  VIADD R32, R0.reuse, 0x18 ;  /* 0x0000001800207836 */ /* 0x040fe20000000000 */
[C---:B------:R-:W-:Y:S01]  /*94e0*/  IADD3 R2, P1, R0.reuse, R2, RZ ;  /* 0x0000000200027210 */ /* 0x040fe20007f3e0ff */
[C---:B------:R-:W-:Y:S01]  /*94f0*/  VIADD R29, R0.reuse, 0x8 ;  /* 0x00000008001d7836 */ /* 0x040fe20000000000 */
[----:B------:R0:W2:Y:S01]  /*9500*/  LDS.128 R4, [R30+0x1000] ;  /* 0x001000001e047984 */ /* 0x0000a20000000c00 */
[----:B------:R-:W-:Y:S01]  /*9510*/  VIADD R31, R0, 0x10 ;  /* 0x00000010001f7836 */ /* 0x000fe20000000000 */
[-C--:B------:R-:W-:Y:S01]  /*9520*/  ISETP.GE.AND P2, PT, R32, R52.reuse, PT ;  /* 0x000000342000720c */ /* 0x080fe20003f46270 */
[----:B------:R-:W-:Y:S01]  /*9530*/  IMAD R34, R36, UR8, RZ ;  /* 0x0000000824227c24 */ /* 0x000fe2000f8e02ff */
[----:B------:R0:W3:Y:S01]  /*9540*/  LDS.128 R8, [R30+0x1400] ;  /* 0x001400001e087984 */ /* 0x0000e20000000c00 */
[----:B------:R-:W4:Y:S01]  /*9550*/  LDC.64 R32, c[0x0][0x820] ;  /* 0x00020800ff207b82 */ /* 0x000f220000000a00 */
[CC--:B------:R-:W-:Y:S01]  /*9560*/  ISETP.GE.AND P4, PT, R0.reuse, R52.reuse, PT ;  /* 0x000000340000720c */ /* 0x0c0fe20003f86270 */
[----:B------:R-:W-:Y:S01]  /*9570*/  ULDC UR6, c[0x0][0x83c] ;  /* 0x00020f0000067ab9 */ /* 0x000fe20000000800 */
[----:B------:R0:W0:Y:S01]  /*9580*/  LDS.128 R12, [R30+0x1800] ;  /* 0x001800001e0c7984 */ /* 0x0000220000000c00 */
[-C--:B------:R-:W-:Y:S01]  /*9590*/  ISETP.GE.AND P6, PT, R29, R52.reuse, PT ;  /* 0x000000341d00720c */ /* 0x080fe20003fc6270 */
[----:B------:R-:W-:Y:S01]  /*95a0*/  IMAD R37, R37, UR7, R34 ;  /* 0x0000000725257c24 */ /* 0x000fe2000f8e0222 */
[--C-:B------:R-:W-:Y:S01]  /*95b0*/  SHF.R.S32.HI R29, RZ, 0x1f, R28.reuse ;  /* 0x0000001fff1d7819 */ /* 0x100fe2000001141c */
[----:B------:R0:W0:Y:S01]  /*95c0*/  LDS.128 R16, [R30+0x1c00] ;  /* 0x001c00001e107984 */ /* 0x0000220000000c00 */
[----:B------:R-:W-:Y:S01]  /*95d0*/  SHF.R.S32.HI R50, RZ, 0x1f, R233 ;  /* 0x0000001fff327819 */ /* 0x000fe200000114e9 */
[----:B------:R-:W-:Y:S01]  /*95e0*/  ULDC.64 UR4, c[0x0][0x858] ;  /* 0x0002160000047ab9 */ /* 0x000fe20000000a00 */
[C---:B------:R-:W-:Y:S01]  /*95f0*/  LEA.HI.X.SX32 R3, R0.reuse, R3, 0x1, P1 ;  /* 0x0000000300037211 */ /* 0x040fe200008f0eff */
[----:B------:R0:W0:Y:S01]  /*9600*/  LDS.128 R20, [R30+0x2000] ;  /* 0x002000001e147984 */ /* 0x0000220000000c00 */
[-C--:B------:R-:W-:Y:S01]  /*9610*/  ISETP.GE.AND P3, PT, R31, R52.reuse, PT ;  /* 0x000000341f00720c */ /* 0x080fe20003f66270 */
[----:B------:R-:W-:Y:S01]  /*9620*/  VIADD R31, R0, 0x20 ;  /* 0x00000020001f7836 */ /* 0x000fe20000000000 */
[----:B------:R-:W-:Y:S01]  /*9630*/  ISETP.GE.OR P1, PT, R28, UR6, P4 ;  /* 0x000000061c007c0c */ /* 0x000fe2000a726670 */
[----:B------:R0:W0:Y:S01]  /*9640*/  LDS.128 R24, [R30+0x2400] ;  /* 0x002400001e187984 */ /* 0x0000220000000c00 */
[----:B------:R-:W-:Y:S01]  /*9650*/  SEL R50, R50, RZ, !P0 ;  /* 0x000000ff32327207 */ /* 0x000fe20004000000 */
[----:B------:R-:W-:Y:S01]  /*9660*/  IMAD.WIDE.U32 R34, R36, UR7, R28 ;  /* 0x0000000724227c25 */ /* 0x000fe2000f8e001c */
[----:B------:R-:W-:Y:S01]  /*9670*/  ISETP.GE.AND P5, PT, R31, R52, PT ;  /* 0x000000341f00720c */ /* 0x000fe20003fa6270 */
[----:B------:R-:W-:Y:S01]  /*9680*/  BSSY B1, `(.L_x_137) ;  /* 0x0000019000017945 */ /* 0x000fe20003800000 */
[----:B------:R-:W-:Y:S01]  /*9690*/  SEL R233, R233, RZ, !P0 ;  /* 0x000000ffe9e97207 */ /* 0x000fe20004000000 */
[----:B------:R-:W-:Y:S01]  /*96a0*/  IMAD.IADD R35, R35, 0x1, R37 ;  /* 0x0000000123237824 */ /* 0x000fe200078e0225 */
[----:B------:R-:W-:Y:S01]  /*96b0*/  P2R R51, PR, RZ, 0x40 ;  /* 0x00000040ff337803 */ /* 0x000fe20000000000 */
[----:B------:R-:W-:Y:S01]  /*96c0*/  IMAD R31, R50, UR4, RZ ;  /* 0x00000004321f7c24 */ /* 0x000fe2000f8e02ff */
[----:B------:R-:W-:Y:S01]  /*96d0*/  P2R R53, PR, RZ, 0x8 ;  /* 0x00000008ff357803 */ /* 0x000fe20000000000 */
[----:B------:R-:W-:Y:S01]  /*96e0*/  IMAD.WIDE.U32 R34, R233, UR4, R34 ;  /* 0x00000004e9227c25 */ /* 0x000fe2000f8e0022 */
[----:B------:R-:W-:-:S02]  /*96f0*/  P2R R54, PR, RZ, 0x4 ;  /* 0x00000004ff367803 */ /* 0x000fc40000000000 */
[----:B------:R-:W-:Y:S01]  /*9700*/  ISETP.GE.OR P0, PT, R28, UR6, P6 ;  /* 0x000000061c007c0c */ /* 0x000fe2000b706670 */
[----:B------:R-:W-:Y:S02]  /*9710*/  IMAD R31, R233, UR5, R31 ;  /* 0x00000005e91f7c24 */ /* 0x000fe4000f8e021f */
[----:B------:R-:W-:-:S04]  /*9720*/  IMAD.WIDE R2, R39, 0x50, R2 ;  /* 0x0000005027027825 */ /* 0x000fc800078e0202 */
[----:B------:R-:W-:Y:S01]  /*9730*/  IMAD.IADD R37, R35, 0x1, R31 ;  /* 0x0000000123257824 */ /* 0x000fe200078e021f */
[----:B-12---:R-:W-:Y:S06]  /*9740*/  @P1 BRA `(.L_x_138) ;  /* 0x0000000000301947 */ /* 0x006fec0003800000 */
[----:B------:R-:W1:Y:S01]  /*9750*/  LDS.128 R44, [R30+0xa000] ;  /* 0x00a000001e2c7984 */ /* 0x000e620000000c00 */
[----:B------:R-:W-:Y:S01]  /*9760*/  ULDC.64 UR4, c[0x0][0x848] ;  /* 0x0002120000047ab9 */ /* 0x000fe20000000a00 */
[----:B------:R-:W-:Y:S01]  /*9770*/  IMAD.MOV.U32 R36, RZ, RZ, R34 ;  /* 0x000000ffff247224 */ /* 0x000fe200078e0022 */
[----:B------:R-:W-:Y:S01]  /*9780*/  ULDC.64 UR10, c[0x0][0x208] ;  /* 0x00008200000a7ab9 */ /* 0x000fe20000000a00 */
[----:B------:R-:W-:Y:S02]  /*9790*/  IMAD R31, R3, UR4, RZ ;  /* 0x00000004031f7c24 */ /* 0x000fe4000f8e02ff */
[----:B------:R-:W-:-:S04]  /*97a0*/  IMAD.WIDE.U32 R38, R2, UR4, R36 ;  /* 0x0000000402267c25 */ /* 0x000fc8000f8e0024 */
[----:B------:R-:W-:Y:S01]  /*97b0*/  IMAD R31, R2, UR5, R31 ;  /* 0x00000005021f7c24 */ /* 0x000fe2000f8e021f */
[----:B------:R-:W-:Y:S02]  /*97c0*/  ULDC.64 UR4, c[0x0][0x830] ;  /* 0x00020c0000047ab9 */ /* 0x000fe40000000a00 */
[----:B------:R-:W-:Y:S01]  /*97d0*/  LEA R48, P1, R38, UR4, 0x1 ;  /* 0x0000000426307c11 */ /* 0x000fe2000f8208ff */
[----:B------:R-:W-:-:S05]  /*97e0*/  IMAD.IADD R31, R39, 0x1, R31 ;  /* 0x00000001271f7824 */ /* 0x000fca00078e021f */
[----:B------:R-:W-:-:S05]  /*97f0*/  LEA.HI.X R49, R38, UR5, R31, 0x1, P1 ;  /* 0x0000000526317c11 */ /* 0x000fca00088f0c1f */
[----:B-1----:R1:W-:Y:S02]  /*9800*/  STG.E.128 desc[UR10][R48.64], R44 ;  /* 0x0000002c30007986 */ /* 0x0023e4000c101d0a */
.L_x_138:
[----:B------:R-:W-:Y:S05]  /*9810*/  BSYNC B1 ;  /* 0x0000000000017941 */ /* 0x000fea0003800000 */
.L_x_137:
[----:B------:R-:W-:Y:S04]  /*9820*/  BSSY B1, `(.L_x_139) ;  /* 0x0000010000017945 */ /* 0x000fe80003800000 */
[----:B------:R-:W-:Y:S05]  /*9830*/  @P0 BRA `(.L_x_140) ;  /* 0x0000000000380947 */ /* 0x000fea0003800000 */
[----:B------:R-:W-:Y:S01]  /*9840*/  IADD3 R31, P0, R2, 0x8, RZ ;  /* 0x00000008021f7810 */ /* 0x000fe20007f1e0ff */
[----:B------:R-:W-:Y:S01]  /*9850*/  ULDC.64 UR4, c[0x0][0x848] ;  /* 0x0002120000047ab9 */ /* 0x000fe20000000a00 */
[----:B------:R-:W-:Y:S01]  /*9860*/  IMAD.MOV.U32 R39, RZ, RZ, R37 ;  /* 0x000000ffff277224 */ /* 0x000fe200078e0025 */
[----:B------:R-:W-:Y:S02]  /*9870*/  ULDC.64 UR10, c[0x0][0x208] ;  /* 0x00008200000a7ab9 */ /* 0x000fe40000000a00 */
[----:B------:R-:W-:-:S04]  /*9880*/  IMAD.X R38, RZ, RZ, R3, P0 ;  /* 0x000000ffff267224 */ /* 0x000fc800000e0603 */
[----:B-1----:R-:W-:Y:S02]  /*9890*/  IMAD R44, R38, UR4, RZ ;  /* 0x00000004262c7c24 */ /* 0x002fe4000f8e02ff */
[----:B------:R-:W-:-:S04]  /*98a0*/  IMAD.MOV.U32 R38, RZ, RZ, R34 ;  /* 0x000000ffff267224 */ /* 0x000fc800078e0022 */
[----:B------:R-:W-:-:S04]  /*98b0*/  IMAD.WIDE.U32 R38, R31, UR4, R38 ;  /* 0x000000041f267c25 */ /* 0x000fc8000f8e0026 */
[----:B------:R-:W-:Y:S01]  /*98c0*/  IMAD R31, R31, UR5, R44 ;  /* 0x000000051f1f7c24 */ /* 0x000fe2000f8e022c */
[----:B------:R-:W-:Y:S02]  /*98d0*/  ULDC.64 UR4, c[0x0][0x830] ;  /* 0x00020c0000047ab9 */ /* 0x000fe40000000a00 */
[----:B------:R-:W-:Y:S01]  /*98e0*/  LEA R44, P0, R38, UR4, 0x1 ;  /* 0x00000004262c7c11 */ /* 0x000fe2000f8008ff */
[----:B------:R-:W-:-:S05]  /*98f0*/  IMAD.IADD R31, R39, 0x1, R31 ;  /* 0x00000001271f7824 */ /* 0x000fca00078e021f */
[----:B------:R-:W-:-:S05]  /*9900*/  LEA.HI.X R45, R38, UR5, R31, 0x1, P0 ;  /* 0x00000005262d7c11 */ /* 0x000fca00080f0c1f */
[----:B------:R2:W-:Y:S02]  /*9910*/  STG.E.128 desc[UR10][R44.64], R40 ;  /* 0x000000282c007986 */ /* 0x0005e4000c101d0a */
.L_x_140:
[----:B------:R-:W-:Y:S05]  /*9920*/  BSYNC B1 ;  /* 0x0000000000017941 */ /* 0x000fea0003800000 */
.L_x_139:
[----:B--2---:R2:W0:Y:S01]  /*9930*/  LDS.128 R40, [R30+0xa800] ;  /* 0x00a800001e287984 */ /* 0x0044220000000c00 */
[C---:B------:R-:W-:Y:S01]  /*9940*/  ISETP.GE.OR P1, PT, R28.reuse, UR6, P3 ;  /* 0x000000061c007c0c */ /* 0x040fe20009f26670 */
[----:B------:R-:W-:Y:S01]  /*9950*/  BSSY B1, `(.L_x_141) ;  /* 0x0000011000017945 */ /* 0x000fe20003800000 */
[----:B------:R-:W-:-:S11]  /*9960*/  ISETP.GE.OR P0, PT, R28, UR6, P2 ;  /* 0x000000061c007c0c */ /* 0x000fd60009706670 */
[----:B--2---:R-:W-:Y:S05]  /*9970*/  @P1 BRA `(.L_x_142) ;  /* 0x0000000000381947 */ /* 0x004fea0003800000 */
        /* <DEDUP_REMOVED lines=13> */
[----:B0-----:R2:W-:Y:S02]  /*9a50*/  STG.E.128 desc[UR10][R44.64], R40 ;  /* 0x000000282c007986 */ /* 0x0015e4000c101d0a */
.L_x_142:
[----:B------:R-:W-:Y:S05]  /*9a60*/  BSYNC B1 ;  /* 0x0000000000017941 */ /* 0x000fea0003800000 */
.L_x_141:
[----:B0-2---:R0:W2:Y:S01]  /*9a70*/  LDS.128 R40, [R30+0xac00] ;  /* 0x00ac00001e287984 */ /* 0x0050a20000000c00 */
[----:B------:R-:W-:Y:S01]  /*9a80*/  BSSY B1, `(.L_x_143) ;  /* 0x0000011000017945 */ /* 0x000fe20003800000 */
[----:B------:R-:W-:-:S03]  /*9a90*/  VIADD R31, R0, 0x28 ;  /* 0x00000028001f7836 */ /* 0x000fc60000000000 */
[----:B------:R-:W-:Y:S05]  /*9aa0*/  @P0 BRA `(.L_x_144) ;  /* 0x0000000000380947 */ /* 0x000fea0003800000 */
[----:B-1----:R-:W-:Y:S01]  /*9ab0*/  IADD3 R45, P0, R2, 0x18, RZ ;  /* 0x00000018022d7810 */ /* 0x002fe20007f1e0ff */
[----:B------:R-:W-:Y:S01]  /*9ac0*/  ULDC.64 UR4, c[0x0][0x848] ;  /* 0x0002120000047ab9 */ /* 0x000fe20000000a00 */
[----:B------:R-:W-:Y:S01]  /*9ad0*/  IMAD.MOV.U32 R39, RZ, RZ, R37 ;  /* 0x000000ffff277224 */ /* 0x000fe200078e0025 */
[----:B------:R-:W-:Y:S02]  /*9ae0*/  ULDC.64 UR10, c[0x0][0x208] ;  /* 0x00008200000a7ab9 */ /* 0x000fe40000000a00 */
[----:B------:R-:W-:-:S04]  /*9af0*/  IMAD.X R38, RZ, RZ, R3, P0 ;  /* 0x000000ffff267224 */ /* 0x000fc800000e0603 */
[----:B------:R-:W-:Y:S02]  /*9b00*/  IMAD R44, R38, UR4, RZ ;  /* 0x00000004262c7c24 */ /* 0x000fe4000f8e02ff */
[----:B------:R-:W-:-:S04]  /*9b10*/  IMAD.MOV.U32 R38, RZ, RZ, R34 ;  /* 0x000000ffff267224 */ /* 0x000fc800078e0022 */
[----:B------:R-:W-:-:S04]  /*9b20*/  IMAD.WIDE.U32 R38, R45, UR4, R38 ;  /* 0x000000042d267c25 */ /* 0x000fc8000f8e0026 */
[----:B------:R-:W-:Y:S01]  /*9b30*/  IMAD R45, R45, UR5, R44 ;  /* 0x000000052d2d7c24 */ /* 0x000fe2000f8e022c */
[----:B------:R-:W-:Y:S02]  /*9b40*/  ULDC.64 UR4, c[0x0][0x830] ;  /* 0x00020c0000047ab9 */ /* 0x000fe40000000a00 */
[----:B------:R-:W-:Y:S01]  /*9b50*/  LEA R44, P0, R38, UR4, 0x1 ;  /* 0x00000004262c7c11 */ /* 0x000fe2000f8008ff */
[----:B------:R-:W-:-:S05]  /*9b60*/  IMAD.IADD R39, R39, 0x1, R45 ;  /* 0x0000000127277824 */ /* 0x000fca00078e022d */
[----:B------:R-:W-:-:S05]  /*9b70*/  LEA.HI.X R45, R38, UR5, R39, 0x1, P0 ;  /* 0x00000005262d7c11 */ /* 0x000fca00080f0c27 */
[----:B--2---:R1:W-:Y:S02]  /*9b80*/  STG.E.128 desc[UR10][R44.64], R40 ;  /* 0x000000282c007986 */ /* 0x0043e4000c101d0a */
.L_x_144:
[----:B------:R-:W-:Y:S05]  /*9b90*/  BSYNC B1 ;  /* 0x0000000000017941 */ /* 0x000fea0003800000 */
.L_x_143:
[----:B-12---:R1:W2:Y:S01]  /*9ba0*/  LDS.128 R40, [R30+0xb000] ;  /* 0x00b000001e287984 */ /* 0x0062a20000000c00 */
[----:B------:R-:W-:Y:S01]  /*9bb0*/  ISETP.GE.OR P0, PT, R28, UR6, P5 ;  /* 0x000000061c007c0c */ /* 0x000fe2000af06670 */
[----:B------:R-:W-:Y:S01]  /*9bc0*/  BSSY B1, `(.L_x_145) ;  /* 0x0000011000017945 */ /* 0x000fe20003800000 */
[----:B------:R-:W-:-:S11]  /*9bd0*/  ISETP.GE.AND P3, PT, R31, R52, PT ;  /* 0x000000341f00720c */ /* 0x000fd60003f66270 */
[----:B-1----:R-:W-:Y:S05]  /*9be0*/  @P0 BRA `(.L_x_146) ;  /* 0x0000000000380947 */ /* 0x002fea0003800000 */
[----:B------:R-:W-:Y:S01]  /*9bf0*/  IADD3 R31, P0, R2, 0x20, RZ ;  /* 0x00000020021f7810 */ /* 0x000fe20007f1e0ff */
        /* <DEDUP_REMOVED lines=13> */
.L_x_146:
[----:B------:R-:W-:Y:S05]  /*9cd0*/  BSYNC B1 ;  /* 0x0000000000017941 */ /* 0x000fea0003800000 */
.L_x_145:
[----:B-12---:R1:W2:Y:S01]  /*9ce0*/  LDS.128 R40, [R30+0xb400] ;  /* 0x00b400001e287984 */ /* 0x0062a20000000c00 */
[----:B------:R-:W-:Y:S01]  /*9cf0*/  ISETP.GE.OR P0, PT, R28, UR6, P3 ;  /* 0x000000061c007c0c */ /* 0x000fe20009f06670 */
[----:B------:R-:W-:Y:S01]  /*9d00*/  BSSY B1, `(.L_x_147) ;  /* 0x0000011000017945 */ /* 0x000fe20003800000 */
[----:B------:R-:W-:-:S11]  /*9d10*/  VIADD R31, R0, 0x30 ;  /* 0x00000030001f7836 */ /* 0x000fd60000000000 */
        /* <DEDUP_REMOVED lines=15> */
.L_x_148:
[----:B------:R-:W-:Y:S05]  /*9e10*/  BSYNC B1 ;  /* 0x0000000000017941 */ /* 0x000fea0003800000 */
.L_x_147:
[----:B-12---:R1:W2:Y:S01]  /*9e20*/  LDS.128 R40, [R30+0xb800] ;  /* 0x00b800001e287984 */ /* 0x0062a20000000c00 */
[----:B------:R-:W-:Y:S01]  /*9e30*/  ISETP.GE.AND P2, PT, R31, R52, PT ;  /* 0x000000341f00720c */ /* 0x000fe20003f46270 */
[----:B------:R-:W-:Y:S01]  /*9e40*/  BSSY B1, `(.L_x_149) ;  /* 0x0000012000017945 */ /* 0x000fe20003800000 */
[----:B------:R-:W-:Y:S02]  /*9e50*/  VIADD R31, R0, 0x38 ;  /* 0x00000038001f7836 */ /* 0x000fe40000000000 */
[----:B------:R-:W-:-:S13]  /*9e60*/  ISETP.GE.OR P0, PT, R28, UR6, P2 ;  /* 0x000000061c007c0c */ /* 0x000fda0009706670 */
        /* <DEDUP_REMOVED lines=15> */
.L_x_150:
[----:B------:R-:W-:Y:S05]  /*9f60*/  BSYNC B1 ;  /* 0x0000000000017941 */ /* 0x000fea0003800000 */
.L_x_149:
        /* <DEDUP_REMOVED lines=20> */
.L_x_152:
[----:B------:R-:W-:Y:S05]  /*a0b0*/  BSYNC B1 ;  /* 0x0000000000017941 */ /* 0x000fea0003800000 */
.L_x_151:
[----:B-12---:R1:W2:Y:S01]  /*a0c0*/  LDS.128 R40, [R30+0xc000] ;  /* 0x00c000001e287984 */ /* 0x0062a20000000c00 */
[----:B------:R-:W-:Y:S01]  /*a0d0*/  ISETP.GE.AND P0, PT, R46, R52, PT ;  /* 0x000000342e00720c */ /* 0x000fe20003f06270 */
[----:B------:R-:W-:Y:S01]  /*a0e0*/  BSSY B1, `(.L_x_153) ;  /* 0x0000012000017945 */ /* 0x000fe20003800000 */
[----:B----4-:R-:W-:Y:S02]  /*a0f0*/  IMAD R48, R32, UR8, RZ ;  /* 0x0000000820307c24 */ /* 0x010fe4000f8e02ff */
        /* <DEDUP_REMOVED lines=16> */
.L_x_154:
[----:B------:R-:W-:Y:S05]  /*a200*/  BSYNC B1 ;  /* 0x0000000000017941 */ /* 0x000fea0003800000 */
.L_x_153:
[----:B-12---:R1:W2:Y:S01]  /*a210*/  LDS.128 R40, [R30+0xc400] ;  /* 0x00c400001e287984 */ /* 0x0062a20000000c00 */
[----:B------:R-:W-:Y:S01]  /*a220*/  VIADD R0, R0, 0x48 ;  /* 0x0000004800007836 */ /* 0x000fe20000000000 */
[----:B------:R-:W-:Y:S01]  /*a230*/  BSSY B1, `(.L_x_155) ;  /* 0x0000015000017945 */ /* 0x000fe20003800000 */
[----:B------:R-:W-:Y:S02]  /*a240*/  IMAD R45, R33, UR7, R48 ;  /* 0x00000007212d7c24 */ /* 0x000fe4000f8e0230 */
[----:B------:R-:W-:Y:S01]  /*a250*/  IMAD.WIDE.U32 R38, R32, UR7, R28 ;  /* 0x0000000720267c25 */ /* 0x000fe2000f8e001c */
[----:B------:R-:W-:-:S04]  /*a260*/  ISETP.GE.AND P6, PT, R0, R52, PT ;  /* 0x000000340000720c */ /* 0x000fc80003fc6270 */
[----:B------:R-:W-:Y:S02]  /*a270*/  P2R R44, PR, RZ, 0x40 ;  /* 0x00000040ff2c7803 */ /* 0x000fe40000000000 */
[----:B------:R-:W-:-:S13]  /*a280*/  ISETP.GE.OR P6, PT, R28, UR6, P6 ;  /* 0x000000061c007c0c */ /* 0x000fda000b7c6670 */
[----:B-1----:R-:W-:Y:S05]  /*a290*/  @P6 BRA `(.L_x_156) ;  /* 0x0000000000386947 */ /* 0x002fea0003800000 */
[----:B------:R-:W-:Y:S01]  /*a2a0*/  IADD3 R31, P6, R2, 0x48, RZ ;  /* 0x00000048021f7810 */ /* 0x000fe20007fde0ff */
[----:B------:R-:W-:Y:S01]  /*a2b0*/  ULDC.64 UR4, c[0x0][0x848] ;  /* 0x0002120000047ab9 */ /* 0x000fe20000000a00 */
[----:B------:R-:W-:Y:S01]  /*a2c0*/  IMAD.MOV.U32 R32, RZ, RZ, R34 ;  /* 0x000000ffff207224 */ /* 0x000fe200078e0022 */
[----:B------:R-:W-:Y:S01]  /*a2d0*/  ULDC.64 UR10, c[0x0][0x208] ;  /* 0x00008200000a7ab9 */ /* 0x000fe20000000a00 */
[----:B------:R-:W-:Y:S02]  /*a2e0*/  IMAD.MOV.U32 R33, RZ, RZ, R37 ;  /* 0x000000ffff217224 */ /* 0x000fe400078e0025 */
[----:B------:R-:W-:Y:S02]  /*a2f0*/  IMAD.X R0, RZ, RZ, R3, P6 ;  /* 0x000000ffff007224 */ /* 0x000fe400030e0603 */
[----:B------:R-:W-:-:S04]  /*a300*/  IMAD.WIDE.U32 R32, R31, UR4, R32 ;  /* 0x000000041f207c25 */ /* 0x000fc8000f8e0020 */
[----:B------:R-:W-:-:S04]  /*a310*/  IMAD R0, R0, UR4, RZ ;  /* 0x0000000400007c24 */ /* 0x000fc8000f8e02ff */
[----:B------:R-:W-:Y:S01]  /*a320*/  IMAD R31, R31, UR5, R0 ;  /* 0x000000051f1f7c24 */ /* 0x000fe2000f8e0200 */
[----:B------:R-:W-:Y:S02]  /*a330*/  ULDC.64 UR4, c[0x0][0x830] ;  /* 0x00020c0000047ab9 */ /* 0x000fe40000000a00 */
[----:B------:R-:W-:Y:S01]  /*a340*/  LEA R34, P6, R32, UR4, 0x1 ;  /* 0x0000000420227c11 */ /* 0x000fe2000f8c08ff */
[----:B------:R-:W-:-:S05]  /*a350*/  IMAD.IADD R31, R33, 0x1, R31 ;  /* 0x00000001211f7824 */ /* 0x000fca00078e021f */
[----:B------:R-:W-:-:S05]  /*a360*/  LEA.HI.X R35, R32, UR5, R31, 0x1, P6 ;  /* 0x0000000520237c11 */ /* 0x000fca000b0f0c1f */
[----:B--2---:R1:W-:Y:S02]  /*a370*/  STG.E.128 desc[UR10][R34.64], R40 ;  /* 0x0000002822007986 */ /* 0x0043e4000c101d0a */
.L_x_156:
[----:B------:R-:W-:Y:S05]  /*a380*/  BSYNC B1 ;  /* 0x0000000000017941 */ /* 0x000fea0003800000 */
.L_x_155:
[----:B-1----:R1:W4:Y:S01]  /*a390*/  LDS.128 R32, [R30] ;  /* 0x000000001e207984 */ /* 0x0023220000000c00 */
[----:B------:R-:W-:Y:S01]  /*a3a0*/  P2R R0, PR, RZ, 0x4 ;  /* 0x00000004ff007803 */ /* 0x000fe20000000000 */
[----:B------:R-:W-:Y:S01]  /*a3b0*/  ULDC UR6, c[0x0][0x80c] ;  /* 0x0002030000067ab9 */ /* 0x000fe20000000800 */
[----:B------:R-:W-:Y:S01]  /*a3c0*/  ISETP.NE.AND P2, PT, R51, RZ, PT ;  /* 0x000000ff3300720c */ /* 0x000fe20003f45270 */
[----:B------:R-:W-:Y:S01]  /*a3d0*/  ULDC.64 UR4, c[0x0][0x828] ;  /* 0x00020a0000047ab9 */ /* 0x000fe20000000a00 */
[C---:B------:R-:W-:Y:S01]  /*a3e0*/  ISETP.GE.OR P4, PT, R28.reuse, UR6, P4 ;  /* 0x000000061c007c0c */ /* 0x040fe2000a786670 */
[----:B------:R-:W-:Y:S01]  /*a3f0*/  IMAD.IADD R39, R39, 0x1, R45 ;  /* 0x0000000127277824 */ /* 0x000fe200078e022d */
[----:B------:R-:W-:Y:S01]  /*a400*/  P2R R29, PR, RZ, 0x2 ;  /* 0x00000002ff1d7803 */ /* 0x000fe20000000000 */
[----:B------:R-:W-:Y:S01]  /*a410*/  BSSY B1, `(.L_x_157) ;  /* 0x0000024000017945 */ /* 0x000fe20003800000 */
[----:B------:R-:W-:Y:S01]  /*a420*/  P2R R31, PR, RZ, 0x1 ;  /* 0x00000001ff1f7803 */ /* 0x000fe20000000000 */
[----:B--2---:R-:W-:Y:S01]  /*a430*/  IMAD.WIDE.U32 R40, R233, UR4, R38 ;  /* 0x00000004e9287c25 */ /* 0x004fe2000f8e0026 */
[----:B------:R-:W-:-:S02]  /*a440*/  ISETP.GE.OR P2, PT, R28, UR6, P2 ;  /* 0x000000061c007c0c */ /* 0x000fc40009746670 */
[----:B------:R-:W-:Y:S02]  /*a450*/  ISETP.NE.AND P1, PT, R53, RZ, PT ;  /* 0x000000ff3500720c */ /* 0x000fe40003f25270 */
[----:B------:R-:W-:Y:S02]  /*a460*/  ISETP.NE.AND P0, PT, R54, RZ, PT ;  /* 0x000000ff3600720c */ /* 0x000fe40003f05270 */
[----:B------:R-:W-:Y:S02]  /*a470*/  P2R R42, PR, RZ, 0x4 ;  /* 0x00000004ff2a7803 */ /* 0x000fe40000000000 */
[----:B------:R-:W-:Y:S01]  /*a480*/  ISETP.NE.AND P2, PT, R0, RZ, PT ;  /* 0x000000ff0000720c */ /* 0x000fe20003f45270 */
[----:B------:R-:W-:Y:S01]  /*a490*/  IMAD R0, R50, UR4, RZ ;  /* 0x0000000432007c24 */ /* 0x000fe2000f8e02ff */
[C---:B------:R-:W-:Y:S02]  /*a4a0*/  ISETP.GE.OR P1, PT, R28.reuse, UR6, P1 ;  /* 0x000000061c007c0c */ /* 0x040fe40008f26670 */
[----:B------:R-:W-:Y:S01]  /*a4b0*/  ISETP.GE.OR P0, PT, R28, UR6, P0 ;  /* 0x000000061c007c0c */ /* 0x000fe20008706670 */
[----:B------:R-:W-:Y:S01]  /*a4c0*/  IMAD R37, R233, UR5, R0 ;  /* 0x00000005e9257c24 */ /* 0x000fe2000f8e0200 */
[----:B------:R-:W-:-:S02]  /*a4d0*/  ISETP.NE.AND P6, PT, R44, RZ, PT ;  /* 0x000000ff2c00720c */ /* 0x000fc40003fc5270 */
[----:B------:R-:W-:Y:S01]  /*a4e0*/  P2R R43, PR, RZ, 0x2 ;  /* 0x00000002ff2b7803 */ /* 0x000fe20000000000 */
[----:B------:R-:W-:Y:S01]  /*a4f0*/  IMAD.IADD R37, R41, 0x1, R37 ;  /* 0x0000000129257824 */ /* 0x000fe200078e0225 */
[----:B------:R-:W-:Y:S02]  /*a500*/  P2R R44, PR, RZ, 0x1 ;  /* 0x00000001ff2c7803 */ /* 0x000fe40000000000 */
[----:B------:R-:W-:Y:S02]  /*a510*/  ISETP.NE.AND P1, PT, R29, RZ, PT ;  /* 0x000000ff1d00720c */ /* 0x000fe40003f25270 */
[----:B------:R-:W-:Y:S02]  /*a520*/  ISETP.NE.AND P0, PT, R31, RZ, PT ;  /* 0x000000ff1f00720c */ /* 0x000fe40003f05270 */
[C---:B------:R-:W-:Y:S02]  /*a530*/  ISETP.GE.OR P5, PT, R28.reuse, UR6, P5 ;  /* 0x000000061c007c0c */ /* 0x040fe4000afa6670 */
[----:B------:R-:W-:-:S02]  /*a540*/  ISETP.GE.OR P3, PT, R28, UR6, P3 ;  /* 0x000000061c007c0c */ /* 0x000fc40009f66670 */
[C---:B------:R-:W-:Y:S02]  /*a550*/  ISETP.GE.OR P2, PT, R28.reuse, UR6, P2 ;  /* 0x000000061c007c0c */ /* 0x040fe40009746670 */
[C---:B------:R-:W-:Y:S02]  /*a560*/  ISETP.GE.OR P1, PT, R28.reuse, UR6, P1 ;  /* 0x000000061c007c0c */ /* 0x040fe40008f26670 */
[C---:B------:R-:W-:Y:S02]  /*a570*/  ISETP.GE.OR P0, PT, R28.reuse, UR6, P0 ;  /* 0x000000061c007c0c */ /* 0x040fe40008706670 */
[----:B------:R-:W-:Y:S01]  /*a580*/  ISETP.GE.OR P6, PT, R28, UR6, P6 ;  /* 0x000000061c007c0c */ /* 0x000fe2000b7c6670 */
[----:B-1--4-:R-:W-:-:S12]  /*a590*/  @P4 BRA `(.L_x_158) ;  /* 0x00000000002c4947 */ /* 0x012fd80003800000 */
        /* <DEDUP_REMOVED lines=10> */
[----:B------:R1:W-:Y:S02]  /*a640*/  STG.E.128 desc[UR8][R38.64], R32 ;  /* 0x0000002026007986 */ /* 0x0003e4000c101d08 */
.L_x_158:
[----:B------:R-:W-:Y:S05]  /*a650*/  BSYNC B1 ;  /* 0x0000000000017941 */ /* 0x000fea0003800000 */
.L_x_157:
[----:B-1----:R1:W2:Y:S01]  /*a660*/  LDS.128 R32, [R30+0x400] ;  /* 0x000400001e207984 */ /* 0x0022a20000000c00 */
[----:B------:R-:W-:Y:S01]  /*a670*/  ISETP.NE.AND P4, PT, R42, RZ, PT ;  /* 0x000000ff2a00720c */ /* 0x000fe20003f85270 */
[----:B------:R-:W-:-:S12]  /*a680*/  BSSY B1, `(.L_x_159) ;  /* 0x0000010000017945 */ /* 0x000fd80003800000 */
        /* <DEDUP_REMOVED lines=15> */
.L_x_160:
[----:B------:R-:W-:Y:S05]  /*a780*/  BSYNC B1 ;  /* 0x0000000000017941 */ /* 0x000fea0003800000 */
.L_x_159:
[----:B-12---:R1:W2:Y:S01]  /*a790*/  LDS.128 R32, [R30+0x800] ;  /* 0x000800001e207984 */ /* 0x0062a20000000c00 */
        /* <DEDUP_REMOVED lines=17> */
.L_x_162:
[----:B------:R-:W-:Y:S05]  /*a8b0*/  BSYNC B1 ;  /* 0x0000000000017941 */ /* 0x000fea0003800000 */
.L_x_161:
[----:B0-----:R-:W0:Y:S01]  /*a8c0*/  LDS.128 R28, [R30+0xc00] ;  /* 0x000c00001e1c7984 */ /* 0x001e220000000c00 */
[----:B------:R-:W-:Y:S01]  /*a8d0*/  ISETP.NE.AND P4, PT, R44, RZ, PT ;  /* 0x000000ff2c00720c */ /* 0x000fe20003f85270 */
[----:B------:R-:W-:-:S12]  /*a8e0*/  BSSY B1, `(.L_x_163) ;  /* 0x0000010000017945 */ /* 0x000fd80003800000 */
[----:B------:R-:W-:Y:S05]  /*a8f0*/  @P4 BRA `(.L_x_164) ;  /* 0x0000000000384947 */ /* 0x000fea0003800000 */
[----:B-12---:R-:W-:Y:S01]  /*a900*/  IADD3 R35, P4, R2, 0x18, RZ ;  /* 0x0000001802237810 */ /* 0x006fe20007f9e0ff */
        /* <DEDUP_REMOVED lines=12> */
[----:B0-----:R4:W-:Y:S02]  /*a9d0*/  STG.E.128 desc[UR8][R34.64], R28 ;  /* 0x0000001c22007986 */ /* 0x0019e4000c101d08 */
.L_x_164:
[----:B------:R-:W-:Y:S05]  /*a9e0*/  BSYNC B1 ;  /* 0x0000000000017941 */ /* 0x000fea0003800000 */
.L_x_163:
[----:B------:R-:W-:Y:S04]  /*a9f0*/  BSSY B1, `(.L_x_165) ;  /* 0x0000010000017945 */ /* 0x000fe80003800000 */
[----:B------:R-:W-:Y:S05]  /*aa00*/  @P5 BRA `(.L_x_166) ;  /* 0x0000000000385947 */ /* 0x000fea0003800000 */
[----:B0---4-:R-:W-:Y:S01]  /*aa10*/  IADD3 R31, P4, R2, 0x20, RZ ;  /* 0x00000020021f7810 */ /* 0x011fe20007f9e0ff */
        /* <DEDUP_REMOVED lines=12> */
[----:B------:R0:W-:Y:S02]  /*aae0*/  STG.E.128 desc[UR8][R30.64], R4 ;  /* 0x000000041e007986 */ /* 0x0001e4000c101d08 */
.L_x_166:
[----:B------:R-:W-:Y:S05]  /*aaf0*/  BSYNC B1 ;  /* 0x0000000000017941 */ /* 0x000fea0003800000 */
.L_x_165:
[----:B------:R-:W-:Y:S04]  /*ab00*/  BSSY B1, `(.L_x_167) ;  /* 0x0000010000017945 */ /* 0x000fe80003800000 */
[----:B------:R-:W-:Y:S05]  /*ab10*/  @P3 BRA `(.L_x_168) ;  /* 0x0000000000383947 */ /* 0x000fea0003800000 */
[----:B0-----:R-:W-:Y:S01]  /*ab20*/  IADD3 R7, P3, R2, 0x28, RZ ;  /* 0x0000002802077810 */ /* 0x001fe20007f7e0ff */
        /* <DEDUP_REMOVED lines=12> */
[----:B---3--:R0:W-:Y:S02]  /*abf0*/  STG.E.128 desc[UR8][R6.64], R8 ;  /* 0x0000000806007986 */ /* 0x0081e4000c101d08 */
.L_x_168:
[----:B------:R-:W-:Y:S05]  /*ac00*/  BSYNC B1 ;  /* 0x0000000000017941 */ /* 0x000fea0003800000 */
.L_x_167:
        /* <DEDUP_REMOVED lines=16> */
.L_x_170:
[----:B------:R-:W-:Y:S05]  /*ad10*/  BSYNC B1 ;  /* 0x0000000000017941 */ /* 0x000fea0003800000 */
.L_x_169:
        /* <DEDUP_REMOVED lines=16> */
.L_x_172:
[----:B------:R-:W-:Y:S05]  /*ae20*/  BSYNC B1 ;  /* 0x0000000000017941 */ /* 0x000fea0003800000 */
.L_x_171:
        /* <DEDUP_REMOVED lines=16> */
.L_x_174:
[----:B------:R-:W-:Y:S05]  /*af30*/  BSYNC B1 ;  /* 0x0000000000017941 */ /* 0x000fea0003800000 */
.L_x_173:
[----:B------:R-:W-:Y:S05]  /*af40*/  @P6 BRA `(.L_x_117) ;  /* 0x0000003c00486947 */ /* 0x000fea0003800000 */
[----:B0-----:R-:W-:Y:S01]  /*af50*/  IADD3 R5, P0, R2, 0x48, RZ ;  /* 0x0000004802057810 */ /* 0x001fe20007f1e0ff */
[----:B------:R-:W-:Y:S01]  /*af60*/  ULDC.64 UR4, c[0x0][0x818] ;  /* 0x0002060000047ab9 */ /* 0x000fe20000000a00 */
[----:B------:R-:W-:Y:S01]  /*af70*/  IMAD.MOV.U32 R2, RZ, RZ, R40 ;  /* 0x000000ffff027224 */ /* 0x000fe200078e0028 */
[----:B------:R-:W-:Y:S02]  /*af80*/  ULDC.64 UR6, c[0x0][0x208] ;  /* 0x0000820000067ab9 */ /* 0x000fe40000000a00 */
[----:B------:R-:W-:Y:S02]  /*af90*/  IMAD.X R0, RZ, RZ, R3, P0 ;  /* 0x000000ffff007224 */ /* 0x000fe400000e0603 */
[----:B------:R-:W-:Y:S02]  /*afa0*/  IMAD.MOV.U32 R3, RZ, RZ, R37 ;  /* 0x000000ffff037224 */ /* 0x000fe400078e0025 */
[----:B------:R-:W-:Y:S02]  /*afb0*/  IMAD R0, R0, UR4, RZ ;  /* 0x0000000400007c24 */ /* 0x000fe4000f8e02ff */
[----:B------:R-:W-:-:S04]  /*afc0*/  IMAD.WIDE.U32 R2, R5, UR4, R2 ;  /* 0x0000000405027c25 */ /* 0x000fc8000f8e0002 */
[----:B------:R-:W-:Y:S01]  /*afd0*/  IMAD R5, R5, UR5, R0 ;  /* 0x0000000505057c24 */ /* 0x000fe2000f8e0200 */
[----:B------:R-:W-:Y:S02]  /*afe0*/  ULDC.64 UR4, c[0x0][0x800] ;  /* 0x0002000000047ab9 */ /* 0x000fe40000000a00 */
[----:B------:R-:W-:Y:S01]  /*aff0*/  LEA R4, P0, R2, UR4, 0x1 ;  /* 0x0000000402047c11 */ /* 0x000fe2000f8008ff */
[----:B------:R-:W-:-:S05]  /*b000*/  IMAD.IADD R3, R3, 0x1, R5 ;  /* 0x0000000103037824 */ /* 0x000fca00078e0205 */
[----:B------:R-:W-:-:S05]  /*b010*/  LEA.HI.X R5, R2, UR5, R3, 0x1, P0 ;  /* 0x0000000502057c11 */ /* 0x000fca00080f0c03 */
[----:B------:R0:W-:Y:S01]  /*b020*/  STG.E.128 desc[UR6][R4.64], R24 ;  /* 0x0000001804007986 */ /* 0x0001e2000c101d06 */
[----:B------:R-:W-:Y:S05]  /*b030*/  BRA `(.L_x_117) ;  /* 0x0000003c000c7947 */ /* 0x000fea0003800000 */
.L_x_135:
[----:B------:R-:W1:Y:S01]  /*b040*/  LDC.64 R4, c[0x0][0x870] ;  /* 0x00021c00ff047b82 */ /* 0x000e620000000a00 */
[----:B------:R-:W-:-:S07]  /*b050*/  ULDC.64 UR6, c[0x0][0x208] ;  /* 0x0000820000067ab9 */ /* 0x000fce0000000a00 */
[----:B0-----:R-:W0:Y:S01]  /*b060*/  LDC.64 R2, c[0x0][0x870] ;  /* 0x00021c00ff027b82 */ /* 0x001e220000000a00 */
[----:B------:R-:W2:Y:S01]  /*b070*/  S2R R8, SR_TID.X ;  /* 0x0000000000087919 */ /* 0x000ea20000002100 */
[----:B------:R-:W3:Y:S06]  /*b080*/  S2R R13, SR_CTAID.X ;  /* 0x00000000000d7919 */ /* 0x000eec0000002500 */
[----:B------:R-:W4:Y:S01]  /*b090*/  LDC.64 R16, c[0x0][0x820] ;  /* 0x00020800ff107b82 */ /* 0x000f220000000a00 */
[----:B-1----:R-:W-:-:S04]  /*b0a0*/  ISETP.NE.U32.AND P1, PT, R4, RZ, PT ;  /* 0x000000ff0400720c */ /* 0x002fc80003f25070 */
[----:B------:R-:W-:Y:S01]  /*b0b0*/  ISETP.NE.AND.EX P1, PT, R5, RZ, PT, P1 ;  /* 0x000000ff0500720c */ /* 0x000fe20003f25310 */
[----:B0-----:R-:W-:Y:S02]  /*b0c0*/  IMAD.WIDE R4, R233, 0x4, R2 ;  /* 0x00000004e9047825 */ /* 0x001fe400078e0202 */
[----:B------:R-:W0:Y:S10]  /*b0d0*/  LDC.64 R2, c[0x0][0x878] ;  /* 0x00021e00ff027b82 */ /* 0x000e340000000a00 */
[----:B------:R-:W3:Y:S01]  /*b0e0*/  @P1 LDG.E R9, desc[UR6][R4.64] ;  /* 0x0000000604091981 */ /* 0x000ee2000c1e1900 */
[----:B------:R-:W-:Y:S01]  /*b0f0*/  ULDC UR4, c[0x0][0x808] ;  /* 0x0002020000047ab9 */ /* 0x000fe20000000800 */
[----:B--2---:R-:W-:Y:S01]  /*b100*/  VIADD R11, R8, 0xffffff80 ;  /* 0xffffff80080b7836 */ /* 0x004fe20000000000 */
[----:B------:R-:W1:Y:S01]  /*b110*/  S2UR UR5, SR_CTAID.Y ;  /* 0x00000000000579c3 */ /* 0x000e620000002600 */
[----:B------:R-:W-:Y:S01]  /*b120*/  IMAD.U32 R0, RZ, RZ, UR4 ;  /* 0x00000004ff007e24 */ /* 0x000fe2000f8e00ff */
[----:B0-----:R-:W-:-:S04]  /*b130*/  ISETP.NE.U32.AND P0, PT, R2, RZ, PT ;  /* 0x000000ff0200720c */ /* 0x001fc80003f05070 */
[----:B------:R-:W-:-:S13]  /*b140*/  ISETP.NE.AND.EX P0, PT, R3, RZ, PT, P0 ;  /* 0x000000ff0300720c */ /* 0x000fda0003f05300 */
[----:B------:R-:W0:Y:S01]  /*b150*/  @P0 LDC.64 R2, c[0x0][0x878] ;  /* 0x00021e00ff020b82 */ /* 0x000e220000000a00 */
[----:B------:R-:W-:-:S04]  /*b160*/  SHF.R.S32.HI R8, RZ, 0x1f, R11 ;  /* 0x0000001fff087819 */ /* 0x000fc8000001140b */
[----:B------:R-:W-:-:S04]  /*b170*/  LEA.HI R8, R8, R11, RZ, 0x5 ;  /* 0x0000000b08087211 */ /* 0x000fc800078f28ff */
[----:B------:R-:W-:Y:S01]  /*b180*/  SHF.R.S32.HI R15, RZ, 0x5, R8 ;  /* 0x00000005ff0f7819 */ /* 0x000fe20000011408 */
[----:B0-----:R-:W-:Y:S01]  /*b190*/  @P0 IMAD.WIDE R6, R233, 0x4, R2 ;  /* 0x00000004e9060825 */ /* 0x001fe200078e0202 */
[----:B------:R-:W-:-:S04]  /*b1a0*/  CS2R R2, SRZ ;  /* 0x0000000000027805 */ /* 0x000fc8000001ff00 */
[----:B------:R0:W5:Y:S01]  /*b1b0*/  @P0 LDG.E R0, desc[UR6][R6.64] ;  /* 0x0000000606000981 */ /* 0x000162000c1e1900 */
[--C-:B---3--:R-:W-:Y:S01]  /*b1c0*/  @P1 SHF.R.S32.HI R3, RZ, 0x1f, R9.reuse ;  /* 0x0000001fff031819 */ /* 0x108fe20000011409 */
[----:B------:R-:W-:Y:S01]  /*b1d0*/  @P1 IMAD.MOV.U32 R2, RZ, RZ, R9 ;  /* 0x000000ffff021224 */ /* 0x000fe200078e0009 */
[----:B01--4-:R-:W-:Y:S06]  /*b1e0*/  @P0 BRA `(.L_x_175) ;  /* 0x0000000000140947 */ /* 0x013fec0003800000 */
[----:B------:R-:W-:Y:S05]  /*b1f0*/  @!P1 BRA `(.L_x_175) ;  /* 0x0000000000109947 */ /* 0x000fea0003800000 */
[----:B------:R-:W-:Y:S02]  /*b200*/  ULDC.64 UR6, c[0x0][0x208] ;  /* 0x0000820000067ab9 */ /* 0x000fe40000000a00 */
[----:B------:R-:W2:Y:S04]  /*b210*/  LDG.E R7, desc[UR6][R4.64] ;  /* 0x0000000604077981 */ /* 0x000ea8000c1e1900 */
[----:B-----5:R-:W2:Y:S02]  /*b220*/  LDG.E R0, desc[UR6][R4.64+0x4] ;  /* 0x0000040604007981 */ /* 0x020ea4000c1e1900 */
[----:B--2---:R-:W-:-:S07]  /*b230*/  IMAD.IADD R0, R0, 0x1, -R7 ;  /* 0x0000000100007824 */ /* 0x004fce00078e0a07 */
.L_x_175:
[----:B------:R-:W-:Y:S01]  /*b240*/  LOP3.LUT R4, R8, 0x1fffffe0, RZ, 0xc0, !PT ;  /* 0x1fffffe008047812 */ /* 0x000fe200078ec0ff */
[----:B------:R-:W-:Y:S01]  /*b250*/  USHF.R.S32.HI UR6, URZ, 0x1f, UR5 ;  /* 0x0000001f3f067899 */ /* 0x000fe20008011405 */
[----:B------:R-:W-:Y:S01]  /*b260*/  IADD3 R2, P0, R15, R2, RZ ;  /* 0x000000020f027210 */ /* 0x000fe20007f1e0ff */
[----:B-----5:R-:W-:Y:S01]  /*b270*/  IMAD R12, R13, -0x50, R0 ;  /* 0xffffffb00d0c7824 */ /* 0x020fe200078e0200 */
[----:B------:R-:W0:Y:S01]  /*b280*/  LDC.64 R18, c[0x0][0x850] ;  /* 0x00021400ff127b82 */ /* 0x000e220000000a00 */
[----:B------:R-:W-:Y:S01]  /*b290*/  IMAD.IADD R4, R11, 0x1, -R4 ;  /* 0x000000010b047824 */ /* 0x000fe200078e0a04 */
[C---:B------:R-:W-:Y:S01]  /*b2a0*/  LEA.HI.X.SX32 R3, R15.reuse, R3, 0x1, P0 ;  /* 0x000000030f037211 */ /* 0x040fe200000f0eff */
[C---:B------:R-:W-:Y:S01]  /*b2b0*/  VIADD R5, R15.reuse, 0x8 ;  /* 0x000000080f057836 */ /* 0x040fe20000000000 */
[-C--:B------:R-:W-:Y:S01]  /*b2c0*/  ISETP.GE.AND P0, PT, R15, R12.reuse, PT ;  /* 0x0000000c0f00720c */ /* 0x080fe20003f06270 */
[----:B------:R-:W-:Y:S01]  /*b2d0*/  IMAD.SHL.U32 R4, R4, 0x8, RZ ;  /* 0x0000000804047824 */ /* 0x000fe200078e00ff */
[----:B------:R-:W-:Y:S01]  /*b2e0*/  ULDC UR7, c[0x0][0x80c] ;  /* 0x0002030000077ab9 */ /* 0x000fe20000000800 */
[----:B------:R-:W-:Y:S01]  /*b2f0*/  IMAD R0, R16, UR6, RZ ;  /* 0x0000000610007c24 */ /* 0x000fe2000f8e02ff */
[-C--:B------:R-:W-:Y:S01]  /*b300*/  ISETP.GE.AND P6, PT, R5, R12.reuse, PT ;  /* 0x0000000c0500720c */ /* 0x080fe20003fc6270 */
[----:B------:R-:W-:Y:S01]  /*b310*/  VIADD R7, R15, 0x10 ;  /* 0x000000100f077836 */ /* 0x000fe20000000000 */
[----:B------:R-:W-:Y:S01]  /*b320*/  SHF.R.S32.HI R5, RZ, 0x1f, R4 ;  /* 0x0000001fff057819 */ /* 0x000fe20000011404 */
[----:B------:R-:W-:Y:S01]  /*b330*/  IMAD R17, R17, UR5, R0 ;  /* 0x0000000511117c24 */ /* 0x000fe2000f8e0200 */
[----:B------:R-:W-:Y:S01]  /*b340*/  SHF.R.S32.HI R0, RZ, 0x1f, R233 ;  /* 0x0000001fff007819 */ /* 0x000fe200000114e9 */
[----:B------:R-:W-:Y:S01]  /*b350*/  VIADD R9, R15, 0x18 ;  /* 0x000000180f097836 */ /* 0x000fe20000000000 */
[----:B------:R-:W-:Y:S01]  /*b360*/  ISETP.GE.OR P2, PT, R4, UR7, P0 ;  /* 0x0000000704007c0c */ /* 0x000fe20008746670 */
[----:B------:R-:W-:Y:S01]  /*b370*/  ULDC.64 UR8, c[0x0][0x828] ;  /* 0x00020a0000087ab9 */ /* 0x000fe20000000a00 */
[-C--:B------:R-:W-:Y:S01]  /*b380*/  ISETP.GE.AND P5, PT, R7, R12.reuse, PT ;  /* 0x0000000c0700720c */ /* 0x080fe20003fa6270 */
[----:B------:R-:W-:Y:S01]  /*b390*/  IMAD.WIDE.U32 R6, R16, UR5, R4 ;  /* 0x0000000510067c25 */ /* 0x000fe2000f8e0004 */
[----:B------:R-:W-:Y:S01]  /*b3a0*/  SEL R14, R0, RZ, !P1 ;  /* 0x000000ff000e7207 */ /* 0x000fe20004800000 */
[----:B------:R-:W-:Y:S01]  /*b3b0*/  BSSY B1, `(.L_x_176) ;  /* 0x000001c000017945 */ /* 0x000fe20003800000 */
[-C--:B------:R-:W-:Y:S01]  /*b3c0*/  ISETP.GE.AND P4, PT, R9, R12.reuse, PT ;  /* 0x0000000c0900720c */ /* 0x080fe20003f86270 */
[----:B------:R-:W-:Y:S01]  /*b3d0*/  VIADD R9, R15, 0x20 ;  /* 0x000000200f097836 */ /* 0x000fe20000000000 */
[----:B------:R-:W-:Y:S01]  /*b3e0*/  SEL R233, R233, RZ, !P1 ;  /* 0x000000ffe9e97207 */ /* 0x000fe20004800000 */
[----:B------:R-:W-:Y:S01]  /*b3f0*/  IMAD.IADD R7, R17, 0x1, R7 ;  /* 0x0000000111077824 */ /* 0x000fe200078e0207 */
[----:B------:R-:W-:Y:S01]  /*b400*/  P2R R20, PR, RZ, 0x40 ;  /* 0x00000040ff147803 */ /* 0x000fe20000000000 */
[----:B------:R-:W-:Y:S01]  /*b410*/  IMAD R0, R14, UR8, RZ ;  /* 0x000000080e007c24 */ /* 0x000fe2000f8e02ff */
[----:B------:R-:W-:Y:S01]  /*b420*/  ISETP.GE.AND P3, PT, R9, R12, PT ;  /* 0x0000000c0900720c */ /* 0x000fe20003f66270 */
[----:B------:R-:W-:Y:S01]  /*b430*/  IMAD.WIDE.U32 R10, R233, UR8, R6 ;  /* 0x00000008e90a7c25 */ /* 0x000fe2000f8e0006 */
[----:B------:R-:W-:-:S02]  /*b440*/  P2R R22, PR, RZ, 0x20 ;  /* 0x00000020ff167803 */ /* 0x000fc40000000000 */
[----:B------:R-:W-:Y:S01]  /*b450*/  P2R R16, PR, RZ, 0x10 ;  /* 0x00000010ff107803 */ /* 0x000fe20000000000 */
[----:B------:R-:W-:Y:S01]  /*b460*/  IMAD R9, R233, UR9, R0 ;  /* 0x00000009e9097c24 */ /* 0x000fe2000f8e0200 */
[----:B------:R-:W-:Y:S01]  /*b470*/  P2R R23, PR, RZ, 0x8 ;  /* 0x00000008ff177803 */ /* 0x000fe20000000000 */
[----:B------:R-:W-:Y:S01]  /*b480*/  IMAD.WIDE R2, R13, 0x50, R2 ;  /* 0x000000500d027825 */ /* 0x000fe200078e0202 */
[----:B------:R-:W-:-:S03]  /*b490*/  ISETP.GE.OR P1, PT, R4, UR7, P6 ;  /* 0x0000000704007c0c */ /* 0x000fc6000b726670 */
[----:B------:R-:W-:Y:S01]  /*b4a0*/  IMAD.IADD R9, R11, 0x1, R9 ;  /* 0x000000010b097824 */ /* 0x000fe200078e0209 */
[----:B------:R-:W-:Y:S09]  /*b4b0*/  @P2 BRA `(.L_x_177) ;  /* 0x00000000002c2947 */ /* 0x000ff20003800000 */
        /* <DEDUP_REMOVED lines=10> */
[----:B------:R1:W-:Y:S02]  /*b560*/  STG.E.128 desc[UR10][R24.64], RZ ;  /* 0x000000ff18007986 */ /* 0x0003e4000c101d0a */
.L_x_177:
[----:B------:R-:W-:Y:S05]  /*b570*/  BSYNC B1 ;  /* 0x0000000000017941 */ /* 0x000fea0003800000 */
.L_x_176:
[----:B------:R-:W-:Y:S01]  /*b580*/  BSSY B1, `(.L_x_178) ;  /* 0x0000011000017945 */ /* 0x000fe20003800000 */
[----:B------:R-:W-:-:S03]  /*b590*/  ISETP.GE.OR P2, PT, R4, UR7, P5 ;  /* 0x0000000704007c0c */ /* 0x000fc6000af46670 */
[----:B------:R-:W-:Y:S10]  /*b5a0*/  @P1 BRA `(.L_x_179) ;  /* 0x0000000000381947 */ /* 0x000ff40003800000 */
        /* <DEDUP_REMOVED lines=10> */
[----:B-1----:R-:W-:Y:S01]  /*b650*/  LEA R24, P1, R6, UR8, 0x1 ;  /* 0x0000000806187c11 */ /* 0x002fe2000f8208ff */
[----:B------:R-:W-:-:S05]  /*b660*/  IMAD.IADD R7, R7, 0x1, R13 ;  /* 0x0000000107077824 */ /* 0x000fca00078e020d */
[----:B------:R-:W-:-:S05]  /*b670*/  LEA.HI.X R25, R6, UR9, R7, 0x1, P1 ;  /* 0x0000000906197c11 */ /* 0x000fca00088f0c07 */
[----:B------:R2:W-:Y:S02]  /*b680*/  STG.E.128 desc[UR10][R24.64], RZ ;  /* 0x000000ff18007986 */ /* 0x0005e4000c101d0a */
.L_x_179:
[----:B------:R-:W-:Y:S05]  /*b690*/  BSYNC B1 ;  /* 0x0000000000017941 */ /* 0x000fea0003800000 */
.L_x_178:
        /* <DEDUP_REMOVED lines=13> */
[----:B-12---:R-:W-:Y:S01]  /*b770*/  LEA R24, P2, R6, UR8, 0x1 ;  /* 0x0000000806187c11 */ /* 0x006fe2000f8408ff */
[----:B------:R-:W-:-:S05]  /*b780*/  IMAD.IADD R7, R7, 0x1, R13 ;  /* 0x0000000107077824 */ /* 0x000fca00078e020d */
[----:B------:R-:W-:-:S05]  /*b790*/  LEA.HI.X R25, R6, UR9, R7, 0x1, P2 ;  /* 0x0000000906197c11 */ /* 0x000fca00090f0c07 */
[----:B------:R3:W-:Y:S02]  /*b7a0*/  STG.E.128 desc[UR10][R24.64], RZ ;  /* 0x000000ff18007986 */ /* 0x0007e4000c101d0a */
.L_x_181:
[----:B------:R-:W-:Y:S05]  /*b7b0*/  BSYNC B1 ;  /* 0x0000000000017941 */ /* 0x000fea0003800000 */
.L_x_180:
[----:B------:R-:W-:Y:S01]  /*b7c0*/  BSSY B1, `(.L_x_182) ;  /* 0x0000012000017945 */ /* 0x000fe20003800000 */
[----:B------:R-:W-:Y:S01]  /*b7d0*/  ISETP.GE.OR P2, PT, R4, UR7, P3 ;  /* 0x0000000704007c0c */ /* 0x000fe20009f46670 */
[----:B------:R-:W-:Y:S02]  /*b7e0*/  VIADD R17, R15, 0x28 ;  /* 0x000000280f117836 */ /* 0x000fe40000000000 */
        /* <DEDUP_REMOVED lines=11> */
[----:B-123--:R-:W-:Y:S01]  /*b8a0*/  LEA R24, P1, R6, UR8, 0x1 ;  /* 0x0000000806187c11 */ /* 0x00efe2000f8208ff */
[----:B------:R-:W-:-:S05]  /*b8b0*/  IMAD.IADD R7, R7, 0x1, R13 ;  /* 0x0000000107077824 */ /* 0x000fca00078e020d */
[----:B------:R-:W-:-:S05]  /*b8c0*/  LEA.HI.X R25, R6, UR9, R7, 0x1, P1 ;  /* 0x0000000906197c11 */ /* 0x000fca00088f0c07 */
[----:B------:R4:W-:Y:S02]  /*b8d0*/  STG.E.128 desc[UR10][R24.64], RZ ;  /* 0x000000ff18007986 */ /* 0x0009e4000c101d0a */
.L_x_183:
[----:B------:R-:W-:Y:S05]  /*b8e0*/  BSYNC B1 ;  /* 0x0000000000017941 */ /* 0x000fea0003800000 */
.L_x_182:
[----:B------:R-:W-:Y:S01]  /*b8f0*/  BSSY B1, `(.L_x_184) ;  /* 0x0000011000017945 */ /* 0x000fe20003800000 */
[----:B------:R-:W-:-:S03]  /*b900*/  ISETP.GE.AND P1, PT, R17, R12, PT ;  /* 0x0000000c1100720c */ /* 0x000fc60003f26270 */
        /* <DEDUP_REMOVED lines=11> */
[----:B-1234-:R-:W-:Y:S01]  /*b9c0*/  LEA R24, P2, R6, UR8, 0x1 ;  /* 0x0000000806187c11 */ /* 0x01efe2000f8408ff */
[----:B------:R-:W-:-:S05]  /*b9d0*/  IMAD.IADD R7, R7, 0x1, R13 ;  /* 0x0000000107077824 */ /* 0x000fca00078e020d */
[----:B------:R-:W-:-:S05]  /*b9e0*/  LEA.HI.X R25, R6, UR9, R7, 0x1, P2 ;  /* 0x0000000906197c11 */ /* 0x000fca00090f0c07 */
[----:B------:R1:W-:Y:S02]  /*b9f0*/  STG.E.128 desc[UR10][R24.64], RZ ;  /* 0x000000ff18007986 */ /* 0x0003e4000c101d0a */
.L_x_185:
[----:B------:R-:W-:Y:S05]  /*ba00*/  BSYNC B1 ;  /* 0x0000000000017941 */ /* 0x000fea0003800000 */
.L_x_184:
[----:B------:R-:W-:Y:S01]  /*ba10*/  ISETP.GE.OR P2, PT, R4, UR7, P1 ;  /* 0x0000000704007c0c */ /* 0x000fe20008f46670 */
[----:B0-----:R-:W-:Y:S01]  /*ba20*/  IMAD R0, R18, UR6, RZ ;  /* 0x0000000612007c24 */ /* 0x001fe2000f8e02ff */
[----:B------:R-:W-:Y:S01]  /*ba30*/  BSSY B1, `(.L_x_186) ;  /* 0x0000012000017945 */ /* 0x000fe20003800000 */
[----:B------:R-:W-:Y:S02]  /*ba40*/  VIADD R17, R15, 0x30 ;  /* 0x000000300f117836 */ /* 0x000fe40000000000 */
[----:B------:R-:W-:-:S08]  /*ba50*/  IMAD R21, R19, UR5, R0 ;  /* 0x0000000513157c24 */ /* 0x000fd0000f8e0200 */
[----:B------:R-:W-:Y:S05]  /*ba60*/  @P2 BRA `(.L_x_187) ;  /* 0x0000000000382947 */ /* 0x000fea0003800000 */
        /* <DEDUP_REMOVED lines=14> */
.L_x_187:
[----:B------:R-:W-:Y:S05]  /*bb50*/  BSYNC B1 ;  /* 0x0000000000017941 */ /* 0x000fea0003800000 */
.L_x_186:
[----:B------:R-:W-:Y:S01]  /*bb60*/  ISETP.GE.AND P2, PT, R17, R12, PT ;  /* 0x0000000c1100720c */ /* 0x000fe20003f46270 */
[----:B------:R-:W-:Y:S01]  /*bb70*/  ULDC UR4, c[0x0][0x83c] ;  /* 0x00020f0000047ab9 */ /* 0x000fe20000000800 */
[----:B------:R-:W-:Y:S01]  /*bb80*/  BSSY B1, `(.L_x_188) ;  /* 0x0000014000017945 */ /* 0x000fe20003800000 */
[C---:B------:R-:W-:Y:S01]  /*bb90*/  VIADD R17, R15.reuse, 0x38 ;  /* 0x000000380f117836 */ /* 0x040fe20000000000 */
[----:B------:R-:W-:Y:S01]  /*bba0*/  ISETP.GE.OR P3, PT, R4, UR7, P2 ;  /* 0x0000000704007c0c */ /* 0x000fe20009766670 */
[C---:B------:R-:W-:Y:S02]  /*bbb0*/  VIADD R19, R15.reuse, 0x40 ;  /* 0x000000400f137836 */ /* 0x040fe40000000000 */
[----:B------:R-:W-:-:S10]  /*bbc0*/  VIADD R15, R15, 0x48 ;  /* 0x000000480f0f7836 */ /* 0x000fd40000000000 */
        /* <DEDUP_REMOVED lines=11> */
[----:B01234-:R-:W-:Y:S01]  /*bc80*/  LEA R24, P3, R6, UR8, 0x1 ;  /* 0x0000000806187c11 */ /* 0x01ffe2000f8608ff */
[----:B------:R-:W-:-:S05]  /*bc90*/  IMAD.IADD R7, R7, 0x1, R13 ;  /* 0x0000000107077824 */ /* 0x000fca00078e020d */
[----:B------:R-:W-:-:S05]  /*bca0*/  LEA.HI.X R25, R6, UR9, R7, 0x1, P3 ;  /* 0x0000000906197c11 */ /* 0x000fca00098f0c07 */
[----:B------:R0:W-:Y:S02]  /*bcb0*/  STG.E.128 desc[UR10][R24.64], RZ ;  /* 0x000000ff18007986 */ /* 0x0001e4000c101d0a */
.L_x_189:
[----:B------:R-:W-:Y:S05]  /*bcc0*/  BSYNC B1 ;  /* 0x0000000000017941 */ /* 0x000fea0003800000 */
.L_x_188:
[----:B------:R-:W-:Y:S01]  /*bcd0*/  ISETP.GE.AND P3, PT, R17, R12, PT ;  /* 0x0000000c1100720c */ /* 0x000fe20003f66270 */
[----:B------:R-:W-:Y:S03]  /*bce0*/  BSSY B1, `(.L_x_190) ;  /* 0x0000011000017945 */ /* 0x000fe60003800000 */
[----:B------:R-:W-:-:S13]  /*bcf0*/  ISETP.GE.OR P4, PT, R4, UR7, P3 ;  /* 0x0000000704007c0c */ /* 0x000fda0009f86670 */
        /* <DEDUP_REMOVED lines=15> */
.L_x_191:
[----:B------:R-:W-:Y:S05]  /*bdf0*/  BSYNC B1 ;  /* 0x0000000000017941 */ /* 0x000fea0003800000 */
.L_x_190:
        /* <DEDUP_REMOVED lines=18> */
.L_x_193:
[----:B------:R-:W-:Y:S05]  /*bf20*/  BSYNC B1 ;  /* 0x0000000000017941 */ /* 0x000fea0003800000 */
.L_x_192:
        /* <DEDUP_REMOVED lines=17> */
[----:B------:R0:W-:Y:S02]  /*c040*/  STG.E.128 desc[UR10][R8.64], RZ ;  /* 0x000000ff08007986 */ /* 0x0001e4000c101d0a */
.L_x_195:
[----:B------:R-:W-:Y:S05]  /*c050*/  BSYNC B1 ;  /* 0x0000000000017941 */ /* 0x000fea0003800000 */
.L_x_194:
[----:B------:R-:W-:Y:S01]  /*c060*/  P2R R0, PR, RZ, 0x8 ;  /* 0x00000008ff007803 */ /* 0x000fe20000000000 */
[----:B------:R-:W-:Y:S01]  /*c070*/  IMAD.WIDE.U32 R6, R18, UR5, R4 ;  /* 0x0000000512067c25 */ /* 0x000fe2000f8e0004 */
[----:B------:R-:W-:Y:S01]  /*c080*/  ISETP.NE.AND P3, PT, R20, RZ, PT ;  /* 0x000000ff1400720c */ /* 0x000fe20003f65270 */
[----:B------:R-:W-:Y:S01]  /*c090*/  ULDC.64 UR6, c[0x0][0x858] ;  /* 0x0002160000067ab9 */ /* 0x000fe20000000a00 */
[----:B0-----:R-:W-:Y:S01]  /*c0a0*/  P2R R8, PR, RZ, 0x10 ;  /* 0x00000010ff087803 */ /* 0x001fe20000000000 */
[----:B------:R-:W-:Y:S01]  /*c0b0*/  IMAD.IADD R7, R21, 0x1, R7 ;  /* 0x0000000115077824 */ /* 0x000fe200078e0207 */
[----:B------:R-:W-:Y:S01]  /*c0c0*/  P2R R9, PR, RZ, 0x20 ;  /* 0x00000020ff097803 */ /* 0x000fe20000000000 */
[----:B------:R-:W-:Y:S01]  /*c0d0*/  BSSY B1, `(.L_x_196) ;  /* 0x0000024000017945 */ /* 0x000fe20003800000 */
[----:B------:R-:W-:Y:S02]  /*c0e0*/  ISETP.GE.OR P0, PT, R4, UR4, P0 ;  /* 0x0000000404007c0c */ /* 0x000fe40008706670 */
[----:B------:R-:W-:-:S02]  /*c0f0*/  ISETP.NE.AND P4, PT, R22, RZ, PT ;  /* 0x000000ff1600720c */ /* 0x000fc40003f85270 */
[----:B------:R-:W-:Y:S02]  /*c100*/  ISETP.NE.AND P5, PT, R16, RZ, PT ;  /* 0x000000ff1000720c */ /* 0x000fe40003fa5270 */
[C---:B------:R-:W-:Y:S02]  /*c110*/  ISETP.GE.OR P3, PT, R4.reuse, UR4, P3 ;  /* 0x0000000404007c0c */ /* 0x040fe40009f66670 */
[C---:B------:R-:W-:Y:S02]  /*c120*/  ISETP.GE.OR P4, PT, R4.reuse, UR4, P4 ;  /* 0x0000000404007c0c */ /* 0x040fe4000a786670 */
[----:B------:R-:W-:Y:S02]  /*c130*/  P2R R10, PR, RZ, 0x8 ;  /* 0x00000008ff0a7803 */ /* 0x000fe40000000000 */
[----:B------:R-:W-:Y:S02]  /*c140*/  ISETP.GE.OR P5, PT, R4, UR4, P5 ;  /* 0x0000000404007c0c */ /* 0x000fe4000afa6670 */
[----:B------:R-:W-:Y:S01]  /*c150*/  ISETP.NE.AND P3, PT, R0, RZ, PT ;  /* 0x000000ff0000720c */ /* 0x000fe20003f65270 */
[----:B------:R-:W-:Y:S01]  /*c160*/  IMAD R0, R14, UR6, RZ ;  /* 0x000000060e007c24 */ /* 0x000fe2000f8e02ff */
[----:B------:R-:W-:-:S02]  /*c170*/  P2R R12, PR, RZ, 0x10 ;  /* 0x00000010ff0c7803 */ /* 0x000fc40000000000 */
[----:B------:R-:W-:Y:S01]  /*c180*/  P2R R13, PR, RZ, 0x20 ;  /* 0x00000020ff0d7803 */ /* 0x000fe20000000000 */
[----:B------:R-:W-:Y:S01]  /*c190*/  IMAD R5, R233, UR7, R0 ;  /* 0x00000007e9057c24 */ /* 0x000fe2000f8e0200 */
[----:B------:R-:W-:Y:S02]  /*c1a0*/  ISETP.NE.AND P4, PT, R8, RZ, PT ;  /* 0x000000ff0800720c */ /* 0x000fe40003f85270 */
[----:B------:R-:W-:Y:S01]  /*c1b0*/  ISETP.NE.AND P5, PT, R9, RZ, PT ;  /* 0x000000ff0900720c */ /* 0x000fe20003fa5270 */
[----:B------:R-:W-:Y:S01]  /*c1c0*/  IMAD.WIDE.U32 R8, R233, UR6, R6 ;  /* 0x00000006e9087c25 */ /* 0x000fe2000f8e0006 */
[----:B------:R-:W-:Y:S02]  /*c1d0*/  ISETP.NE.AND P6, PT, R23, RZ, PT ;  /* 0x000000ff1700720c */ /* 0x000fe40003fc5270 */
[C---:B------:R-:W-:Y:S01]  /*c1e0*/  ISETP.GE.OR P1, PT, R4.reuse, UR4, P1 ;  /* 0x0000000404007c0c */ /* 0x040fe20008f26670 */
[----:B------:R-:W-:Y:S01]  /*c1f0*/  IMAD.IADD R7, R9, 0x1, R5 ;  /* 0x0000000109077824 */ /* 0x000fe200078e0205 */
[----:B------:R-:W-:-:S02]  /*c200*/  ISETP.GE.OR P6, PT, R4, UR4, P6 ;  /* 0x0000000404007c0c */ /* 0x000fc4000b7c6670 */
[C---:B------:R-:W-:Y:S02]  /*c210*/  ISETP.GE.OR P2, PT, R4.reuse, UR4, P2 ;  /* 0x0000000404007c0c */ /* 0x040fe40009746670 */
[C---:B------:R-:W-:Y:S02]  /*c220*/  ISETP.GE.OR P3, PT, R4.reuse, UR4, P3 ;  /* 0x0000000404007c0c */ /* 0x040fe40009f66670 */
[C---:B------:R-:W-:Y:S02]  /*c230*/  ISETP.GE.OR P4, PT, R4.reuse, UR4, P4 ;  /* 0x0000000404007c0c */ /* 0x040fe4000a786670 */
[----:B------:R-:W-:Y:S01]  /*c240*/  ISETP.GE.OR P5, PT, R4, UR4, P5 ;  /* 0x0000000404007c0c */ /* 0x000fe2000afa6670 */
[----:B------:R-:W-:-:S12]  /*c250*/  @P0 BRA `(.L_x_197) ;  /* 0x00000000002c0947 */ /* 0x000fd80003800000 */
        /* <DEDUP_REMOVED lines=11> */
.L_x_197:
[----:B------:R-:W-:Y:S05]  /*c310*/  BSYNC B1 ;  /* 0x0000000000017941 */ /* 0x000fea0003800000 */
.L_x_196:
[----:B------:R-:W-:Y:S01]  /*c320*/  ISETP.NE.AND P0, PT, R10, RZ, PT ;  /* 0x000000ff0a00720c */ /* 0x000fe20003f05270 */
[----:B------:R-:W-:-:S12]  /*c330*/  BSSY B1, `(.L_x_198) ;  /* 0x0000010000017945 */ /* 0x000fd80003800000 */
        /* <DEDUP_REMOVED lines=15> */
.L_x_199:
[----:B------:R-:W-:Y:S05]  /*c430*/  BSYNC B1 ;  /* 0x0000000000017941 */ /* 0x000fea0003800000 */
.L_x_198:
[----:B------:R-:W-:Y:S01]  /*c440*/  ISETP.NE.AND P0, PT, R12, RZ, PT ;  /* 0x000000ff0c00720c */ /* 0x000fe20003f05270 */
[----:B------:R-:W-:-:S12]  /*c450*/  BSSY B1, `(.L_x_200) ;  /* 0x0000010000017945 */ /* 0x000fd80003800000 */
        /* <DEDUP_REMOVED lines=15> */
.L_x_201:
[----:B------:R-:W-:Y:S05]  /*c550*/  BSYNC B1 ;  /* 0x0000000000017941 */ /* 0x000fea0003800000 */
.L_x_200:
        /* <DEDUP_REMOVED lines=17> */
.L_x_203:
[----:B------:R-:W-:Y:S05]  /*c670*/  BSYNC B1 ;  /* 0x0000000000017941 */ /* 0x000fea0003800000 */
.L_x_202:
        /* <DEDUP_REMOVED lines=16> */
.L_x_205:
[----:B------:R-:W-:Y:S05]  /*c780*/  BSYNC B1 ;  /* 0x0000000000017941 */ /* 0x000fea0003800000 */
.L_x_204:
        /* <DEDUP_REMOVED lines=16> */
.L_x_207:
[----:B------:R-:W-:Y:S05]  /*c890*/  BSYNC B1 ;  /* 0x0000000000017941 */ /* 0x000fea0003800000 */
.L_x_206:
        /* <DEDUP_REMOVED lines=16> */
.L_x_209:
[----:B------:R-:W-:Y:S05]  /*c9a0*/  BSYNC B1 ;  /* 0x0000000000017941 */ /* 0x000fea0003800000 */
.L_x_208:
        /* <DEDUP_REMOVED lines=16> */
.L_x_211:
[----:B------:R-:W-:Y:S05]  /*cab0*/  BSYNC B1 ;  /* 0x0000000000017941 */ /* 0x000fea0003800000 */
.L_x_210:
        /* <DEDUP_REMOVED lines=16> */
.L_x_213:
[----:B------:R-:W-:Y:S05]  /*cbc0*/  BSYNC B1 ;  /* 0x0000000000017941 */ /* 0x000fea0003800000 */
.L_x_212:
[----:B------:R-:W-:Y:S05]  /*cbd0*/  @P5 BRA `(.L_x_117) ;  /* 0x0000002000245947 */ /* 0x000fea0003800000 */
[----:B------:R-:W-:Y:S01]  /*cbe0*/  IADD3 R5, P0, R2, 0x48, RZ ;  /* 0x0000004802057810 */ /* 0x000fe20007f1e0ff */
        /* <DEDUP_REMOVED lines=12> */
[----:B------:R0:W-:Y:S01]  /*ccb0*/  STG.E.128 desc[UR6][R4.64], RZ ;  /* 0x000000ff04007986 */ /* 0x0001e2000c101d06 */
[----:B------:R-:W-:Y:S05]  /*ccc0*/  BRA `(.L_x_117) ;  /* 0x0000001c00e87947 */ /* 0x000fea0003800000 */
.L_x_112:
[----:B------:R-:W-:-:S08]  /*ccd0*/  NOP ;  /* 0x0000000000007918 */ /* 0x000fd00000000000 */
[----:B------:R-:W0:-:S00]  /*cce0*/  USETMAXREG.DEALLOC.CTAPOOL 0x18 ;  /* 0x00000018000079c8 */ /* 0x000e0000080e0500 */
[----:B0-----:R-:W-:-:S06]  /*ccf0*/  LOP3.LUT R0, R0, 0x3, RZ, 0xc0, !PT ;  /* 0x0000000300007812 */ /* 0x001fcc00078ec0ff */
[----:B------:R-:W0:Y:S02]  /*cd00*/  SHFL.IDX PT, R0, R0, RZ, 0x1f ;  /* 0x00001fff00007589 */ /* 0x000e2400000e0000 */
[----:B0-----:R-:W-:-:S13]  /*cd10*/  ISETP.NE.AND P0, PT, R0, RZ, PT ;  /* 0x000000ff0000720c */ /* 0x001fda0003f05270 */
[----:B------:R-:W-:Y:S05]  /*cd20*/  @P0 BRA `(.L_x_117) ;  /* 0x0000001c00d00947 */ /* 0x000fea0003800000 */
[----:B------:R-:W-:Y:S01]  /*cd30*/  ULDC.64 UR4, c[0x0][0x8d8] ;  /* 0x0002360000047ab9 */ /* 0x000fe20000000a00 */
[----:B------:R-:W0:Y:S01]  /*cd40*/  S2R R9, SR_CTAID.Z ;  /* 0x0000000000097919 */ /* 0x000e220000002700 */
[----:B------:R-:W-:Y:S01]  /*cd50*/  ISETP.NE.U32.AND P0, PT, RZ, UR4, PT ;  /* 0x00000004ff007c0c */ /* 0x000fe2000bf05070 */
[----:B------:R-:W1:Y:S03]  /*cd60*/  S2UR UR20, SR_CTAID.Y ;  /* 0x00000000001479c3 */ /* 0x000e660000002600 */
[----:B------:R-:W-:-:S13]  /*cd70*/  ISETP.NE.AND.EX P0, PT, RZ, UR5, PT, P0 ;  /* 0x00000005ff007c0c */ /* 0x000fda000bf05300 */
[----:B------:R-:W-:Y:S05]  /*cd80*/  @!P0 BRA `(.L_x_214) ;  /* 0x0000000000148947 */ /* 0x000fea0003800000 */
[----:B------:R-:W0:Y:S01]  /*cd90*/  LDC.64 R2, c[0x0][0x8d8] ;  /* 0x00023600ff027b82 */ /* 0x000e220000000a00 */
[----:B------:R-:W-:Y:S01]  /*cda0*/  ULDC.64 UR4, c[0x0][0x208] ;  /* 0x0000820000047ab9 */ /* 0x000fe20000000a00 */
[----:B0-----:R-:W-:-:S05]  /*cdb0*/  IMAD.WIDE R2, R9, 0x4, R2 ;  /* 0x0000000409027825 */ /* 0x001fca00078e0202 */
[----:B------:R0:W5:Y:S01]  /*cdc0*/  LDG.E R5, desc[UR4][R2.64] ;  /* 0x0000000402057981 */ /* 0x000162000c1e1900 */
[----:B------:R-:W-:Y:S05]  /*cdd0*/  BRA `(.L_x_215) ;  /* 0x0000000000307947 */ /* 0x000fea0003800000 */
.L_x_214:
        /* <DEDUP_REMOVED lines=9> */
[----:B--2---:R-:W-:Y:S01]  /*ce70*/  IMAD.IADD R5, R0, 0x1, -R5 ;  /* 0x0000000100057824 */ /* 0x004fe200078e0a05 */
[----:B------:R-:W-:Y:S06]  /*ce80*/  BRA `(.L_x_215) ;  /* 0x0000000000047947 */ /* 0x000fec0003800000 */
.L_x_216:
[----:B------:R-:W2:Y:S02]  /*ce90*/  LDC R5, c[0x0][0x8bc] ;  /* 0x00022f00ff057b82 */ /* 0x000ea40000000800 */
.L_x_215:
[----:B------:R-:W3:Y:S01]  /*cea0*/  S2R R12, SR_CTAID.X ;  /* 0x00000000000c7919 */ /* 0x000ee20000002500 */
[----:B------:R-:W-:Y:S02]  /*ceb0*/  IMAD.MOV.U32 R0, RZ, RZ, 0x1 ;  /* 0x00000001ff007424 */ /* 0x000fe400078e00ff */
[----:B------:R-:W-:Y:S02]  /*cec0*/  IMAD.MOV.U32 R4, RZ, RZ, 0x1 ;  /* 0x00000001ff047424 */ /* 0x000fe400078e00ff */
[----:B---3--:R-:W-:-:S05]  /*ced0*/  IMAD R12, R12, 0x50, RZ ;  /* 0x000000500c0c7824 */ /* 0x008fca00078e02ff */
[----:B--2--5:R-:W-:Y:S01]  /*cee0*/  ISETP.GE.AND P0, PT, R12, R5, PT ;  /* 0x000000050c00720c */ /* 0x024fe20003f06270 */
[----:B------:R-:W-:-:S03]  /*cef0*/  IMAD.MOV.U32 R5, RZ, RZ, RZ ;  /* 0x000000ffff057224 */ /* 0x000fc600078e00ff */
[----:B0-----:R-:W-:-:S04]  /*cf00*/  SEL R9, R9, 0xffffffff, !P0 ;  /* 0xffffffff09097807 */ /* 0x001fc80004000000 */
[----:B------:R-:W-:-:S13]  /*cf10*/  ISETP.GE.AND P0, PT, R9, RZ, PT ;  /* 0x000000ff0900720c */ /* 0x000fda0003f06270 */
[----:B------:R-:W-:Y:S05]  /*cf20*/  @!P0 BRA `(.L_x_217) ;  /* 0x0000001800d48947 */ /* 0x000fea0003800000 */
[----:B------:R-:W0:Y:S01]  /*cf30*/  LDC.64 R10, c[0x0][0x770] ;  /* 0x0001dc00ff0a7b82 */ /* 0x000e220000000a00 */
[----:B------:R-:W-:-:S07]  /*cf40*/  ULDC.64 UR6, c[0x0][0x208] ;  /* 0x0000820000067ab9 */ /* 0x000fce0000000a00 */
[----:B------:R-:W2:Y:S08]  /*cf50*/  LDC.64 R4, c[0x0][0x770] ;  /* 0x0001dc00ff047b82 */ /* 0x000eb00000000a00 */
[----:B------:R-:W3:Y:S01]  /*cf60*/  LDC.64 R6, c[0x0][0x778] ;  /* 0x0001de00ff067b82 */ /* 0x000ee20000000a00 */
[----:B0-----:R-:W-:-:S07]  /*cf70*/  ISETP.NE.U32.AND P1, PT, R10, RZ, PT ;  /* 0x000000ff0a00720c */ /* 0x001fce0003f25070 */
[----:B------:R-:W0:Y:S01]  /*cf80*/  LDC.64 R2, c[0x0][0x780] ;  /* 0x0001e000ff027b82 */ /* 0x000e220000000a00 */
[----:B------:R-:W-:Y:S01]  /*cf90*/  ISETP.NE.AND.EX P1, PT, R11, RZ, PT, P1 ;  /* 0x000000ff0b00720c */ /* 0x000fe20003f25310 */
[----:B--2---:R-:W-:Y:S01]  /*cfa0*/  IMAD.WIDE R4, R9, 0x4, R4 ;  /* 0x0000000409047825 */ /* 0x004fe200078e0204 */
[----:B---3--:R-:W-:-:S11]  /*cfb0*/  ISETP.NE.U32.AND P0, PT, R6, RZ, PT ;  /* 0x000000ff0600720c */ /* 0x008fd60003f05070 */
[----:B------:R-:W2:Y:S01]  /*cfc0*/  @P1 LDG.E R14, desc[UR6][R4.64] ;  /* 0x00000006040e1981 */ /* 0x000ea2000c1e1900 */
[----:B------:R-:W-:-:S03]  /*cfd0*/  ISETP.NE.AND.EX P0, PT, R7, RZ, PT, P0 ;  /* 0x000000ff0700720c */ /* 0x000fc60003f05300 */
[----:B------:R-:W3:Y:S01]  /*cfe0*/  @P1 LDG.E R15, desc[UR6][R4.64] ;  /* 0x00000006040f1981 */ /* 0x000ee2000c1e1900 */
[----:B0-----:R-:W-:-:S04]  /*cff0*/  ISETP.NE.U32.AND P2, PT, R2, RZ, PT ;  /* 0x000000ff0200720c */ /* 0x001fc80003f45070 */
[----:B------:R-:W-:-:S05]  /*d000*/  ISETP.NE.AND.EX P2, PT, R3, RZ, PT, P2 ;  /* 0x000000ff0300720c */ /* 0x000fca0003f45320 */
[----:B------:R-:W0:Y:S08]  /*d010*/  @P0 LDC.64 R2, c[0x0][0x778] ;  /* 0x0001de00ff020b82 */ /* 0x000e300000000a00 */
[----:B------:R-:W4:Y:S01]  /*d020*/  @P2 LDC.64 R6, c[0x0][0x780] ;  /* 0x0001e000ff062b82 */ /* 0x000f220000000a00 */
[----:B------:R-:W-:Y:S01]  /*d030*/  IMAD.MOV.U32 R13, RZ, RZ, RZ ;  /* 0x000000ffff0d7224 */ /* 0x000fe200078e00ff */
[----:B------:R-:W-:Y:S01]  /*d040*/  ULDC UR4, c[0x0][0x280] ;  /* 0x0000a00000047ab9 */ /* 0x000fe20000000800 */
[----:B0-----:R-:W-:-:S05]  /*d050*/  @P0 IMAD.WIDE R2, R9, 0x4, R2 ;  /* 0x0000000409020825 */ /* 0x001fca00078e0202 */
[----:B------:R4:W5:Y:S01]  /*d060*/  @P0 LDG.E R13, desc[UR6][R2.64] ;  /* 0x00000006020d0981 */ /* 0x000962000c1e1900 */
[----:B------:R-:W-:Y:S02]  /*d070*/  IMAD.U32 R8, RZ, RZ, UR4 ;  /* 0x00000004ff087e24 */ /* 0x000fe4000f8e00ff */
[----:B----4-:R-:W-:Y:S01]  /*d080*/  @P2 IMAD.WIDE R2, R9, 0x4, R6 ;  /* 0x0000000409022825 */ /* 0x010fe200078e0206 */
[----:B------:R-:W-:-:S04]  /*d090*/  VOTEU.ANY UP0, P1 ;  /* 0x00000000003f7886 */ /* 0x000fc80000800100 */
[----:B------:R0:W5:Y:S02]  /*d0a0*/  @P2 LDG.E R8, desc[UR6][R2.64] ;  /* 0x0000000602082981 */ /* 0x000164000c1e1900 */
[----:B0-----:R-:W-:Y:S01]  /*d0b0*/  CS2R R2, SRZ ;  /* 0x0000000000027805 */ /* 0x001fe2000001ff00 */
[----:B--2---:R-:W-:-:S05]  /*d0c0*/  @P1 IMAD R14, R9, 0x40, R14 ;  /* 0x00000040090e1824 */ /* 0x004fca00078e020e */
[----:B------:R-:W-:-:S04]  /*d0d0*/  @P1 SHF.R.S32.HI R7, RZ, 0x1f, R14 ;  /* 0x0000001fff071819 */ /* 0x000fc8000001140e */
[----:B------:R-:W-:-:S04]  /*d0e0*/  @P1 LEA.HI R7, R7, R14, RZ, 0x6 ;  /* 0x0000000e07071211 */ /* 0x000fc800078f30ff */
[----:B------:R-:W-:Y:S02]  /*d0f0*/  @P1 LOP3.LUT R7, R7, 0xffffffc0, RZ, 0xc0, !PT ;  /* 0xffffffc007071812 */ /* 0x000fe400078ec0ff */
[----:B---3--:R-:W-:Y:S02]  /*d100*/  @P1 R2UR UR4, R15 ;  /* 0x000000000f0412ca */ /* 0x008fe400000e0000 */
[--C-:B------:R-:W-:Y:S01]  /*d110*/  @P1 SHF.R.S32.HI R6, RZ, 0x1f, R7.reuse ;  /* 0x0000001fff061819 */ /* 0x100fe20000011407 */
[----:B------:R-:W-:-:S04]  /*d120*/  @P1 IMAD.MOV.U32 R2, RZ, RZ, R7 ;  /* 0x000000ffff021224 */ /* 0x000fc800078e0007 */
[----:B------:R-:W-:Y:S01]  /*d130*/  @P1 IMAD.MOV.U32 R3, RZ, RZ, R6 ;  /* 0x000000ffff031224 */ /* 0x000fe200078e0006 */
[----:B------:R-:W-:Y:S07]  /*d140*/  @P2 BRA `(.L_x_218) ;  /* 0x0000000000142947 */ /* 0x000fee0003800000 */
[----:B------:R-:W-:Y:S05]  /*d150*/  @!P1 BRA `(.L_x_218) ;  /* 0x0000000000109947 */ /* 0x000fea0003800000 */
[----:B------:R-:W-:Y:S02]  /*d160*/  ULDC.64 UR6, c[0x0][0x208] ;  /* 0x0000820000067ab9 */ /* 0x000fe40000000a00 */
[----:B------:R-:W2:Y:S04]  /*d170*/  LDG.E R7, desc[UR6][R4.64] ;  /* 0x0000000604077981 */ /* 0x000ea8000c1e1900 */
[----:B-----5:R-:W2:Y:S02]  /*d180*/  LDG.E R8, desc[UR6][R4.64+0x4] ;  /* 0x0000040604087981 */ /* 0x020ea4000c1e1900 */
[----:B--2---:R-:W-:-:S07]  /*d190*/  IMAD.IADD R8, R8, 0x1, -R7 ;  /* 0x0000000108087824 */ /* 0x004fce00078e0a07 */
.L_x_218:
[----:B-----5:R-:W-:Y:S01]  /*d1a0*/  ISETP.GE.AND P1, PT, R8, 0x1, PT ;  /* 0x000000010800780c */ /* 0x020fe20003f26270 */
[----:B------:R-:W-:Y:S01]  /*d1b0*/  UMOV UR51, URZ ;  /* 0x0000003f00337c82 */ /* 0x000fe20008000000 */
[----:B------:R-:W-:Y:S01]  /*d1c0*/  @UP0 UMOV UR51, UR4 ;  /* 0x0000000400330c82 */ /* 0x000fe20008000000 */
[----:B------:R-:W-:Y:S02]  /*d1d0*/  IMAD.MOV.U32 R5, RZ, RZ, RZ ;  /* 0x000000ffff057224 */ /* 0x000fe400078e00ff */
[----:B------:R-:W-:-:S08]  /*d1e0*/  IMAD.MOV.U32 R4, RZ, RZ, 0x1 ;  /* 0x00000001ff047424 */ /* 0x000fd000078e00ff */
[----:B------:R-:W-:Y:S05]  /*d1f0*/  @!P1 BRA `(.L_x_217) ;  /* 0x0000001800209947 */ /* 0x000fea0003800000 */
[----:B------:R-:W-:Y:S01]  /*d200*/  R2UR UR11, R12 ;  /* 0x000000000c0b72ca */ /* 0x000fe200000e0000 */
[----:B------:R-:W-:Y:S01]  /*d210*/  ULDC UR5, c[0x0][0x2e8] ;  /* 0x0000ba0000057ab9 */ /* 0x000fe20000000800 */
[----:B------:R-:W-:Y:S01]  /*d220*/  R2UR UR4, R13 ;  /* 0x000000000d0472ca */ /* 0x000fe200000e0000 */
[----:B------:R-:W-:Y:S01]  /*d230*/  UISETP.NE.AND UP0, UPT, UR5, 0x1, UPT ;  /* 0x000000010500788c */ /* 0x000fe2000bf05270 */
[----:B------:R-:W0:Y:S01]  /*d240*/  LDC.64 R12, c[0x0][0x720] ;  /* 0x0001c800ff0c7b82 */ /* 0x000e220000000a00 */
[----:B------:R-:W-:Y:S01]  /*d250*/  ISETP.NE.U32.AND P1, PT, R10, RZ, PT ;  /* 0x000000ff0a00720c */ /* 0x000fe20003f25070 */
[----:B------:R-:W-:Y:S01]  /*d260*/  VOTEU.ANY UP1, P0 ;  /* 0x00000000003f7886 */ /* 0x000fe20000020100 */
[----:B------:R-:W-:Y:S02]  /*d270*/  R2UR UR21, R9 ;  /* 0x00000000091572ca */ /* 0x000fe400000e0000 */
[----:B------:R-:W-:Y:S02]  /*d280*/  ELECT P0, URZ, PT ;  /* 0x00000000003f782f */ /* 0x000fe40003800000 */
[----:B------:R-:W-:Y:S01]  /*d290*/  ISETP.NE.AND.EX P1, PT, R11, RZ, PT, P1 ;  /* 0x000000ff0b00720c */ /* 0x000fe20003f25310 */
[----:B-1----:R-:W-:Y:S01]  /*d2a0*/  UMOV UR12, UR20 ;  /* 0x00000014000c7c82 */ /* 0x002fe20008000000 */
[----:B------:R-:W-:Y:S01]  /*d2b0*/  SHF.R.S32.HI R15, RZ, 0x1f, R9 ;  /* 0x0000001fff0f7819 */ /* 0x000fe20000011409 */
[----:B------:R-:W-:Y:S01]  /*d2c0*/  IMAD.MOV.U32 R5, RZ, RZ, RZ ;  /* 0x000000ffff057224 */ /* 0x000fe200078e00ff */
[----:B------:R-:W-:Y:S01]  /*d2d0*/  @UP0 ULDC UR6, c[0x0][0x2f0] ;  /* 0x0000bc0000060ab9 */ /* 0x000fe20000000800 */
[----:B------:R-:W-:Y:S01]  /*d2e0*/  UIADD3 UR11, UR11, UR4, URZ ;  /* 0x000000040b0b7290 */ /* 0x000fe2000fffe03f */
[----:B------:R-:W-:Y:S01]  /*d2f0*/  SEL R15, R15, RZ, !P1 ;  /* 0x000000ff0f0f7207 */ /* 0x000fe20004800000 */
[----:B------:R-:W-:Y:S01]  /*d300*/  IMAD.MOV.U32 R4, RZ, RZ, 0x1 ;  /* 0x00000001ff047424 */ /* 0x000fe200078e00ff */
[----:B------:R-:W-:Y:S01]  /*d310*/  @UP0 ULDC UR4, c[0x0][0x2ec] ;  /* 0x0000bb0000040ab9 */ /* 0x000fe20000000800 */
[----:B------:R-:W-:-:S02]  /*d320*/  USEL UR13, UR21, URZ, !UP1 ;  /* 0x0000003f150d7287 */ /* 0x000fc4000c800000 */
[----:B------:R-:W-:Y:S02]  /*d330*/  UIMAD.WIDE.U32 UR4, UR20, UR4, URZ ;  /* 0x00000004140472a5 */ /* 0x000fe4000f8e003f */
[----:B------:R-:W-:Y:S01]  /*d340*/  VOTEU.ANY UP1, P1 ;  /* 0x00000000003f7886 */ /* 0x000fe20000820100 */
[----:B------:R-:W-:Y:S02]  /*d350*/  USEL UR21, UR21, URZ, !UP1 ;  /* 0x0000003f15157287 */ /* 0x000fe4000c800000 */
[----:B------:R-:W-:Y:S01]  /*d360*/  @UP0 USHF.R.U32.HI UR12, URZ, UR6, UR5 ;  /* 0x000000063f0c0299 */ /* 0x000fe20008011605 */
[----:B0-----:R-:W-:-:S04]  /*d370*/  IMAD R14, R15, R12, RZ ;  /* 0x0000000c0f0e7224 */ /* 0x001fc800078e02ff */
[----:B------:R-:W-:Y:S01]  /*d380*/  IMAD R14, R13, UR21, R14 ;  /* 0x000000150d0e7c24 */ /* 0x000fe2000f8e020e */
[----:B------:R-:W-:Y:S06]  /*d390*/  @!P0 BRA `(.L_x_217) ;  /* 0x0000001400b88947 */ /* 0x000fec0003800000 */
[----:B------:R-:W0:Y:S01]  /*d3a0*/  S2R R5, SR_CgaCtaId ;  /* 0x0000000000057919 */ /* 0x000e220000008800 */
[----:B------:R-:W-:Y:S01]  /*d3b0*/  MOV R0, 0x400 ;  /* 0x0000040000007802 */ /* 0x000fe20000000f00 */
[----:B------:R-:W1:Y:S03]  /*d3c0*/  S2R R4, SR_CTAID.Y ;  /* 0x0000000000047919 */ /* 0x000e660000002600 */
[----:B0-----:R-:W-:Y:S01]  /*d3d0*/  LEA R0, R5, R0, 0x18 ;  /* 0x0000000005007211 */ /* 0x001fe200078ec0ff */
[----:B------:R-:W-:-:S05]  /*d3e0*/  IMAD.MOV.U32 R5, RZ, RZ, 0x1 ;  /* 0x00000001ff057424 */ /* 0x000fca00078e00ff */
[----:B------:R-:W-:-:S04]  /*d3f0*/  SHF.L.U32 R5, R5, 0x1f, RZ ;  /* 0x0000001f05057819 */ /* 0x000fc800000006ff */
[----:B------:R-:W0:Y:S02]  /*d400*/  SYNCS.PHASECHK.TRANS64.TRYWAIT P0, [R0+URZ+0x31620], R5 ;  /* 0x03162005000075a7 */ /* 0x000e24000800017f */
[----:B01----:R-:W-:Y:S05]  /*d410*/  @!P0 BRA `(.L_x_219) ;  /* 0x0000001800588947 */ /* 0x003fea0003800000 */
.L_x_234:
[----:B------:R-:W1:Y:S01]  /*d420*/  S2R R6, SR_TID.X ;  /* 0x0000000000067919 */ /* 0x000e620000002100 */
[----:B------:R-:W-:Y:S01]  /*d430*/  IMAD.WIDE.U32 R18, R12, UR21, RZ ;  /* 0x000000150c127c25 */ /* 0x000fe2000f8e00ff */
[----:B------:R-:W-:-:S03]  /*d440*/  SHF.R.S32.HI R4, RZ, 0x1f, R4 ;  /* 0x0000001fff047819 */ /* 0x000fc60000011404 */
[----:B------:R-:W-:Y:S01]  /*d450*/  IMAD.IADD R7, R19, 0x1, R14 ;  /* 0x0000000113077824 */ /* 0x000fe200078e020e */
[----:B-1----:R-:W-:-:S04]  /*d460*/  LOP3.LUT R6, R6, 0x7f, RZ, 0xc0, !PT ;  /* 0x0000007f06067812 */ /* 0x002fc800078ec0ff */
[----:B------:R-:W-:Y:S01]  /*d470*/  ISETP.NE.AND P0, PT, R6, RZ, PT ;  /* 0x000000ff0600720c */ /* 0x000fe20003f05270 */
[----:B------:R-:W-:-:S12]  /*d480*/  IMAD.MOV.U32 R6, RZ, RZ, 0x1 ;  /* 0x00000001ff067424 */ /* 0x000fd800078e00ff */
[----:B------:R-:W-:Y:S05]  /*d490*/  @P0 BRA `(.L_x_220) ;  /* 0x0000000000180947 */ /* 0x000fea0003800000 */
[----:B------:R-:W1:Y:S01]  /*d4a0*/  S2R R9, SR_TID.X ;  /* 0x0000000000097919 */ /* 0x000e620000002100 */
[----:B0-----:R-:W-:-:S04]  /*d4b0*/  IMAD.MOV.U32 R5, RZ, RZ, 0x8100 ;  /* 0x00008100ff057424 */ /* 0x001fc800078e00ff */
[----:B------:R2:W-:Y:S01]  /*d4c0*/  SYNCS.ARRIVE.TRANS64 RZ, [R0+URZ+0x31610], R5 ;  /* 0x0316100500ff79a7 */ /* 0x0005e2000800003f */
[----:B-1----:R-:W-:-:S13]  /*d4d0*/  LOP3.LUT P1, RZ, R9, 0x1f, RZ, 0xc0, !PT ;  /* 0x0000001f09ff7812 */ /* 0x002fda000782c0ff */
[----:B--2---:R-:W-:Y:S05]  /*d4e0*/  @!P1 BRA `(.L_x_220) ;  /* 0x0000000000049947 */ /* 0x004fea0003800000 */
[----:B------:R-:W-:Y:S01]  /*d4f0*/  BPT.TRAP 0x1 ;  /* 0x000000040000795c */ /* 0x000fe20000300000 */
.L_x_220:
[----:B------:R-:W1:Y:S01]  /*d500*/  LDC.64 R16, c[0x0][0x198] ;  /* 0x00006600ff107b82 */ /* 0x000e620000000a00 */
[----:B------:R-:W-:Y:S01]  /*d510*/  R2UR UR8, R0 ;  /* 0x00000000000872ca */ /* 0x000fe200000e0000 */
[----:B------:R-:W-:Y:S01]  /*d520*/  UMOV UR6, 0x0 ;  /* 0x0000000000067882 */ /* 0x000fe20000000000 */
[----:B------:R-:W-:Y:S01]  /*d530*/  UMOV UR7, 0x14f00000 ;  /* 0x14f0000000077882 */ /* 0x000fe20000000000 */
[----:B------:R-:W-:Y:S01]  /*d540*/  UMOV UR50, URZ ;  /* 0x0000003f00327c82 */ /* 0x000fe20008000000 */
[----:B------:R-:W-:Y:S01]  /*d550*/  UMOV UR52, UR20 ;  /* 0x0000001400347c82 */ /* 0x000fe20008000000 */
[----:B------:R-:W-:Y:S01]  /*d560*/  UMOV UR53, UR21 ;  /* 0x0000001500357c82 */ /* 0x000fe20008000000 */
[----:B------:R-:W-:Y:S01]  /*d570*/  UMOV UR34, 0x40 ;  /* 0x0000004000227882 */ /* 0x000fe20000000000 */
[----:B------:R-:W2:Y:S01]  /*d580*/  LDC.64 R10, c[0x0][0x718] ;  /* 0x0001c600ff0a7b82 */ /* 0x000ea20000000a00 */
[----:B------:R-:W-:Y:S01]  /*d590*/  UMOV UR35, UR51 ;  /* 0x0000003300237c82 */ /* 0x000fe20008000000 */
[----:B------:R-:W-:Y:S01]  /*d5a0*/  UMOV UR36, UR20 ;  /* 0x0000001400247c82 */ /* 0x000fe20008000000 */
[----:B------:R-:W-:Y:S01]  /*d5b0*/  UMOV UR37, UR21 ;  /* 0x0000001500257c82 */ /* 0x000fe20008000000 */
[----:B------:R-:W-:Y:S01]  /*d5c0*/  UMOV UR26, 0x80 ;  /* 0x00000080001a7882 */ /* 0x000fe20000000000 */
[----:B------:R-:W-:Y:S01]  /*d5d0*/  UMOV UR27, UR51 ;  /* 0x00000033001b7c82 */ /* 0x000fe20008000000 */
[----:B------:R-:W-:-:S02]  /*d5e0*/  UIADD3 UR48, UR8, 0x14100, URZ ;  /* 0x0001410008307890 */ /* 0x000fc4000fffe03f */
[----:B------:R-:W-:Y:S02]  /*d5f0*/  UIADD3 UR49, UR8, 0x31610, URZ ;  /* 0x0003161008317890 */ /* 0x000fe4000fffe03f */
[----:B------:R-:W-:Y:S02]  /*d600*/  UIADD3 UR32, UR8, 0x16100, URZ ;  /* 0x0001610008207890 */ /* 0x000fe4000fffe03f */
[----:B------:R-:W-:Y:S02]  /*d610*/  UIADD3 UR24, UR8, 0x18100, URZ ;  /* 0x0001810008187890 */ /* 0x000fe4000fffe03f */
[----:B------:R-:W-:Y:S01]  /*d620*/  UIADD3 UR16, UR8, 0x1a100, URZ ;  /* 0x0001a10008107890 */ /* 0x000fe2000fffe03f */
[----:B-1----:R-:W-:Y:S01]  /*d630*/  IMAD.MOV.U32 R9, RZ, RZ, R16 ;  /* 0x000000ffff097224 */ /* 0x002fe200078e0010 */
[----:B------:R-:W-:Y:S01]  /*d640*/  UIADD3 UR30, UR8, 0x2c100, URZ ;  /* 0x0002c100081e7890 */ /* 0x000fe2000fffe03f */
[----:B------:R-:W-:Y:S01]  /*d650*/  UMOV UR33, UR49 ;  /* 0x0000003100217c82 */ /* 0x000fe20008000000 */
[----:B------:R-:W-:Y:S01]  /*d660*/  UMOV UR28, UR20 ;  /* 0x00000014001c7c82 */ /* 0x000fe20008000000 */
[----:B------:R-:W-:Y:S01]  /*d670*/  UMOV UR29, UR21 ;  /* 0x00000015001d7c82 */ /* 0x000fe20008000000 */
[----:B------:R-:W-:Y:S01]  /*d680*/  UMOV UR25, UR49 ;  /* 0x0000003100197c82 */ /* 0x000fe20008000000 */
[----:B------:R-:W-:Y:S01]  /*d690*/  UMOV UR18, 0xc0 ;  /* 0x000000c000127882 */ /* 0x000fe20000000000 */
[----:B--2---:R-:W-:Y:S01]  /*d6a0*/  IMAD R20, R4, R10, RZ ;  /* 0x0000000a04147224 */ /* 0x004fe200078e02ff */
[----:B------:R-:W-:Y:S01]  /*d6b0*/  IADD3 R4, P1, R9, 0xf0, RZ ;  /* 0x000000f009047810 */ /* 0x000fe20007f3e0ff */
[----:B------:R-:W-:Y:S01]  /*d6c0*/  UMOV UR19, UR51 ;  /* 0x0000003300137c82 */ /* 0x000fe20008000000 */
[----:B------:R-:W-:Y:S01]  /*d6d0*/  UMOV UR17, UR49 ;  /* 0x0000003100117c82 */ /* 0x000fe20008000000 */
[----:B------:R-:W-:Y:S01]  /*d6e0*/  IMAD R20, R11, UR20, R20 ;  /* 0x000000140b147c24 */ /* 0x000fe2000f8e0214 */
[----:B------:R-:W-:Y:S01]  /*d6f0*/  R2UR UR4, R4 ;  /* 0x00000000040472ca */ /* 0x000fe200000e0000 */
[----:B------:R-:W-:Y:S01]  /*d700*/  IMAD.MOV.U32 R11, RZ, RZ, R17 ;  /* 0x000000ffff0b7224 */ /* 0x000fe200078e0011 */
[----:B------:R-:W-:Y:S01]  /*d710*/  UMOV UR9, 0x10 ;  /* 0x0000001000097882 */ /* 0x000fe20000000000 */
[----:B------:R-:W-:Y:S01]  /*d720*/  UMOV UR31, UR49 ;  /* 0x00000031001f7c82 */ /* 0x000fe20008000000 */
[----:B------:R-:W-:Y:S01]  /*d730*/  UIADD3 UR40, UR8, 0x5000, URZ ;  /* 0x0000500008287890 */ /* 0x000fe2000fffe03f */
[----:B------:R-:W-:Y:S01]  /*d740*/  IMAD.X R4, RZ, RZ, R11, P1 ;  /* 0x000000ffff047224 */ /* 0x000fe200008e060b */
[----:B------:R-:W-:Y:S01]  /*d750*/  UMOV UR43, UR11 ;  /* 0x0000000b002b7c82 */ /* 0x000fe20008000000 */
[----:B------:R-:W-:Y:S01]  /*d760*/  UMOV UR44, UR12 ;  /* 0x0000000c002c7c82 */ /* 0x000fe20008000000 */
[----:B------:R-:W-:Y:S01]  /*d770*/  UMOV UR45, UR13 ;  /* 0x0000000d002d7c82 */ /* 0x000fe20008000000 */
[----:B------:R-:W-:Y:S01]  /*d780*/  UMOV UR10, UR50 ;  /* 0x00000032000a7c82 */ /* 0x000fe20008000000 */
[----:B------:R-:W-:Y:S01]  /*d790*/  R2UR UR5, R4 ;  /* 0x00000000040572ca */ /* 0x000fe200000e0000 */
[----:B0-----:R-:W-:Y:S01]  /*d7a0*/  IMAD.WIDE.U32 R4, R10, UR20, R2 ;  /* 0x000000140a047c25 */ /* 0x001fe2000f8e0002 */
[----:B------:R-:W-:Y:S01]  /*d7b0*/  UMOV UR42, 0x80 ;  /* 0x00000080002a7882 */ /* 0x000fe20000000000 */
[----:B------:R-:W-:-:S02]  /*d7c0*/  UIADD3 UR56, UR8, 0x7800, URZ ;  /* 0x0000780008387890 */ /* 0x000fc4000fffe03f */
[----:B------:R-:W-:Y:S01]  /*d7d0*/  IMAD.IADD R5, R5, 0x1, R20 ;  /* 0x0000000105057824 */ /* 0x000fe200078e0214 */
[----:B------:R-:W-:Y:S01]  /*d7e0*/  UMOV UR58, 0xc0 ;  /* 0x000000c0003a7882 */ /* 0x000fe20000000000 */
[----:B------:R-:W-:Y:S01]  /*d7f0*/  UMOV UR59, UR11 ;  /* 0x0000000b003b7c82 */ /* 0x000fe20008000000 */
[----:B------:R-:W-:Y:S01]  /*d800*/  UMOV UR60, UR12 ;  /* 0x0000000c003c7c82 */ /* 0x000fe20008000000 */
[----:B------:R-:W-:Y:S01]  /*d810*/  IMAD.WIDE.U32 R4, R12, UR21, R4 ;  /* 0x000000150c047c25 */ /* 0x000fe2000f8e0004 */
[----:B------:R-:W-:Y:S01]  /*d820*/  UMOV UR61, UR13 ;  /* 0x0000000d003d7c82 */ /* 0x000fe20008000000 */
[----:B------:R-:W0:Y:S02]  /*d830*/  LDC.64 R12, c[0x0][0x700] ;  /* 0x0001c000ff0c7b82 */ /* 0x000e240000000a00 */
[----:B------:R-:W-:Y:S01]  /*d840*/  IMAD.IADD R14, R14, 0x1, R5 ;  /* 0x000000010e0e7824 */ /* 0x000fe200078e0205 */
[----:B------:R-:W-:Y:S01]  /*d850*/  UTMALDG.4D [UR48], [UR4], desc[UR6] ;  /* 0x00000630040075b4 */ /* 0x000fe20008019000 */
[----:B------:R1:W-:Y:S01]  /*d860*/  UTMALDG.4D [UR32], [UR4], desc[UR6] ;  /* 0x00000620040075b4 */ /* 0x0003e20008019000 */
[----:B------:R2:W-:Y:S01]  /*d870*/  UTMALDG.4D [UR24], [UR4], desc[UR6] ;  /* 0x00000618040075b4 */ /* 0x0005e20008019000 */
[C---:B0-----:R-:W-:Y:S01]  /*d880*/  LEA R5, P1, R4.reuse, R12, 0x2 ;  /* 0x0000000c04057211 */ /* 0x041fe200078210ff */
[----:B------:R0:W-:Y:S03]  /*d890*/  UTMALDG.4D [UR16], [UR4], desc[UR6] ;  /* 0x00000610040075b4 */ /* 0x0001e60008019000 */
[----:B------:R-:W-:-:S02]  /*d8a0*/  LEA.HI.X R14, R4, R13, R14, 0x2, P1 ;  /* 0x0000000d040e7211 */ /* 0x000fc400008f140e */
[----:B------:R-:W-:Y:S01]  /*d8b0*/  R2UR UR14, R5 ;  /* 0x00000000050e72ca */ /* 0x000fe200000e0000 */
[----:B------:R-:W-:Y:S01]  /*d8c0*/  IMAD.MOV.U32 R5, RZ, RZ, 0x14000 ;  /* 0x00014000ff057424 */ /* 0x000fe200078e00ff */
[----:B------:R-:W-:Y:S02]  /*d8d0*/  R2UR UR15, R14 ;  /* 0x000000000e0f72ca */ /* 0x000fe400000e0000 */
[----:B------:R-:W-:Y:S02]  /*d8e0*/  IADD3 R4, P1, R9, 0x2f0, RZ ;  /* 0x000002f009047810 */ /* 0x000fe40007f3e0ff */
[----:B------:R-:W-:Y:S01]  /*d8f0*/  MOV R14, UR45 ;  /* 0x0000002d000e7c02 */ /* 0x000fe20008000f00 */
[----:B-1----:R-:W-:Y:S01]  /*d900*/  UIADD3 UR32, UR8, 0xc800, URZ ;  /* 0x0000c80008207890 */ /* 0x002fe2000fffe03f */
[----:B------:R-:W-:Y:S01]  /*d910*/  R2UR UR22, R4 ;  /* 0x00000000041672ca */ /* 0x000fe200000e0000 */
[----:B------:R-:W-:Y:S01]  /*d920*/  IMAD.X R4, RZ, RZ, R11, P1 ;  /* 0x000000ffff047224 */ /* 0x000fe200008e060b */
[----:B------:R-:W-:Y:S01]  /*d930*/  UMOV UR35, UR11 ;  /* 0x0000000b00237c82 */ /* 0x000fe20008000000 */
[----:B------:R-:W-:Y:S01]  /*d940*/  UMOV UR36, UR12 ;  /* 0x0000000c00247c82 */ /* 0x000fe20008000000 */
[----:B------:R-:W-:-:S02]  /*d950*/  UMOV UR37, UR13 ;  /* 0x0000000d00257c82 */ /* 0x000fc40008000000 */
[----:B------:R-:W-:Y:S01]  /*d960*/  R2UR UR23, R4 ;  /* 0x00000000041772ca */ /* 0x000fe200000e0000 */
[----:B------:R1:W-:Y:S01]  /*d970*/  UBLKCP.S.G [UR30], [UR14], UR9 ;  /* 0x0000001e0e0073ba */ /* 0x0003e20008000209 */
[----:B------:R-:W-:Y:S01]  /*d980*/  IADD3 R4, P1, R9, 0x3f0, RZ ;  /* 0x000003f009047810 */ /* 0x000fe20007f3e0ff */
[----:B--2---:R-:W-:Y:S01]  /*d990*/  UIADD3 UR24, UR8, 0x2800, URZ ;  /* 0x0000280008187890 */ /* 0x004fe2000fffe03f */
[----:B------:R2:W-:Y:S01]  /*d9a0*/  SYNCS.ARRIVE.TRANS64 RZ, [R0+URZ+0x31600], R5 ;  /* 0x0316000500ff79a7 */ /* 0x0005e2000800003f */
[----:B------:R-:W-:Y:S01]  /*d9b0*/  UMOV UR26, 0x40 ;  /* 0x00000040001a7882 */ /* 0x000fe20000000000 */
[----:B------:R-:W-:Y:S01]  /*d9c0*/  UMOV UR27, UR11 ;  /* 0x0000000b001b7c82 */ /* 0x000fe20008000000 */
[----:B------:R-:W-:Y:S01]  /*d9d0*/  UMOV UR28, UR12 ;  /* 0x0000000c001c7c82 */ /* 0x000fe20008000000 */
[----:B------:R-:W-:Y:S01]  /*d9e0*/  UMOV UR29, UR13 ;  /* 0x0000000d001d7c82 */ /* 0x000fe20008000000 */
[----:B0-----:R-:W-:Y:S01]  /*d9f0*/  R2UR UR4, R4 ;  /* 0x00000000040472ca */ /* 0x001fe200000e0000 */
[----:B------:R-:W-:Y:S01]  /*da00*/  IMAD.X R4, RZ, RZ, R11, P1 ;  /* 0x000000ffff047224 */ /* 0x000fe200008e060b */
[----:B------:R-:W-:Y:S01]  /*da10*/  UMOV UR7, 0x10000000 ;  /* 0x1000000000077882 */ /* 0x000fe20000000000 */
[----:B------:R-:W-:-:S02]  /*da20*/  ISETP.GE.AND P1, PT, R8, 0x41, PT ;  /* 0x000000410800780c */ /* 0x000fc40003f26270 */
[----:B--2---:R-:W-:Y:S02]  /*da30*/  MOV R5, UR43 ;  /* 0x0000002b00057c02 */ /* 0x004fe40008000f00 */
[----:B------:R-:W-:Y:S01]  /*da40*/  R2UR UR5, R4 ;  /* 0x00000000040572ca */ /* 0x000fe200000e0000 */
[----:B-1----:R-:W-:Y:S01]  /*da50*/  UIADD3 UR9, UR8, 0x31600, URZ ;  /* 0x0003160008097890 */ /* 0x002fe2000fffe03f */
[----:B------:R-:W-:-:S06]  /*da60*/  MOV R4, UR44 ;  /* 0x0000002c00047c02 */ /* 0x000fcc0008000f00 */
[----:B------:R-:W-:Y:S01]  /*da70*/  UMOV UR25, UR9 ;  /* 0x0000000900197c82 */ /* 0x000fe20008000000 */
[----:B------:R-:W-:Y:S01]  /*da80*/  UMOV UR41, UR9 ;  /* 0x0000000900297c82 */ /* 0x000fe20008000000 */
[----:B------:R0:W-:Y:S01]  /*da90*/  UTMALDG.4D [UR8], [UR22], desc[UR6] ;  /* 0x00000608160075b4 */ /* 0x0001e20008019000 */
[----:B------:R-:W-:Y:S01]  /*daa0*/  UMOV UR57, UR9 ;  /* 0x0000000900397c82 */ /* 0x000fe20008000000 */
[----:B------:R-:W-:Y:S01]  /*dab0*/  UMOV UR33, UR9 ;  /* 0x0000000900217c82 */ /* 0x000fe20008000000 */
[----:B------:R1:W-:Y:S01]  /*dac0*/  UTMALDG.4D [UR24], [UR22], desc[UR6] ;  /* 0x00000618160075b4 */ /* 0x0003e20008019000 */
[----:B------:R2:W-:Y:S01]  /*dad0*/  UTMALDG.4D [UR40], [UR22], desc[UR6] ;  /* 0x00000628160075b4 */ /* 0x0005e20008019000 */
[----:B------:R3:W-:Y:S01]  /*dae0*/  UTMALDG.4D [UR56], [UR22], desc[UR6] ;  /* 0x00000638160075b4 */ /* 0x0007e20008019000 */
[----:B0-----:R-:W-:Y:S01]  /*daf0*/  UMOV UR10, 0xc0 ;  /* 0x000000c0000a7882 */ /* 0x001fe20000000000 */
[----:B-1----:R-:W-:Y:S01]  /*db00*/  UIADD3 UR24, UR8, 0xf000, URZ ;  /* 0x0000f00008187890 */ /* 0x002fe2000fffe03f */
[----:B------:R-:W-:Y:S01]  /*db10*/  UMOV UR26, 0x80 ;  /* 0x00000080001a7882 */ /* 0x000fe20000000000 */
[----:B--2---:R-:W-:Y:S01]  /*db20*/  R2UR UR45, R14 ;  /* 0x000000000e2d72ca */ /* 0x004fe200000e0000 */
[----:B------:R-:W-:Y:S01]  /*db30*/  UIADD3 UR40, UR8, 0xa000, URZ ;  /* 0x0000a00008287890 */ /* 0x000fe2000fffe03f */
[----:B------:R-:W-:Y:S01]  /*db40*/  R2UR UR44, R4 ;  /* 0x00000000042c72ca */ /* 0x000fe200000e0000 */
[----:B------:R-:W-:Y:S01]  /*db50*/  UIADD3 UR8, UR8, 0x11800, URZ ;  /* 0x0001180008087890 */ /* 0x000fe2000fffe03f */
[----:B------:R-:W-:Y:S01]  /*db60*/  R2UR UR43, R5 ;  /* 0x00000000052b72ca */ /* 0x000fe200000e0000 */
[----:B------:R-:W-:Y:S01]  /*db70*/  UMOV UR42, UR50 ;  /* 0x00000032002a7c82 */ /* 0x000fe20008000000 */
[----:B------:R-:W-:-:S02]  /*db80*/  IMAD.MOV.U32 R4, RZ, RZ, RZ ;  /* 0x000000ffff047224 */ /* 0x000fc400078e00ff */
[----:B------:R-:W-:Y:S02]  /*db90*/  IMAD.MOV.U32 R5, RZ, RZ, 0x1 ;  /* 0x00000001ff057424 */ /* 0x000fe400078e00ff */
[----:B------:R-:W-:-:S07]  /*dba0*/  IMAD.MOV.U32 R14, RZ, RZ, 0x1 ;  /* 0x00000001ff0e7424 */ /* 0x000fce00078e00ff */
[----:B------:R3:W-:Y:S01]  /*dbb0*/  UTMALDG.4D [UR40], [UR4], desc[UR6] ;  /* 0x00000628040075b4 */ /* 0x0007e20008019000 */
[----:B------:R3:W-:Y:S01]  /*dbc0*/  UTMALDG.4D [UR32], [UR4], desc[UR6] ;  /* 0x00000620040075b4 */ /* 0x0007e20008019000 */
[----:B------:R3:W-:Y:S01]  /*dbd0*/  UTMALDG.4D [UR24], [UR4], desc[UR6] ;  /* 0x00000618040075b4 */ /* 0x0007e20008019000 */
[----:B------:R3:W-:Y:S02]  /*dbe0*/  UTMALDG.4D [UR8], [UR4], desc[UR6] ;  /* 0x00000608040075b4 */ /* 0x0007e40008019000 */
[----:B---3--:R-:W-:Y:S05]  /*dbf0*/  @!P1 BRA `(.L_x_221) ;  /* 0x00000008007c9947 */ /* 0x008fea0003800000 */
[----:B------:R-:W0:Y:S01]  /*dc00*/  LDC.64 R16, c[0x0][0x738] ;  /* 0x0001ce00ff107b82 */ /* 0x000e220000000a00 */
[----:B------:R-:W1:Y:S01]  /*dc10*/  S2R R14, SR_CTAID.Y ;  /* 0x00000000000e7919 */ /* 0x000e620000002600 */
[----:B------:R-:W-:Y:S02]  /*dc20*/  VIADD R8, R8, 0x3f ;  /* 0x0000003f08087836 */ /* 0x000fe40000000000 */
[----:B0-----:R-:W-:-:S04]  /*dc30*/  IMAD.WIDE.U32 R4, R16, UR21, R2 ;  /* 0x0000001510047c25 */ /* 0x001fc8000f8e0002 */
[----:B------:R-:W-:-:S04]  /*dc40*/  IMAD R16, R15, R16, RZ ;  /* 0x000000100f107224 */ /* 0x000fc800078e02ff */
[----:B------:R-:W-:Y:S01]  /*dc50*/  IMAD R16, R17, UR21, R16 ;  /* 0x0000001511107c24 */ /* 0x000fe2000f8e0210 */
[----:B-1----:R-:W-:-:S03]  /*dc60*/  SHF.R.S32.HI R14, RZ, 0x1f, R14 ;  /* 0x0000001fff0e7819 */ /* 0x002fc6000001140e */
[----:B------:R-:W-:Y:S02]  /*dc70*/  IMAD.IADD R5, R5, 0x1, R16 ;  /* 0x0000000105057824 */ /* 0x000fe400078e0210 */
[----:B------:R-:W0:Y:S02]  /*dc80*/  LDC.64 R16, c[0x0][0x730] ;  /* 0x0001cc00ff107b82 */ /* 0x000e240000000a00 */
[----:B0-----:R-:W-:Y:S02]  /*dc90*/  IMAD R6, R14, R16, RZ ;  /* 0x000000100e067224 */ /* 0x001fe400078e02ff */
[----:B------:R-:W-:Y:S01]  /*dca0*/  IMAD.WIDE.U32 R4, R16, UR20, R4 ;  /* 0x0000001410047c25 */ /* 0x000fe2000f8e0004 */
[----:B------:R-:W0:Y:S03]  /*dcb0*/  S2R R14, SR_TID.X ;  /* 0x00000000000e7919 */ /* 0x000e260000002100 */
[----:B------:R-:W-:-:S02]  /*dcc0*/  IMAD R6, R17, UR20, R6 ;  /* 0x0000001411067c24 */ /* 0x000fc4000f8e0206 */
[----:B------:R-:W1:Y:S02]  /*dcd0*/  LDC.64 R16, c[0x0][0x728] ;  /* 0x0001ca00ff107b82 */ /* 0x000e640000000a00 */
[----:B------:R-:W-:Y:S01]  /*dce0*/  IMAD.IADD R6, R5, 0x1, R6 ;  /* 0x0000000105067824 */ /* 0x000fe200078e0206 */
[----:B-1----:R-:W-:Y:S01]  /*dcf0*/  LEA R5, P1, R4, R16, 0x2 ;  /* 0x0000001004057211 */ /* 0x002fe200078210ff */
[----:B------:R-:W-:-:S03]  /*dd00*/  IMAD.MOV.U32 R16, RZ, RZ, RZ ;  /* 0x000000ffff107224 */ /* 0x000fc600078e00ff */
[----:B------:R-:W-:Y:S01]  /*dd10*/  LEA.HI.X R17, R4, R17, R6, 0x2, P1 ;  /* 0x0000001104117211 */ /* 0x000fe200008f1406 */
[----:B------:R-:W-:Y:S02]  /*dd20*/  IMAD.MOV.U32 R6, RZ, RZ, R18 ;  /* 0x000000ffff067224 */ /* 0x000fe400078e0012 */
[----:B------:R-:W-:Y:S02]  /*dd30*/  IMAD.MOV.U32 R4, RZ, RZ, RZ ;  /* 0x000000ffff047224 */ /* 0x000fe400078e00ff */
[----:B------:R-:W-:-:S04]  /*dd40*/  IMAD.WIDE.U32 R6, R10, UR20, R6 ;  /* 0x000000140a067c25 */ /* 0x000fc8000f8e0006 */
[----:B------:R-:W-:Y:S01]  /*dd50*/  IMAD.MOV.U32 R18, RZ, RZ, RZ ;  /* 0x000000ffff127224 */ /* 0x000fe200078e00ff */
[----:B------:R-:W-:-:S04]  /*dd60*/  IADD3 R10, P1, R2, R6, RZ ;  /* 0x00000006020a7210 */ /* 0x000fc80007f3e0ff */
[----:B------:R-:W-:Y:S02]  /*dd70*/  IADD3.X R6, R3, R20, R7, P1, !PT ;  /* 0x0000001403067210 */ /* 0x000fe40000ffe407 */
[C---:B------:R-:W-:Y:S02]  /*dd80*/  LEA R12, P1, R10.reuse, R12, 0x2 ;  /* 0x0000000c0a0c7211 */ /* 0x040fe400078210ff */
[----:B------:R-:W-:Y:S02]  /*dd90*/  SHF.R.S32.HI R7, RZ, 0x1f, R8 ;  /* 0x0000001fff077819 */ /* 0x000fe40000011408 */
[----:B------:R-:W-:Y:S01]  /*dda0*/  LEA.HI.X R10, R10, R13, R6, 0x2, P1 ;  /* 0x0000000d0a0a7211 */ /* 0x000fe200008f1406 */
[----:B------:R-:W-:Y:S01]  /*ddb0*/  IMAD.U32 R13, RZ, RZ, UR51 ;  /* 0x00000033ff0d7e24 */ /* 0x000fe2000f8e00ff */
[----:B------:R-:W-:Y:S01]  /*ddc0*/  LEA.HI R8, R7, R8, RZ, 0x6 ;  /* 0x0000000807087211 */ /* 0x000fe200078f30ff */
[----:B------:R-:W-:Y:S01]  /*ddd0*/  IMAD.MOV.U32 R6, RZ, RZ, 0x1 ;  /* 0x00000001ff067424 */ /* 0x000fe200078e00ff */
[----:B------:R-:W-:-:S02]  /*dde0*/  IADD3 R7, P1, R12, 0x100, RZ ;  /* 0x000001000c077810 */ /* 0x000fc40007f3e0ff */
[----:B0-----:R-:W-:Y:S01]  /*ddf0*/  LOP3.LUT R12, R14, 0x1f, RZ, 0xc0, !PT ;  /* 0x0000001f0e0c7812 */ /* 0x001fe200078ec0ff */
[----:B------:R-:W-:Y:S01]  /*de00*/  IMAD.MOV.U32 R14, RZ, RZ, 0x1 ;  /* 0x00000001ff0e7424 */ /* 0x000fe200078e00ff */
[----:B------:R-:W-:Y:S01]  /*de10*/  LEA.HI.SX32 R8, R8, 0xffffffff, 0x1a ;  /* 0xffffffff08087811 */ /* 0x000fe200078fd2ff */
[----:B------:R-:W-:-:S08]  /*de20*/  IMAD.X R10, RZ, RZ, R10, P1 ;  /* 0x000000ffff0a7224 */ /* 0x000fd000008e060a */
.L_x_226:
[----:B------:R-:W-:-:S04]  /*de30*/  SHF.L.U32 R9, R14, 0x1f, RZ ;  /* 0x0000001f0e097819 */ /* 0x000fc800000006ff */
[----:B0-----:R-:W0:Y:S02]  /*de40*/  SYNCS.PHASECHK.TRANS64.TRYWAIT P1, [R0+URZ+0x31638], R9 ;  /* 0x03163809000075a7 */ /* 0x001e24000802017f */
[----:B01---5:R-:W-:Y:S05]  /*de50*/  @!P1 BRA `(.L_x_222) ;  /* 0x0000000c00dc9947 */ /* 0x023fea0003800000 */
.L_x_235:
[----:B------:R-:W-:Y:S05]  /*de60*/  @P0 BRA `(.L_x_223) ;  /* 0x0000000000140947 */ /* 0x000fea0003800000 */
[----:B------:R-:W-:Y:S01]  /*de70*/  ISETP.NE.AND P1, PT, R12, RZ, PT ;  /* 0x000000ff0c00720c */ /* 0x000fe20003f25270 */
[----:B0-----:R-:W-:-:S04]  /*de80*/  IMAD.MOV.U32 R9, RZ, RZ, 0x8100 ;  /* 0x00008100ff097424 */ /* 0x001fc800078e00ff */
[----:B------:R1:W-:Y:S08]  /*de90*/  SYNCS.ARRIVE.TRANS64 RZ, [R0+URZ+0x31630], R9 ;  /* 0x0316300900ff79a7 */ /* 0x0003f0000800003f */
[----:B------:R-:W-:Y:S05]  /*dea0*/  @!P1 BRA `(.L_x_223) ;  /* 0x0000000000049947 */ /* 0x000fea0003800000 */
[----:B------:R-:W-:Y:S01]  /*deb0*/  BPT.TRAP 0x1 ;  /* 0x000000040000795c */ /* 0x000fe20000300000 */
.L_x_223:
[----:B------:R2:W-:Y:S02]  /*dec0*/  STL.64 [R1], R2 ;  /* 0x0000000201007387 */ /* 0x0005e40000100a00 */
[----:B--2---:R-:W0:Y:S02]  /*ded0*/  LDC.64 R2, c[0x0][0x198] ;  /* 0x00006600ff027b82 */ /* 0x004e240000000a00 */
[----:B01----:R-:W-:-:S05]  /*dee0*/  IMAD.MOV.U32 R9, RZ, RZ, R2 ;  /* 0x000000ffff097224 */ /* 0x003fca00078e0002 */
[----:B------:R-:W-:-:S04]  /*def0*/  IADD3 R11, P1, R9, 0x1f0, RZ ;  /* 0x000001f0090b7810 */ /* 0x000fc80007f3e0ff */
[----:B------:R-:W-:Y:S01]  /*df00*/  R2UR UR6, R11 ;  /* 0x000000000b0672ca */ /* 0x000fe200000e0000 */
[----:B------:R-:W-:Y:S02]  /*df10*/  IMAD.MOV.U32 R11, RZ, RZ, R3 ;  /* 0x000000ffff0b7224 */ /* 0x000fe400078e0003 */
[----:B------:R0:W5:Y:S01]  /*df20*/  LDL.LU.64 R2, [R1] ;  /* 0x0000000001027983 */ /* 0x0001620000300a00 */
[----:B------:R-:W-:Y:S01]  /*df30*/  R2UR UR14, R0 ;  /* 0x00000000000e72ca */ /* 0x000fe200000e0000 */
[----:B------:R-:W-:Y:S01]  /*df40*/  IMAD.X R19, RZ, RZ, R11, P1 ;  /* 0x000000ffff137224 */ /* 0x000fe200008e060b */
[----:B------:R-:W-:Y:S01]  /*df50*/  R2UR UR19, R13 ;  /* 0x000000000d1372ca */ /* 0x000fe200000e0000 */
[----:B------:R-:W1:Y:S01]  /*df60*/  S2R R12, SR_TID.X ;  /* 0x00000000000c7919 */ /* 0x000e620000002100 */
[----:B------:R-:W-:Y:S01]  /*df70*/  VIADD R16, R16, 0x1 ;  /* 0x0000000110107836 */ /* 0x000fe20000000000 */
[----:B------:R-:W-:Y:S01]  /*df80*/  UMOV UR8, 0x0 ;  /* 0x0000000000087882 */ /* 0x000fe20000000000 */
[----:B------:R-:W-:Y:S01]  /*df90*/  R2UR UR7, R19 ;  /* 0x00000000130772ca */ /* 0x000fe200000e0000 */
[----:B------:R-:W-:Y:S01]  /*dfa0*/  UMOV UR9, 0x14f00000 ;  /* 0x14f0000000097882 */ /* 0x000fe20000000000 */
[----:B------:R-:W-:Y:S01]  /*dfb0*/  UMOV UR18, URZ ;  /* 0x0000003f00127c82 */ /* 0x000fe20008000000 */
[C---:B------:R-:W-:Y:S01]  /*dfc0*/  ISETP.NE.AND P1, PT, R16.reuse, 0x2, PT ;  /* 0x000000021000780c */ /* 0x040fe20003f25270 */
[----:B------:R-:W-:Y:S01]  /*dfd0*/  UMOV UR34, 0x40 ;  /* 0x0000004000227882 */ /* 0x000fe20000000000 */
[----:B------:R-:W-:Y:S01]  /*dfe0*/  R2UR UR4, R5 ;  /* 0x00000000050472ca */ /* 0x000fe200000e0000 */
[----:B------:R-:W-:Y:S01]  /*dff0*/  UMOV UR36, UR20 ;  /* 0x0000001400247c82 */ /* 0x000fe20008000000 */
[----:B------:R-:W-:Y:S01]  /*e000*/  UIADD3 UR16, UR14, 0x24100, URZ ;  /* 0x000241000e107890 */ /* 0x000fe2000fffe03f */
[----:B------:R-:W-:Y:S01]  /*e010*/  R2UR UR5, R17 ;  /* 0x00000000110572ca */ /* 0x000fe200000e0000 */
[----:B------:R-:W-:Y:S01]  /*e020*/  UIADD3 UR17, UR14, 0x31630, URZ ;  /* 0x000316300e117890 */ /* 0x000fe2000fffe03f */
[----:B------:R-:W-:Y:S01]  /*e030*/  SEL R19, RZ, 0x1, P1 ;  /* 0x00000001ff137807 */ /* 0x000fe20000800000 */
[----:B------:R-:W-:Y:S01]  /*e040*/  UIADD3 UR32, UR14, 0x26100, URZ ;  /* 0x000261000e207890 */ /* 0x000fe2000fffe03f */
[----:B------:R-:W-:Y:S01]  /*e050*/  SEL R16, R16, RZ, P1 ;  /* 0x000000ff10107207 */ /* 0x000fe20000800000 */
[----:B------:R-:W-:Y:S01]  /*e060*/  UIADD3 UR24, UR14, 0x28100, URZ ;  /* 0x000281000e187890 */ /* 0x000fe2000fffe03f */
[----:B------:R-:W-:Y:S01]  /*e070*/  LOP3.LUT R6, R6, R19, RZ, 0x3c, !PT ;  /* 0x0000001306067212 */ /* 0x000fe200078e3cff */
        /* <DEDUP_REMOVED lines=14> */
[----:B-1----:R-:W-:-:S04]  /*e160*/  LOP3.LUT R12, R12, 0x7f, RZ, 0xc0, !PT ;  /* 0x0000007f0c0c7812 */ /* 0x002fc800078ec0ff */
[----:B------:R-:W-:Y:S01]  /*e170*/  ISETP.NE.AND P2, PT, R12, RZ, PT ;  /* 0x000000ff0c00720c */ /* 0x000fe20003f45270 */
[----:B------:R0:W-:Y:S01]  /*e180*/  UTMALDG.4D [UR24], [UR6], desc[UR8] ;  /* 0x00000818060075b4 */ /* 0x0001e20008019000 */
[----:B------:R-:W1:Y:S01]  /*e190*/  S2R R12, SR_TID.X ;  /* 0x00000000000c7919 */ /* 0x000e620000002100 */
[----:B--2---:R-:W-:Y:S02]  /*e1a0*/  UIADD3 UR16, UR14, 0x2a100, URZ ;  /* 0x0002a1000e107890 */ /* 0x004fe4000fffe03f */
[----:B------:R-:W-:Y:S01]  /*e1b0*/  UIADD3 UR14, UR14, 0x2c300, URZ ;  /* 0x0002c3000e0e7890 */ /* 0x000fe2000fffe03f */
[----:B------:R-:W-:-:S06]  /*e1c0*/  UMOV UR18, 0xc0 ;  /* 0x000000c000127882 */ /* 0x000fcc0000000000 */
[----:B------:R0:W-:Y:S02]  /*e1d0*/  UTMALDG.4D [UR16], [UR6], desc[UR8] ;  /* 0x00000810060075b4 */ /* 0x0001e40008019000 */
[----:B------:R0:W-:Y:S01]  /*e1e0*/  UBLKCP.S.G [UR14], [UR4], UR10 ;  /* 0x0000000e040073ba */ /* 0x0001e2000800020a */
[----:B------:R-:W2:Y:S01]  /*e1f0*/  SYNCS.PHASECHK.TRANS64.TRYWAIT P1, [R19+URZ+0x31620], R20 ;  /* 0x03162014130075a7 */ /* 0x000ea2000802017f */
[----:B-1----:R-:W-:Y:S01]  /*e200*/  LOP3.LUT R12, R12, 0x1f, RZ, 0xc0, !PT ;  /* 0x0000001f0c0c7812 */ /* 0x002fe200078ec0ff */
[----:B0-2---:R-:W-:Y:S06]  /*e210*/  @!P1 BRA `(.L_x_224) ;  /* 0x0000000c00009947 */ /* 0x005fec0003800000 */
.L_x_237:
[----:B------:R-:W-:Y:S01]  /*e220*/  LOP3.LUT R14, R14, 0x1, RZ, 0x3c, !PT ;  /* 0x000000010e0e7812 */ /* 0x000fe200078e3cff */
[----:B------:R-:W-:Y:S06]  /*e230*/  @P2 BRA `(.L_x_225) ;  /* 0x0000000000142947 */ /* 0x000fec0003800000 */
[----:B------:R-:W-:Y:S01]  /*e240*/  ISETP.NE.AND P1, PT, R12, RZ, PT ;  /* 0x000000ff0c00720c */ /* 0x000fe20003f25270 */
[----:B0-----:R-:W-:-:S04]  /*e250*/  IMAD.MOV.U32 R20, RZ, RZ, 0x8100 ;  /* 0x00008100ff147424 */ /* 0x001fc800078e00ff */
[----:B------:R1:W-:Y:S08]  /*e260*/  SYNCS.ARRIVE.TRANS64 RZ, [R19+URZ+0x31610], R20 ;  /* 0x0316101413ff79a7 */ /* 0x0003f0000800003f */
[----:B------:R-:W-:Y:S05]  /*e270*/  @!P1 BRA `(.L_x_225) ;  /* 0x0000000000049947 */ /* 0x000fea0003800000 */
[----:B------:R-:W-:Y:S01]  /*e280*/  BPT.TRAP 0x1 ;  /* 0x000000040000795c */ /* 0x000fe20000300000 */
.L_x_225:
        /* <DEDUP_REMOVED lines=24> */
[----:B------:R-:W-:Y:S01]  /*e410*/  VIADD R4, R4, 0x40 ;  /* 0x0000004004047836 */ /* 0x000fe20000000000 */
        /* <DEDUP_REMOVED lines=23> */
[----:B------:R-:W-:Y:S01]  /*e590*/  IMAD.X R10, RZ, RZ, R10, P3 ;  /* 0x000000ffff0a7224 */ /* 0x000fe200018e060a */
[----:B------:R2:W-:Y:S01]  /*e5a0*/  UTMALDG.4D [UR24], [UR4], desc[UR6] ;  /* 0x00000618040075b4 */ /* 0x0005e20008019000 */
[----:B------:R2:W-:Y:S01]  /*e5b0*/  UTMALDG.4D [UR16], [UR4], desc[UR6] ;  /* 0x00000610040075b4 */ /* 0x0005e20008019000 */
[----:B------:R2:W-:Y:S02]  /*e5c0*/  UBLKCP.S.G [UR8], [UR14], UR10 ;  /* 0x000000080e0073ba */ /* 0x0005e4000800020a */
[----:B--2---:R-:W-:Y:S05]  /*e5d0*/  @!P1 BRA `(.L_x_226) ;  /* 0xfffffff800149947 */ /* 0x004fea000383ffff */
[----:B------:R-:W-:-:S07]  /*e5e0*/  VIADD R5, R16, 0x1 ;  /* 0x0000000110057836 */ /* 0x000fce0000000000 */
.L_x_221:
[----:B------:R-:W2:Y:S01]  /*e5f0*/  S2R R8, SR_CTAID.Y ;  /* 0x0000000000087919 */ /* 0x000ea20000002600 */
[----:B------:R-:W-:Y:S01]  /*e600*/  SHF.L.U32 R7, R14, 0x1f, RZ ;  /* 0x0000001f0e077819 */ /* 0x000fe200000006ff */
[----:B------:R-:W3:Y:S03]  /*e610*/  LDC.64 R16, c[0x0][0x730] ;  /* 0x0001cc00ff107b82 */ /* 0x000ee60000000a00 */
[----:B------:R-:W4:Y:S05]  /*e620*/  SYNCS.PHASECHK.TRANS64.TRYWAIT P1, [R0+URZ+0x31638], R7 ;  /* 0x03163807000075a7 */ /* 0x000f2a000802017f */
[----:B------:R-:W0:Y:S01]  /*e630*/  LDC.64 R12, c[0x0][0x738] ;  /* 0x0001ce00ff0c7b82 */ /* 0x000e220000000a00 */
[----:B---3-5:R-:W-:Y:S01]  /*e640*/  IMAD.WIDE.U32 R2, R16, UR20, R2 ;  /* 0x0000001410027c25 */ /* 0x028fe2000f8e0002 */
[----:B--2---:R-:W-:-:S05]  /*e650*/  SHF.R.S32.HI R8, RZ, 0x1f, R8 ;  /* 0x0000001fff087819 */ /* 0x004fca0000011408 */
[----:B------:R-:W-:-:S04]  /*e660*/  IMAD R8, R8, R16, RZ ;  /* 0x0000001008087224 */ /* 0x000fc800078e02ff */
[----:B------:R-:W-:-:S04]  /*e670*/  IMAD R17, R17, UR20, R8 ;  /* 0x0000001411117c24 */ /* 0x000fc8000f8e0208 */
[----:B------:R-:W-:Y:S02]  /*e680*/  IMAD.IADD R3, R17, 0x1, R3 ;  /* 0x0000000111037824 */ /* 0x000fe400078e0203 */
[----:B0-----:R-:W-:Y:S02]  /*e690*/  IMAD R8, R15, R12, RZ ;  /* 0x0000000c0f087224 */ /* 0x001fe400078e02ff */
[----:B------:R-:W-:-:S04]  /*e6a0*/  IMAD.WIDE.U32 R2, R12, UR21, R2 ;  /* 0x000000150c027c25 */ /* 0x000fc8000f8e0002 */
[----:B------:R-:W-:Y:S01]  /*e6b0*/  IMAD R13, R13, UR21, R8 ;  /* 0x000000150d0d7c24 */ /* 0x000fe2000f8e0208 */
[----:B----4-:R-:W-:Y:S06]  /*e6c0*/  @!P1 BRA `(.L_x_227) ;  /* 0x0000000400ec9947 */ /* 0x010fec0003800000 */
.L_x_238:
[----:B0-----:R-:W-:Y:S01]  /*e6d0*/  IMAD.IADD R7, R13, 0x1, R3 ;  /* 0x000000010d077824 */ /* 0x001fe200078e0203 */
[----:B------:R-:W-:Y:S06]  /*e6e0*/  @P0 BRA `(.L_x_228) ;  /* 0x0000000000180947 */ /* 0x000fec0003800000 */
[----:B------:R-:W0:Y:S01]  /*e6f0*/  S2R R8, SR_TID.X ;  /* 0x0000000000087919 */ /* 0x000e220000002100 */
[----:B------:R-:W-:-:S04]  /*e700*/  IMAD.MOV.U32 R13, RZ, RZ, 0x8100 ;  /* 0x00008100ff0d7424 */ /* 0x000fc800078e00ff */
[----:B------:R2:W-:Y:S01]  /*e710*/  SYNCS.ARRIVE.TRANS64 RZ, [R0+URZ+0x31630], R13 ;  /* 0x0316300d00ff79a7 */ /* 0x0005e2000800003f */
[----:B0-----:R-:W-:-:S13]  /*e720*/  LOP3.LUT P0, RZ, R8, 0x1f, RZ, 0xc0, !PT ;  /* 0x0000001f08ff7812 */ /* 0x001fda000780c0ff */
[----:B--2---:R-:W-:Y:S05]  /*e730*/  @!P0 BRA `(.L_x_228) ;  /* 0x0000000000048947 */ /* 0x004fea0003800000 */
[----:B------:R-:W-:Y:S01]  /*e740*/  BPT.TRAP 0x1 ;  /* 0x000000040000795c */ /* 0x000fe20000300000 */
.L_x_228:
[----:B------:R-:W0:Y:S01]  /*e750*/  LDC.64 R12, c[0x0][0x728] ;  /* 0x0001ca00ff0c7b82 */ /* 0x000e220000000a00 */
[C---:B------:R-:W-:Y:S01]  /*e760*/  IADD3 R2, P0, R4.reuse, R2, RZ ;  /* 0x0000000204027210 */ /* 0x040fe20007f1e0ff */
[----:B------:R-:W-:Y:S01]  /*e770*/  UMOV UR6, 0x0 ;  /* 0x0000000000067882 */ /* 0x000fe20000000000 */
[C---:B------:R-:W-:Y:S01]  /*e780*/  R2UR UR43, R4.reuse ;  /* 0x00000000042b72ca */ /* 0x040fe200000e0000 */
[----:B------:R-:W-:Y:S01]  /*e790*/  UMOV UR7, 0x14f00000 ;  /* 0x14f0000000077882 */ /* 0x000fe20000000000 */
[----:B------:R-:W-:Y:S01]  /*e7a0*/  LEA.HI.X.SX32 R3, R4, R7, 0x1, P0 ;  /* 0x0000000704037211 */ /* 0x000fe200000f0eff */
        /* <DEDUP_REMOVED lines=10> */
[----:B------:R-:W-:Y:S01]  /*e850*/  UIADD3 UR43, UR43, UR51, URZ ;  /* 0x000000332b2b7290 */ /* 0x000fe2000fffe03f */
[----:B------:R-:W-:Y:S01]  /*e860*/  LOP3.LUT R4, R14, 0x1, RZ, 0x3c, !PT ;  /* 0x000000010e047812 */ /* 0x000fe200078e3cff */
[----:B------:R-:W-:Y:S01]  /*e870*/  UMOV UR18, 0xc0 ;  /* 0x000000c000127882 */ /* 0x000fe20000000000 */
[----:B------:R-:W-:Y:S01]  /*e880*/  UMOV UR10, 0x10 ;  /* 0x00000010000a7882 */ /* 0x000fe20000000000 */
[----:B------:R-:W-:-:S02]  /*e890*/  UIADD3 UR40, UR8, 0x24100, URZ ;  /* 0x0002410008287890 */ /* 0x000fc4000fffe03f */
[----:B------:R-:W-:Y:S01]  /*e8a0*/  UIADD3 UR41, UR8, 0x31630, URZ ;  /* 0x0003163008297890 */ /* 0x000fe2000fffe03f */
[C---:B0-----:R-:W-:Y:S01]  /*e8b0*/  LEA R12, P0, R2.reuse, R12, 0x2 ;  /* 0x0000000c020c7211 */ /* 0x041fe200078010ff */
[----:B------:R-:W-:Y:S02]  /*e8c0*/  UIADD3 UR32, UR8, 0x26100, URZ ;  /* 0x0002610008207890 */ /* 0x000fe4000fffe03f */
[----:B------:R-:W-:Y:S01]  /*e8d0*/  UIADD3 UR24, UR8, 0x28100, URZ ;  /* 0x0002810008187890 */ /* 0x000fe2000fffe03f */
[----:B------:R-:W-:Y:S01]  /*e8e0*/  LEA.HI.X R13, R2, R13, R3, 0x2, P0 ;  /* 0x0000000d020d7211 */ /* 0x000fe200000f1403 */
[----:B------:R-:W-:Y:S01]  /*e8f0*/  UIADD3 UR16, UR8, 0x2a100, URZ ;  /* 0x0002a10008107890 */ /* 0x000fe2000fffe03f */
[----:B------:R-:W-:Y:S01]  /*e900*/  IADD3 R9, P0, R9, 0x1f0, RZ ;  /* 0x000001f009097810 */ /* 0x000fe20007f1e0ff */
[----:B------:R-:W-:Y:S01]  /*e910*/  UIADD3 UR8, UR8, 0x2c300, URZ ;  /* 0x0002c30008087890 */ /* 0x000fe2000fffe03f */
[----:B------:R-:W-:Y:S01]  /*e920*/  R2UR UR14, R12 ;  /* 0x000000000c0e72ca */ /* 0x000fe200000e0000 */
[----:B------:R-:W-:Y:S01]  /*e930*/  UMOV UR33, UR41 ;  /* 0x0000002900217c82 */ /* 0x000fe20008000000 */
[----:B------:R-:W-:Y:S01]  /*e940*/  R2UR UR4, R9 ;  /* 0x00000000090472ca */ /* 0x000fe200000e0000 */
[----:B------:R-:W-:Y:S01]  /*e950*/  IMAD.X R11, RZ, RZ, R11, P0 ;  /* 0x000000ffff0b7224 */ /* 0x000fe200000e060b */
[----:B------:R-:W-:Y:S01]  /*e960*/  R2UR UR15, R13 ;  /* 0x000000000d0f72ca */ /* 0x000fe200000e0000 */
[----:B------:R-:W-:Y:S01]  /*e970*/  UMOV UR35, UR43 ;  /* 0x0000002b00237c82 */ /* 0x000fe20008000000 */
[----:B------:R-:W-:Y:S01]  /*e980*/  UMOV UR25, UR41 ;  /* 0x0000002900197c82 */ /* 0x000fe20008000000 */
[----:B------:R-:W-:Y:S01]  /*e990*/  UMOV UR27, UR43 ;  /* 0x0000002b001b7c82 */ /* 0x000fe20008000000 */
[----:B------:R-:W-:Y:S01]  /*e9a0*/  R2UR UR5, R11 ;  /* 0x000000000b0572ca */ /* 0x000fe200000e0000 */
[----:B------:R-:W-:Y:S01]  /*e9b0*/  UMOV UR17, UR41 ;  /* 0x0000002900117c82 */ /* 0x000fe20008000000 */
[----:B------:R-:W-:Y:S01]  /*e9c0*/  UMOV UR19, UR43 ;  /* 0x0000002b00137c82 */ /* 0x000fe20008000000 */
[----:B------:R-:W-:Y:S01]  /*e9d0*/  UMOV UR9, UR41 ;  /* 0x0000002900097c82 */ /* 0x000fe20008000000 */
        /* <DEDUP_REMOVED lines=9> */
[----:B0-----:R-:W-:Y:S01]  /*ea70*/  NOP ;  /* 0x0000000000007918 */ /* 0x001fe20000000000 */
.L_x_217:
[----:B------:R-:W-:Y:S05]  /*ea80*/  WARPSYNC.ALL ;  /* 0x0000000000007948 */ /* 0x000fea0003800000 */
[----:B------:R-:W-:-:S13]  /*ea90*/  ELECT P0, URZ, PT ;  /* 0x00000000003f782f */ /* 0x000fda0003800000 */
[----:B------:R-:W-:Y:S05]  /*eaa0*/  @!P0 BRA `(.L_x_117) ;  /* 0x0000000000708947 */ /* 0x000fea0003800000 */
[----:B------:R-:W-:-:S04]  /*eab0*/  LOP3.LUT R21, R21, 0x2, RZ, 0xfc, !PT ;  /* 0x0000000215157812 */ /* 0x000fc800078efcff */
[----:B------:R-:W-:-:S13]  /*eac0*/  ISETP.NE.AND P1, PT, R21, 0x3, PT ;  /* 0x000000031500780c */ /* 0x000fda0003f25270 */
[----:B------:R-:W-:Y:S05]  /*ead0*/  @!P1 BRA `(.L_x_229) ;  /* 0x0000000000049947 */ /* 0x000fea0003800000 */
[----:B-1----:R-:W-:Y:S01]  /*eae0*/  BPT.TRAP 0x1 ;  /* 0x000000040000795c */ /* 0x002fe20000300000 */
.L_x_229:
[----:B------:R-:W0:Y:S01]  /*eaf0*/  S2R R3, SR_CgaCtaId ;  /* 0x0000000000037919 */ /* 0x000e220000008800 */
[----:B------:R-:W-:-:S04]  /*eb00*/  MOV R2, 0x400 ;  /* 0x0000040000027802 */ /* 0x000fc80000000f00 */
[----:B0-----:R-:W-:Y:S02]  /*eb10*/  LEA R7, R3, R2, 0x18 ;  /* 0x0000000203077211 */ /* 0x001fe400078ec0ff */
[----:B------:R-:W-:-:S03]  /*eb20*/  SHF.L.U32 R3, R0, 0x1f, RZ ;  /* 0x0000001f00037819 */ /* 0x000fc600000006ff */
[----:B------:R-:W-:-:S04]  /*eb30*/  VIADD R2, R7, 0x31620 ;  /* 0x0003162007027836 */ /* 0x000fc80000000000 */
[----:B------:R-:W-:-:S04]  /*eb40*/  IMAD R6, R5, 0x8, R2 ;  /* 0x0000000805067824 */ /* 0x000fc800078e0202 */
[----:B------:R-:W0:Y:S02]  /*eb50*/  SYNCS.PHASECHK.TRANS64.TRYWAIT P0, [R6+URZ], R3 ;  /* 0x00000003060075a7 */ /* 0x000e24000800017f */
[----:B0-----:R-:W-:Y:S05]  /*eb60*/  @!P0 BRA `(.L_x_230) ;  /* 0x0000000000d88947 */ /* 0x001fea0003800000 */
.L_x_239:
[----:B------:R-:W-:-:S05]  /*eb70*/  VIADD R5, R5, 0x1 ;  /* 0x0000000105057836 */ /* 0x000fca0000000000 */
[----:B------:R-:W-:-:S04]  /*eb80*/  ISETP.NE.AND P0, PT, R5, 0x2, PT ;  /* 0x000000020500780c */ /* 0x000fc80003f05270 */
[----:B0-----:R-:W-:Y:S02]  /*eb90*/  SEL R3, RZ, 0x1, P0 ;  /* 0x00000001ff037807 */ /* 0x001fe40000000000 */
[----:B------:R-:W-:Y:S02]  /*eba0*/  SEL R5, R5, RZ, P0 ;  /* 0x000000ff05057207 */ /* 0x000fe40000000000 */
[----:B------:R-:W-:-:S03]  /*ebb0*/  LOP3.LUT R0, R0, R3, RZ, 0x3c, !PT ;  /* 0x0000000300007212 */ /* 0x000fc600078e3cff */
[----:B------:R-:W-:Y:S01]  /*ebc0*/  IMAD R5, R5, 0x8, R2 ;  /* 0x0000000805057824 */ /* 0x000fe200078e0202 */
[----:B------:R-:W-:-:S04]  /*ebd0*/  SHF.L.U32 R0, R0, 0x1f, RZ ;  /* 0x0000001f00007819 */ /* 0x000fc800000006ff */
[----:B------:R-:W0:Y:S02]  /*ebe0*/  SYNCS.PHASECHK.TRANS64.TRYWAIT P0, [R5+URZ], R0 ;  /* 0x00000000050075a7 */ /* 0x000e24000800017f */
[----:B0-----:R-:W-:Y:S05]  /*ebf0*/  @!P0 BRA `(.L_x_231) ;  /* 0x0000000000c88947 */ /* 0x001fea0003800000 */
.L_x_240:
[----:B------:R-:W-:Y:S05]  /*ec00*/  @!P1 BRA `(.L_x_232) ;  /* 0x0000000000049947 */ /* 0x000fea0003800000 */
[----:B-1----:R-:W-:Y:S01]  /*ec10*/  BPT.TRAP 0x1 ;  /* 0x000000040000795c */ /* 0x002fe20000300000 */
.L_x_232:
[----:B------:R-:W-:-:S07]  /*ec20*/  SHF.L.U32 R4, R4, 0x1f, RZ ;  /* 0x0000001f04047819 */ /* 0x000fce00000006ff */
.L_x_233:
[----:B--2---:R2:W3:Y:S02]  /*ec30*/  SYNCS.PHASECHK.TRANS64.TRYWAIT P0, [R7+URZ+0x31638], R4 ;  /* 0x03163804070075a7 */ /* 0x0044e4000800017f */
[----:B---3--:R-:W-:Y:S05]  /*ec40*/  @!P0 NANOSLEEP.SYNCS 0x989680 ;  /* 0x009896800000895d */ /* 0x008fea0003900000 */
[----:B------:R-:W3:Y:S02]  /*ec50*/  @!P0 SYNCS.PHASECHK.TRANS64 P0, [R7+URZ+0x31638], R4 ;  /* 0x03163804070085a7 */ /* 0x000ee4000800007f */
[----:B---3--:R-:W-:Y:S05]  /*ec60*/  @!P0 BRA `(.L_x_233) ;  /* 0xfffffffc00f08947 */ /* 0x008fea000383ffff */
.L_x_117:
[----:B-1----:R-:W-:Y:S05]  /*ec70*/  BSYNC B0 ;  /* 0x0000000000007941 */ /* 0x002fea0003800000 */
.L_x_111:
[----:B------:R-:W-:Y:S05]  /*ec80*/  EXIT ;  /* 0x000000000000794d */ /* 0x000fea0003800000 */
.L_x_123:
[----:B0-----:R0:W1:Y:S02]  /*ec90*/  SYNCS.PHASECHK.TRANS64.TRYWAIT P0, [R18+URZ+0x31600], R13 ;  /* 0x0316000d120075a7 */ /* 0x001064000800017f */
[----:B-1----:R-:W-:Y:S05]  /*eca0*/  @!P0 NANOSLEEP.SYNCS 0x989680 ;  /* 0x009896800000895d */ /* 0x002fea0003900000 */
[----:B------:R-:W1:Y:S02]  /*ecb0*/  @!P0 SYNCS.PHASECHK.TRANS64 P0, [R18+URZ+0x31600], R13 ;  /* 0x0316000d120085a7 */ /* 0x000e64000800007f */
[----:B-1----:R-:W-:Y:S05]  /*ecc0*/  @!P0 BRA `(.L_x_123) ;  /* 0xfffffffc00f08947 */ /* 0x002fea000383ffff */
[----:B------:R-:W-:Y:S05]  /*ecd0*/  BRA `(.L_x_122) ;  /* 0xffffff2000f47947 */ /* 0x000fea000383ffff */
.L_x_127:
[----:B-1----:R1:W2:Y:S02]  /*ece0*/  SYNCS.PHASECHK.TRANS64.TRYWAIT P1, [R17+URZ+0x31610], R8 ;  /* 0x03161008110075a7 */ /* 0x0022a4000802017f */
[----:B--2---:R-:W-:Y:S05]  /*ecf0*/  @!P1 NANOSLEEP.SYNCS 0x989680 ;  /* 0x009896800000995d */ /* 0x004fea0003900000 */
[----:B------:R-:W2:Y:S02]  /*ed00*/  @!P1 SYNCS.PHASECHK.TRANS64 P1, [R17+URZ+0x31610], R8 ;  /* 0x03161008110095a7 */ /* 0x000ea4000802007f */
[----:B--2---:R-:W-:Y:S05]  /*ed10*/  @!P1 BRA `(.L_x_127) ;  /* 0xfffffffc00f09947 */ /* 0x004fea000383ffff */
[----:B------:R-:W-:Y:S05]  /*ed20*/  BRA `(.L_x_126) ;  /* 0xffffff2c00607947 */ /* 0x000fea000383ffff */
.L_x_131:
[----:B---3--:R3:W4:Y:S02]  /*ed30*/  SYNCS.PHASECHK.TRANS64.TRYWAIT P1, [R18+URZ+0x31630], R11 ;  /* 0x0316300b120075a7 */ /* 0x008724000802017f */
[----:B----4-:R-:W-:Y:S05]  /*ed40*/  @!P1 NANOSLEEP.SYNCS 0x989680 ;  /* 0x009896800000995d */ /* 0x010fea0003900000 */
[----:B------:R-:W4:Y:S02]  /*ed50*/  @!P1 SYNCS.PHASECHK.TRANS64 P1, [R18+URZ+0x31630], R11 ;  /* 0x0316300b120095a7 */ /* 0x000f24000802007f */
[----:B----4-:R-:W-:Y:S05]  /*ed60*/  @!P1 BRA `(.L_x_131) ;  /* 0xfffffffc00f09947 */ /* 0x010fea000383ffff */
[----:B------:R-:W-:Y:S05]  /*ed70*/  BRA `(.L_x_130) ;  /* 0xffffff4800607947 */ /* 0x000fea000383ffff */
.L_x_219:
[----:B0-----:R0:W1:Y:S02]  /*ed80*/  SYNCS.PHASECHK.TRANS64.TRYWAIT P0, [R0+URZ+0x31620], R5 ;  /* 0x03162005000075a7 */ /* 0x001064000800017f */
[----:B-1----:R-:W-:Y:S05]  /*ed90*/  @!P0 NANOSLEEP.SYNCS 0x989680 ;  /* 0x009896800000895d */ /* 0x002fea0003900000 */
[----:B------:R-:W1:Y:S02]  /*eda0*/  @!P0 SYNCS.PHASECHK.TRANS64 P0, [R0+URZ+0x31620], R5 ;  /* 0x03162005000085a7 */ /* 0x000e64000800007f */
[----:B-1----:R-:W-:Y:S05]  /*edb0*/  @!P0 BRA `(.L_x_219) ;  /* 0xfffffffc00f08947 */ /* 0x002fea000383ffff */
[----:B------:R-:W-:Y:S05]  /*edc0*/  BRA `(.L_x_234) ;  /* 0xffffffe400947947 */ /* 0x000fea000383ffff */
.L_x_222:
[----:B0-----:R0:W1:Y:S02]  /*edd0*/  SYNCS.PHASECHK.TRANS64.TRYWAIT P1, [R0+URZ+0x31638], R9 ;  /* 0x03163809000075a7 */ /* 0x001064000802017f */
[----:B-1----:R-:W-:Y:S05]  /*ede0*/  @!P1 NANOSLEEP.SYNCS 0x989680 ;  /* 0x009896800000995d */ /* 0x002fea0003900000 */
[----:B------:R-:W1:Y:S02]  /*edf0*/  @!P1 SYNCS.PHASECHK.TRANS64 P1, [R0+URZ+0x31638], R9 ;  /* 0x03163809000095a7 */ /* 0x000e64000802007f */
[----:B-1----:R-:W-:Y:S05]  /*ee00*/  @!P1 BRA `(.L_x_222) ;  /* 0xfffffffc00f09947 */ /* 0x002fea000383ffff */
[----:B------:R-:W-:Y:S05]  /*ee10*/  BRA `(.L_x_235) ;  /* 0xfffffff000107947 */ /* 0x000fea000383ffff */
.L_x_224:
[----:B------:R-:W-:-:S07]  /*ee20*/  SHF.L.U32 R20, R6, 0x1f, RZ ;  /* 0x0000001f06147819 */ /* 0x000fce00000006ff */
.L_x_236:
[----:B0-----:R0:W1:Y:S02]  /*ee30*/  SYNCS.PHASECHK.TRANS64.TRYWAIT P1, [R19+URZ+0x31620], R20 ;  /* 0x03162014130075a7 */ /* 0x001064000802017f */
[----:B-1----:R-:W-:Y:S05]  /*ee40*/  @!P1 NANOSLEEP.SYNCS 0x989680 ;  /* 0x009896800000995d */ /* 0x002fea0003900000 */
[----:B------:R-:W1:Y:S02]  /*ee50*/  @!P1 SYNCS.PHASECHK.TRANS64 P1, [R19+URZ+0x31620], R20 ;  /* 0x03162014130095a7 */ /* 0x000e64000802007f */
[----:B-1----:R-:W-:Y:S05]  /*ee60*/  @!P1 BRA `(.L_x_236) ;  /* 0xfffffffc00f09947 */ /* 0x002fea000383ffff */
[----:B------:R-:W-:Y:S05]  /*ee70*/  BRA `(.L_x_237) ;  /* 0xfffffff000e87947 */ /* 0x000fea000383ffff */
.L_x_227:
[----:B0-----:R0:W2:Y:S02]  /*ee80*/  SYNCS.PHASECHK.TRANS64.TRYWAIT P1, [R0+URZ+0x31638], R7 ;  /* 0x03163807000075a7 */ /* 0x0010a4000802017f */
[----:B--2---:R-:W-:Y:S05]  /*ee90*/  @!P1 NANOSLEEP.SYNCS 0x989680 ;  /* 0x009896800000995d */ /* 0x004fea0003900000 */
[----:B------:R-:W2:Y:S02]  /*eea0*/  @!P1 SYNCS.PHASECHK.TRANS64 P1, [R0+URZ+0x31638], R7 ;  /* 0x03163807000095a7 */ /* 0x000ea4000802007f */
[----:B--2---:R-:W-:Y:S05]  /*eeb0*/  @!P1 BRA `(.L_x_227) ;  /* 0xfffffffc00f09947 */ /* 0x004fea000383ffff */
[----:B------:R-:W-:Y:S05]  /*eec0*/  BRA `(.L_x_238) ;  /* 0xfffffff800007947 */ /* 0x000fea000383ffff */
.L_x_230:
[----:B0-----:R0:W2:Y:S02]  /*eed0*/  SYNCS.PHASECHK.TRANS64.TRYWAIT P0, [R6+URZ], R3 ;  /* 0x00000003060075a7 */ /* 0x0010a4000800017f */
[----:B--2---:R-:W-:Y:S05]  /*eee0*/  @!P0 NANOSLEEP.SYNCS 0x989680 ;  /* 0x009896800000895d */ /* 0x004fea0003900000 */
[----:B------:R-:W2:Y:S02]  /*eef0*/  @!P0 SYNCS.PHASECHK.TRANS64 P0, [R6+URZ], R3 ;  /* 0x00000003060085a7 */ /* 0x000ea4000800007f */
[----:B--2---:R-:W-:Y:S05]  /*ef00*/  @!P0 BRA `(.L_x_230) ;  /* 0xfffffffc00f08947 */ /* 0x004fea000383ffff */
[----:B------:R-:W-:Y:S05]  /*ef10*/  BRA `(.L_x_239) ;  /* 0xfffffffc00147947 */ /* 0x000fea000383ffff */
.L_x_231:
[----:B0-----:R0:W2:Y:S02]  /*ef20*/  SYNCS.PHASECHK.TRANS64.TRYWAIT P0, [R5+URZ], R0 ;  /* 0x00000000050075a7 */ /* 0x0010a4000800017f */
[----:B--2---:R-:W-:Y:S05]  /*ef30*/  @!P0 NANOSLEEP.SYNCS 0x989680 ;  /* 0x009896800000895d */ /* 0x004fea0003900000 */
[----:B------:R-:W2:Y:S02]  /*ef40*/  @!P0 SYNCS.PHASECHK.TRANS64 P0, [R5+URZ], R0 ;  /* 0x00000000050085a7 */ /* 0x000ea4000800007f */
[----:B--2---:R-:W-:Y:S05]  /*ef50*/  @!P0 BRA `(.L_x_231) ;  /* 0xfffffffc00f08947 */ /* 0x004fea000383ffff */
[----:B------:R-:W-:Y:S05]  /*ef60*/  BRA `(.L_x_240) ;  /* 0xfffffffc00247947 */ /* 0x000fea000383ffff */
.L_x_241:
        /* <DEDUP_REMOVED lines=9> */
.L_x_2199:


//--------------------- .text._ZN7cutlass13device_kernelIN5flash11enable_sm90INS1_16FlashAttnBwdSm90INS1_25CollectiveMainloopBwdSm90ILi2ELi1ELi1EN4cute5tupleIJNS5_1CILi1EEES8_S8_EEENS6_IJNS7_ILi64EEENS7_ILi80EEENS7_ILi256EEEEEENS_10bfloat16_tEfNS_4arch4Sm90ELb0ELb0ELb1ELb1ELb0ELb0ELb1ELb1ELi2ELi1ELi1ELi1ELb0EEENS1_24CollectiveEpilogueBwdGQAISD_fSG_Li256ELb1ELb0EEENS1_19SingleTileSchedulerILb1ELb0ELb0ELi80EEEEEEEEEvNT_6ParamsE --------------------------
	.section	.text._ZN7cutlass13device_kernelIN5flash11enable_sm90INS1_16FlashAttnBwdSm90INS1_25CollectiveMainloopBwdSm90ILi2ELi1ELi1EN4cute5tupleIJNS5_1CILi1EEES8_S8_EEENS6_IJNS7_ILi64EEENS7_ILi80EEENS7_ILi256EEEEEENS_10bfloat16_tEfNS_4arch4Sm90ELb0ELb0ELb1ELb1ELb0ELb0ELb1ELb1ELi2ELi1ELi1ELi1ELb0EEENS1_24CollectiveEpilogueBwdGQAISD_fSG_Li256ELb1ELb0EEENS1_19SingleTileSchedulerILb1ELb0ELb0ELi80EEEEEEEEEvNT_6ParamsE,"ax",@progbits
	.align	128
.text._ZN7cutlass13device_kernelIN5flash11enable_sm90INS1_16FlashAttnBwdSm90INS1_25CollectiveMainloopBwdSm90ILi2ELi1ELi1EN4cute5tupleIJNS5_1CILi1EEES8_S8_EEENS6_IJNS7_ILi64EEENS7_ILi80EEENS7_ILi256EEEEEENS_10bfloat16_tEfNS_4arch4Sm90ELb0ELb0ELb1ELb1ELb0ELb0ELb1ELb1ELi2ELi1ELi1ELi1ELb0EEENS1_24CollectiveEpilogueBwdGQAISD_fSG_Li256ELb1ELb0EEENS1_19SingleTileSchedulerILb1ELb0ELb0ELi80EEEEEEEEEvNT_6ParamsE:
        .type           _ZN7cutlass13device_kernelIN5flash11enable_sm90INS1_16FlashAttnBwdSm90INS1_25CollectiveMainloopBwdSm90ILi2ELi1ELi1EN4cute5tupleIJNS5_1CILi1EEES8_S8_EEENS6_IJNS7_ILi64EEENS7_ILi80EEENS7_ILi256EEEEEENS_10bfloat16_tEfNS_4arch4Sm90ELb0ELb0ELb1ELb1ELb0ELb0ELb1ELb1ELi2ELi1ELi1ELi1ELb0EEENS1_24CollectiveEpilogueBwdGQAISD_fSG_Li256ELb1ELb0EEENS1_19SingleTileSchedulerILb1ELb0ELb0ELi80EEEEEEEEEvNT_6ParamsE,@function
        .size           _ZN7cutlass13device_kernelIN5flash11enable_sm90INS1_16FlashAttnBwdSm90INS1_25CollectiveMainloopBwdSm90ILi2ELi1ELi1EN4cute5tupleIJNS5_1CILi1EEES8_S8_EEENS6_IJNS7_ILi64EEENS7_ILi80EEENS7_ILi256EEEEEENS_10bfloat16_tEfNS_4arch4Sm90ELb0ELb0ELb1ELb1ELb0ELb0ELb1ELb1ELi2ELi1ELi1ELi1ELb0EEENS1_24CollectiveEpilogueBwdGQAISD_fSG_Li256ELb1ELb0EEENS1_19SingleTileSchedulerILb1ELb0ELb0ELi80EEEEEEEEEvNT_6ParamsE,(.L_x_2200 - _ZN7cutlass13device_kernelIN5flash11enable_sm90INS1_16FlashAttnBwdSm90INS1_25CollectiveMainloopBwdSm90ILi2ELi1ELi1EN4cute5tupleIJNS5_1CILi1EEES8_S8_EEENS6_IJNS7_ILi64EEENS7_ILi80EEENS7_ILi256EEEEEENS_10bfloat16_tEfNS_4arch4Sm90ELb0ELb0ELb1ELb1ELb0ELb0ELb1ELb1ELi2ELi1ELi1ELi1ELb0EEENS1_24CollectiveEpilogueBwdGQAISD_fSG_Li256ELb1ELb0EEENS1_19SingleTileSchedulerILb1ELb0ELb0ELi80EEEEEEEEEvNT_6ParamsE)
        .other          _ZN7cutlass13device_kernelIN5flash11enable_sm90INS1_16FlashAttnBwdSm90INS1_25CollectiveMainloopBwdSm90ILi2ELi1ELi1EN4cute5tupleIJNS5_1CILi1EEES8_S8_EEENS6_IJNS7_ILi64EEENS7_ILi80EEENS7_ILi256EEEEEENS_10bfloat16_tEfNS_4arch4Sm90ELb0ELb0ELb1ELb1ELb0ELb0ELb1ELb1ELi2ELi1ELi1ELi1ELb0EEENS1_24CollectiveEpilogueBwdGQAISD_fSG_Li256ELb1ELb0EEENS1_19SingleTileSchedulerILb1ELb0ELb0ELi80EEEEEEEEEvNT_6ParamsE,@"STO_CUDA_ENTRY STV_DEFAULT"
_ZN7cutlass13device_kernelIN5flash11enable_sm90INS1_16FlashAttnBwdSm90INS1_25CollectiveMainloopBwdSm90ILi2ELi1ELi1EN4cute5tupleIJNS5_1CILi1EEES8_S8_EEENS6_IJNS7_ILi64EEENS7_ILi80EEENS7_ILi256EEEEEENS_10bfloat16_tEfNS_4arch4Sm90ELb0ELb0ELb1ELb1ELb0ELb0ELb1ELb1ELi2ELi1ELi1ELi1ELb0EEENS1_24CollectiveEpilogueBwdGQAISD_fSG_Li256ELb1ELb0EEENS1_19SingleTileSchedulerILb1ELb0ELb0ELi80EEEEEEEEEvNT_6ParamsE:
        /* <DEDUP_REMOVED lines=23> */
.L_x_243:
[----:B------:R-:W-:Y:S05]  /*0170*/  BSYNC B0 ;  /* 0x0000000000007941 */ /* 0x000fea0003800000 */
.L_x_242:
        /* <DEDUP_REMOVED lines=34> */
.L_x_244:
        /* <DEDUP_REMOVED lines=20> */
.L_x_245:
[----:B-1----:R-:W-:Y:S01]  /*04e0*/  ISETP.NE.AND P0, PT, R2, RZ, PT ;  /* 0x000000ff0200720c */ /* 0x002fe20003f05270 */
[----:B------:R-:W-:Y:S01]  /*04f0*/  IMAD.MOV.U32 R21, RZ, RZ, 0x1 ;  /* 0x00000001ff157424 */ /* 0x000fe200078e00ff */
[----:B------:R-:W-:Y:S01]  /*0500*/  NOP ;  /* 0x0000000000007918 */ /* 0x000fe20000000000 */
[----:B------:R-:W-:Y:S03]  /*0510*/  BSSY B0, `(.L_x_246) ;  /* 0x0000ae0000007945 */ /* 0x000fe60003800000 */
[----:B------:R-:W-:Y:S01]  /*0520*/  SEL R21, R21, 0x2, !P0 ;  /* 0x0000000215157807 */ /* 0x000fe20004000000 */
[----:B--23--:R-:W-:Y:S06]  /*0530*/  BAR.SYNC.DEFER_BLOCKING 0x0 ;  /* 0x0000000000007b1d */ /* 0x00cfec0000010000 */
[----:B------:R-:W-:Y:S05]  /*0540*/  @!P0 BRA `(.L_x_247) ;  /* 0x0000008c00888947 */ /* 0x000fea0003800000 */
.L_x_248:
[----:B------:R-:W-:-:S08]  /*0550*/  NOP ;  /* 0x0000000000007918 */ /* 0x000fd00000000000 */
[----:B------:R-:W1:Y:S02]  /*0560*/  USETMAXREG.TRY_ALLOC.CTAPOOL UP0, 0xf0 ;  /* 0x000000f0000079c8 */ /* 0x000e640008000600 */
[----:B-1----:R-:W-:-:S13]  /*0570*/  PLOP3.LUT P0, PT, PT, PT, UP0, 0x80, 0x0 ;  /* 0x000000000000781c */ /* 0x002fda0003f0f008 */
[----:B------:R-:W-:Y:S05]  /*0580*/  @!P0 BRA `(.L_x_248) ;  /* 0xfffffffc00f08947 */ /* 0x000fea000383ffff */
[----:B------:R-:W-:Y:S01]  /*0590*/  ULDC.64 UR4, c[0x0][0x8e0] ;  /* 0x0002380000047ab9 */ /* 0x000fe20000000a00 */
[----:B------:R-:W1:Y:S01]  /*05a0*/  S2R R11, SR_CTAID.X ;  /* 0x00000000000b7919 */ /* 0x000e620000002500 */
[----:B------:R-:W-:Y:S01]  /*05b0*/  ISETP.NE.U32.AND P0, PT, RZ, UR4, PT ;  /* 0x00000004ff007c0c */ /* 0x000fe2000bf05070 */
[----:B------:R-:W2:Y:S03]  /*05c0*/  S2R R235, SR_CTAID.Z ;  /* 0x0000000000eb7919 */ /* 0x000ea60000002700 */
[----:B------:R-:W-:-:S13]  /*05d0*/  ISETP.NE.AND.EX P0, PT, RZ, UR5, PT, P0 ;  /* 0x00000005ff007c0c */ /* 0x000fda000bf05300 */
[----:B------:R-:W-:Y:S05]  /*05e0*/  @!P0 BRA `(.L_x_249) ;  /* 0x0000000000148947 */ /* 0x000fea0003800000 */
[----:B------:R-:W2:Y:S01]  /*05f0*/  LDC.64 R2, c[0x0][0x8e0] ;  /* 0x00023800ff027b82 */ /* 0x000ea20000000a00 */
[----:B------:R-:W-:Y:S01]  /*0600*/  ULDC.64 UR4, c[0x0][0x208] ;  /* 0x0000820000047ab9 */ /* 0x000fe20000000a00 */
[----:B--2---:R-:W-:-:S05]  /*0610*/  IMAD.WIDE R2, R235, 0x4, R2 ;  /* 0x00000004eb027825 */ /* 0x004fca00078e0202 */
[----:B------:R2:W5:Y:S01]  /*0620*/  LDG.E R0, desc[UR4][R2.64] ;  /* 0x0000000402007981 */ /* 0x000562000c1e1900 */
[----:B------:R-:W-:Y:S05]  /*0630*/  BRA `(.L_x_250) ;  /* 0x0000000000307947 */ /* 0x000fea0003800000 */
.L_x_249:
[----:B------:R-:W-:Y:S02]  /*0640*/  ULDC.64 UR4, c[0x0][0x8d8] ;  /* 0x0002360000047ab9 */ /* 0x000fe40000000a00 */
[----:B------:R-:W-:-:S04]  /*0650*/  ISETP.NE.U32.AND P0, PT, RZ, UR4, PT ;  /* 0x00000004ff007c0c */ /* 0x000fc8000bf05070 */
[----:B------:R-:W-:-:S13]  /*0660*/  ISETP.NE.AND.EX P0, PT, RZ, UR5, PT, P0 ;  /* 0x00000005ff007c0c */ /* 0x000fda000bf05300 */
[----:B------:R-:W-:Y:S05]  /*0670*/  @!P0 BRA `(.L_x_251) ;  /* 0x00000000001c8947 */ /* 0x000fea0003800000 */
[----:B------:R-:W2:Y:S01]  /*0680*/  LDC.64 R2, c[0x0][0x8d8] ;  /* 0x00023600ff027b82 */ /* 0x000ea20000000a00 */
[----:B------:R-:W-:Y:S01]  /*0690*/  ULDC.64 UR4, c[0x0][0x208] ;  /* 0x0000820000047ab9 */ /* 0x000fe20000000a00 */
[----:B--2---:R-:W-:-:S05]  /*06a0*/  IMAD.WIDE R2, R235, 0x4, R2 ;  /* 0x00000004eb027825 */ /* 0x004fca00078e0202 */
[----:B------:R-:W2:Y:S04]  /*06b0*/  LDG.E R0, desc[UR4][R2.64] ;  /* 0x0000000402007981 */ /* 0x000ea8000c1e1900 */
[----:B------:R-:W2:Y:S02]  /*06c0*/  LDG.E R5, desc[UR4][R2.64+0x4] ;  /* 0x0000040402057981 */ /* 0x000ea4000c1e1900 */
[----:B--2---:R-:W-:Y:S01]  /*06d0*/  IMAD.IADD R0, R5, 0x1, -R0 ;  /* 0x0000000105007824 */ /* 0x004fe200078e0a00 */
[----:B------:R-:W-:Y:S06]  /*06e0*/  BRA `(.L_x_250) ;  /* 0x0000000000047947 */ /* 0x000fec0003800000 */
.L_x_251:
[----:B------:R-:W3:Y:S02]  /*06f0*/  LDC R0, c[0x0][0x8c4] ;  /* 0x00023100ff007b82 */ /* 0x000ee40000000800 */
.L_x_250:
[----:B-12---:R-:W-:-:S05]  /*0700*/  IMAD R3, R11, 0x50, RZ ;  /* 0x000000500b037824 */ /* 0x006fca00078e02ff */
[----:B---3-5:R-:W-:-:S04]  /*0710*/  ISETP.GE.AND P0, PT, R3, R0, PT ;  /* 0x000000000300720c */ /* 0x028fc80003f06270 */
[----:B------:R-:W-:-:S04]  /*0720*/  SEL R235, R235, 0xffffffff, !P0 ;  /* 0xffffffffebeb7807 */ /* 0x000fc80004000000 */
[----:B------:R-:W-:-:S13]  /*0730*/  ISETP.GE.AND P0, PT, R235, RZ, PT ;  /* 0x000000ffeb00720c */ /* 0x000fda0003f06270 */
[----:B------:R-:W-:Y:S05]  /*0740*/  @!P0 BRA `(.L_x_252) ;  /* 0x000000a800f08947 */ /* 0x000fea0003800000 */
[----:B------:R-:W1:Y:S01]  /*0750*/  LDC.64 R4, c[0x0][0x770] ;  /* 0x0001dc00ff047b82 */ /* 0x000e620000000a00 */
[----:B------:R-:W-:-:S07]  /*0760*/  ULDC.64 UR6, c[0x0][0x208] ;  /* 0x0000820000067ab9 */ /* 0x000fce0000000a00 */
[----:B------:R-:W2:Y:S08]  /*0770*/  LDC.64 R2, c[0x0][0x770] ;  /* 0x0001dc00ff027b82 */ /* 0x000eb00000000a00 */
[----:B------:R-:W3:Y:S01]  /*0780*/  LDC.64 R8, c[0x0][0x780] ;  /* 0x0001e000ff087b82 */ /* 0x000ee20000000a00 */
[----:B-1----:R-:W-:-:S04]  /*0790*/  ISETP.NE.U32.AND P1, PT, R4, RZ, PT ;  /* 0x000000ff0400720c */ /* 0x002fc80003f25070 */
[----:B------:R-:W-:Y:S01]  /*07a0*/  ISETP.NE.AND.EX P1, PT, R5, RZ, PT, P1 ;  /* 0x000000ff0500720c */ /* 0x000fe20003f25310 */
[----:B--2---:R-:W-:Y:S01]  /*07b0*/  IMAD.WIDE R6, R235, 0x4, R2 ;  /* 0x00000004eb067825 */ /* 0x004fe200078e0202 */
[----:B---3--:R-:W-:-:S11]  /*07c0*/  ISETP.NE.U32.AND P0, PT, R8, RZ, PT ;  /* 0x000000ff0800720c */ /* 0x008fd60003f05070 */
[----:B------:R-:W2:Y:S01]  /*07d0*/  @P1 LDG.E R2, desc[UR6][R6.64] ;  /* 0x0000000606021981 */ /* 0x000ea2000c1e1900 */
[----:B------:R-:W-:Y:S01]  /*07e0*/  ISETP.NE.AND.EX P0, PT, R9, RZ, PT, P0 ;  /* 0x000000ff0900720c */ /* 0x000fe20003f05300 */
[----:B------:R-:W1:-:S12]  /*07f0*/  LDC R8, c[0x0][0x290] ;  /* 0x0000a400ff087b82 */ /* 0x000e580000000800 */
[----:B------:R-:W3:Y:S01]  /*0800*/  @P0 LDC.64 R4, c[0x0][0x780] ;  /* 0x0001e000ff040b82 */ /* 0x000ee20000000a00 */
[----:B------:R-:W-:Y:S02]  /*0810*/  ULDC UR4, c[0x0][0x280] ;  /* 0x0000a00000047ab9 */ /* 0x000fe40000000800 */
[----:B------:R-:W-:Y:S01]  /*0820*/  IMAD.U32 R0, RZ, RZ, UR4 ;  /* 0x00000004ff007e24 */ /* 0x000fe2000f8e00ff */
[----:B------:R-:W-:Y:S02]  /*0830*/  ULDC.64 UR4, c[0x0][0x788] ;  /* 0x0001e20000047ab9 */ /* 0x000fe40000000a00 */
[----:B------:R-:W-:-:S04]  /*0840*/  ISETP.NE.U32.AND P2, PT, RZ, UR4, PT ;  /* 0x00000004ff007c0c */ /* 0x000fc8000bf45070 */
[----:B------:R-:W-:Y:S01]  /*0850*/  ISETP.NE.AND.EX P2, PT, RZ, UR5, PT, P2 ;  /* 0x00000005ff007c0c */ /* 0x000fe2000bf45320 */
[----:B---3--:R-:W-:-:S05]  /*0860*/  @P0 IMAD.WIDE R4, R235, 0x4, R4 ;  /* 0x00000004eb040825 */ /* 0x008fca00078e0204 */
[----:B------:R3:W5:Y:S01]  /*0870*/  @P0 LDG.E R0, desc[UR6][R4.64] ;  /* 0x0000000604000981 */ /* 0x000762000c1e1900 */
[----:B--2---:R-:W-:-:S05]  /*0880*/  @P1 IMAD R2, R235, 0x40, R2 ;  /* 0x00000040eb021824 */ /* 0x004fca00078e0202 */
[----:B------:R-:W-:-:S04]  /*0890*/  @P1 SHF.R.S32.HI R3, RZ, 0x1f, R2 ;  /* 0x0000001fff031819 */ /* 0x000fc80000011402 */
[----:B------:R-:W-:-:S05]  /*08a0*/  @P1 LEA.HI R3, R3, R2, RZ, 0x6 ;  /* 0x0000000203031211 */ /* 0x000fca00078f30ff */
[----:B------:R-:W-:-:S05]  /*08b0*/  @P1 IMAD.SHL.U32 R3, R3, 0x100, RZ ;  /* 0x0000010003031824 */ /* 0x000fca00078e00ff */
[----:B------:R-:W-:Y:S02]  /*08c0*/  @P1 LOP3.LUT R9, R3, 0xffffc000, RZ, 0xc0, !PT ;  /* 0xffffc00003091812 */ /* 0x000fe400078ec0ff */
[----:B------:R-:W-:Y:S02]  /*08d0*/  CS2R R2, SRZ ;  /* 0x0000000000027805 */ /* 0x000fe4000001ff00 */
[----:B---3--:R-:W-:Y:S01]  /*08e0*/  @P1 SHF.R.S32.HI R4, RZ, 0x1f, R9 ;  /* 0x0000001fff041819 */ /* 0x008fe20000011409 */
[----:B-1----:R-:W-:Y:S06]  /*08f0*/  @P0 BRA `(.L_x_253) ;  /* 0x0000000000140947 */ /* 0x002fec0003800000 */
[----:B------:R-:W-:Y:S05]  /*0900*/  @!P1 BRA `(.L_x_253) ;  /* 0x0000000000109947 */ /* 0x000fea0003800000 */
[----:B------:R-:W-:Y:S02]  /*0910*/  ULDC.64 UR4, c[0x0][0x208] ;  /* 0x0000820000047ab9 */ /* 0x000fe40000000a00 */
[----:B------:R-:W2:Y:S04]  /*0920*/  LDG.E R5, desc[UR4][R6.64] ;  /* 0x0000000406057981 */ /* 0x000ea8000c1e1900 */
[----:B-----5:R-:W2:Y:S02]  /*0930*/  LDG.E R0, desc[UR4][R6.64+0x4] ;  /* 0x0000040406007981 */ /* 0x020ea4000c1e1900 */
[----:B--2---:R-:W-:-:S07]  /*0940*/  IMAD.IADD R0, R0, 0x1, -R5 ;  /* 0x0000000100007824 */ /* 0x004fce00078e0a05 */
.L_x_253:
[----:B------:R-:W-:Y:S02]  /*0950*/  @P1 IMAD.MOV.U32 R2, RZ, RZ, R9 ;  /* 0x000000ffff021224 */ /* 0x000fe400078e0009 */
[----:B------:R-:W-:Y:S01]  /*0960*/  @P1 IMAD.MOV.U32 R3, RZ, RZ, R4 ;  /* 0x000000ffff031224 */ /* 0x000fe200078e0004 */
[----:B------:R-:W-:Y:S06]  /*0970*/  @!P2 BRA `(.L_x_254) ;  /* 0x000000000014a947 */ /* 0x000fec0003800000 */
[----:B------:R-:W1:Y:S01]  /*0980*/  LDC.64 R4, c[0x0][0x788] ;  /* 0x0001e200ff047b82 */ /* 0x000e620000000a00 */
[----:B------:R-:W-:Y:S01]  /*0990*/  ULDC.64 UR4, c[0x0][0x208] ;  /* 0x0000820000047ab9 */ /* 0x000fe20000000a00 */
[----:B-1----:R-:W-:-:S05]  /*09a0*/  IMAD.WIDE R4, R235, 0x4, R4 ;  /* 0x00000004eb047825 */ /* 0x002fca00078e0204 */
[----:B------:R1:W5:Y:S01]  /*09b0*/  LDG.E R8, desc[UR4][R4.64] ;  /* 0x0000000404087981 */ /* 0x000362000c1e1900 */
[----:B------:R-:W-:Y:S05]  /*09c0*/  BRA `(.L_x_255) ;  /* 0x0000000000287947 */ /* 0x000fea0003800000 */
.L_x_254:
        /* <DEDUP_REMOVED lines=9> */
[----:B--2---:R-:W-:-:S07]  /*0a60*/  IMAD.IADD R8, R7, 0x1, -R8 ;  /* 0x0000000107087824 */ /* 0x004fce00078e0a08 */
.L_x_255:
        /* <DEDUP_REMOVED lines=83> */
[----:B-1----:R-:W1:Y:S01]  /*0fa0*/  S2R R5, SR_CgaCtaId ;  /* 0x0000000000057919 */ /* 0x002e620000008800 */
[----:B------:R-:W-:Y:S01]  /*0fb0*/  MOV R18, 0x400 ;  /* 0x0000040000127802 */ /* 0x000fe20000000f00 */
[----:B------:R-:W-:Y:S01]  /*0fc0*/  VIADD R9, R0, 0x3f ;  /* 0x0000003f00097836 */ /* 0x000fe20000000000 */
[----:B------:R-:W-:Y:S01]  /*0fd0*/  SHF.L.U32 R13, RZ, 0x1f, RZ ;  /* 0x0000001fff0d7819 */ /* 0x000fe200000006ff */
[----:B------:R-:W2:Y:S01]  /*0fe0*/  S2R R4, SR_TID.X ;  /* 0x0000000000047919 */ /* 0x000ea20000002100 */
[----:B------:R-:W-:Y:S02]  /*0ff0*/  IMAD R10, R11, -0x50, R8 ;  /* 0xffffffb00b0a7824 */ /* 0x000fe400078e0208 */
[----:B------:R-:W-:-:S04]  /*1000*/  SHF.R.S32.HI R12, RZ, 0x1f, R9 ;  /* 0x0000001fff0c7819 */ /* 0x000fc80000011409 */
[----:B------:R-:W-:Y:S02]  /*1010*/  LEA.HI R12, R12, R9, RZ, 0x6 ;  /* 0x000000090c0c7211 */ /* 0x000fe400078f30ff */
[----:B-1----:R-:W-:-:S04]  /*1020*/  LEA R18, R5, R18, 0x18 ;  /* 0x0000001205127211 */ /* 0x002fc800078ec0ff */
[----:B------:R-:W1:Y:S01]  /*1030*/  SYNCS.PHASECHK.TRANS64.TRYWAIT P0, [R18+URZ+0x31800], R13 ;  /* 0x0318000d120075a7 */ /* 0x000e62000800017f */
[----:B--2---:R-:W-:-:S05]  /*1040*/  VIADD R4, R4, 0xffffff80 ;  /* 0xffffff8004047836 */ /* 0x004fca0000000000 */
[----:B------:R-:W-:-:S04]  /*1050*/  SHF.R.S32.HI R5, RZ, 0x1f, R4 ;  /* 0x0000001fff057819 */ /* 0x000fc80000011404 */
[CC--:B------:R-:W-:Y:S02]  /*1060*/  LEA.HI R6, R5.reuse, R4.reuse, RZ, 0x7 ;  /* 0x0000000405067211 */ /* 0x0c0fe400078f38ff */
[CC--:B------:R-:W-:Y:S02]  /*1070*/  LEA.HI R8, R5.reuse, R4.reuse, RZ, 0x5 ;  /* 0x0000000405087211 */ /* 0x0c0fe400078f28ff */
[----:B------:R-:W-:Y:S02]  /*1080*/  SHF.R.S32.HI R0, RZ, 0x7, R6 ;  /* 0x00000007ff007819 */ /* 0x000fe40000011406 */
[----:B------:R-:W-:-:S03]  /*1090*/  LEA.HI R9, R5, R4, RZ, 0x4 ;  /* 0x0000000405097211 */ /* 0x000fc600078f20ff */
[----:B------:R2:W3:Y:S02]  /*10a0*/  SHFL.IDX PT, R7, R0, RZ, 0x1f ;  /* 0x00001fff00077589 */ /* 0x0004e400000e0000 */
[----:B-12---:R-:W-:Y:S05]  /*10b0*/  @P0 BRA `(.L_x_257) ;  /* 0x0000000000080947 */ /* 0x006fea0003800000 */
[----:B------:R-:W1:Y:S02]  /*10c0*/  SYNCS.PHASECHK.TRANS64.TRYWAIT P0, [R18+URZ+0x31800], R13 ;  /* 0x0318000d120075a7 */ /* 0x000e64000800017f */
[----:B-1----:R-:W-:Y:S05]  /*10d0*/  @!P0 BRA `(.L_x_258) ;  /* 0x000000a000948947 */ /* 0x002fea0003800000 */
.L_x_257:
[----:B------:R-:W2:Y:S01]  /*10e0*/  S2UR UR4, SR_CTAID.Y ;  /* 0x00000000000479c3 */ /* 0x000ea20000002600 */
[----:B------:R-:W-:Y:S01]  /*10f0*/  LOP3.LUT R11, R9, 0xffffff0, RZ, 0xc0, !PT ;  /* 0x0ffffff0090b7812 */ /* 0x000fe200078ec0ff */
[----:B------:R-:W-:Y:S01]  /*1100*/  IMAD.MOV.U32 R228, RZ, RZ, RZ ;  /* 0x000000ffffe47224 */ /* 0x000fe200078e00ff */
[--C-:B------:R-:W-:Y:S01]  /*1110*/  SHF.R.S32.HI R9, RZ, 0x5, R8.reuse ;  /* 0x00000005ff097819 */ /* 0x100fe20000011408 */
[----:B------:R-:W-:Y:S01]  /*1120*/  IMAD.MOV.U32 R19, RZ, RZ, RZ ;  /* 0x000000ffff137224 */ /* 0x000fe200078e00ff */
[----:B------:R-:W-:Y:S01]  /*1130*/  LOP3.LUT R5, R6, 0xffffff80, RZ, 0xc0, !PT ;  /* 0xffffff8006057812 */ /* 0x000fe200078ec0ff */
[----:B------:R-:W-:Y:S01]  /*1140*/  IMAD.IADD R11, R4, 0x1, -R11 ;  /* 0x00000001040b7824 */ /* 0x000fe200078e0a0b */
[----:B------:R-:W-:Y:S01]  /*1150*/  SHF.R.S32.HI R8, RZ, 0x1f, R8 ;  /* 0x0000001fff087819 */ /* 0x000fe20000011408 */
[----:B------:R-:W4:Y:S01]  /*1160*/  LDC.64 R16, c[0x0][0x2d8] ;  /* 0x0000b600ff107b82 */ /* 0x000f220000000a00 */
[----:B------:R-:W-:Y:S01]  /*1170*/  LEA.HI R6, R0, R0, RZ, 0x1 ;  /* 0x0000000000067211 */ /* 0x000fe200078f08ff */
[----:B------:R-:W-:Y:S01]  /*1180*/  IMAD.IADD R5, R4, 0x1, -R5 ;  /* 0x0000000104057824 */ /* 0x000fe200078e0a05 */
[----:B------:R-:W-:Y:S01]  /*1190*/  LEA.HI R8, R8, R9, RZ, 0x2 ;  /* 0x0000000908087211 */ /* 0x000fe200078f10ff */
[----:B------:R-:W-:Y:S01]  /*11a0*/  IMAD R11, R0, 0x40, R11 ;  /* 0x00000040000b7824 */ /* 0x000fe200078e020b */
[----:B-1----:R-:W-:Y:S01]  /*11b0*/  LOP3.LUT R13, R6, 0xfffffffe, RZ, 0xc0, !PT ;  /* 0xfffffffe060d7812 */ /* 0x002fe200078ec0ff */
[----:B------:R-:W-:Y:S01]  /*11c0*/  IMAD R14, R0, 0x800, R5 ;  /* 0x00000800000e7824 */ /* 0x000fe200078e0205 */
[----:B---3--:R-:W-:-:S02]  /*11d0*/  LEA.HI R4, R7, R7, RZ, 0x1 ;  /* 0x0000000707047211 */ /* 0x008fc400078f08ff */
[----:B------:R-:W-:Y:S02]  /*11e0*/  CS2R R214, SRZ ;  /* 0x0000000000d67805 */ /* 0x000fe4000001ff00 */
[----:B------:R-:W-:Y:S01]  /*11f0*/  LOP3.LUT R8, R8, 0xfffffc, RZ, 0xc0, !PT ;  /* 0x00fffffc08087812 */ /* 0x000fe200078ec0ff */
[----:B------:R-:W-:Y:S01]  /*1200*/  IMAD.IADD R13, R0, 0x1, -R13 ;  /* 0x00000001000d7824 */ /* 0x000fe200078e0a0d */
[----:B------:R-:W-:Y:S02]  /*1210*/  SHF.R.S32.HI R6, RZ, 0x1f, R5 ;  /* 0x0000001fff067819 */ /* 0x000fe40000011405 */
[----:B------:R-:W-:Y:S02]  /*1220*/  CS2R R212, SRZ ;  /* 0x0000000000d47805 */ /* 0x000fe4000001ff00 */
[----:B------:R-:W-:Y:S01]  /*1230*/  LOP3.LUT R4, R4, 0xfffffffe, RZ, 0xc0, !PT ;  /* 0xfffffffe04047812 */ /* 0x000fe200078ec0ff */
[----:B------:R-:W-:Y:S01]  /*1240*/  IMAD.IADD R8, R9, 0x1, -R8 ;  /* 0x0000000109087824 */ /* 0x000fe200078e0a08 */
[----:B------:R-:W-:Y:S01]  /*1250*/  LEA.HI R0, R6, R5, RZ, 0x2 ;  /* 0x0000000506007211 */ /* 0x000fe200078f10ff */
[----:B------:R-:W-:Y:S01]  /*1260*/  IMAD.SHL.U32 R9, R14, 0x4, RZ ;  /* 0x000000040e097824 */ /* 0x000fe200078e00ff */
[----:B--2---:R-:W-:Y:S01]  /*1270*/  USHF.R.S32.HI UR5, URZ, 0x1f, UR4 ;  /* 0x0000001f3f057899 */ /* 0x004fe20008011404 */
[----:B------:R-:W-:Y:S01]  /*1280*/  IMAD.IADD R4, R7, 0x1, -R4 ;  /* 0x0000000107047824 */ /* 0x000fe200078e0a04 */
[--C-:B------:R-:W-:Y:S01]  /*1290*/  SHF.R.S32.HI R7, RZ, 0x2, R0.reuse ;  /* 0x00000002ff077819 */ /* 0x100fe20000011400 */
[----:B------:R-:W-:Y:S01]  /*12a0*/  IMAD R11, R8, 0x10, R11 ;  /* 0x00000010080b7824 */ /* 0x000fe200078e020b */
[----:B------:R-:W-:Y:S01]  /*12b0*/  SHF.R.S32.HI R8, RZ, 0x1f, R0 ;  /* 0x0000001fff087819 */ /* 0x000fe20000011400 */
[----:B------:R-:W-:Y:S01]  /*12c0*/  IMAD R13, R13, -0x8, R10 ;  /* 0xfffffff80d0d7824 */ /* 0x000fe200078e020a */
[----:B------:R-:W-:Y:S01]  /*12d0*/  LOP3.LUT R0, R0, 0xfffffffc, RZ, 0xc0, !PT ;  /* 0xfffffffc00007812 */ /* 0x000fe200078ec0ff */
[----:B----4-:R-:W-:Y:S01]  /*12e0*/  IMAD R10, R16, UR5, RZ ;  /* 0x00000005100a7c24 */ /* 0x010fe2000f8e02ff */
[----:B------:R-:W-:-:S02]  /*12f0*/  IADD3 R2, P0, R9, R2, RZ ;  /* 0x0000000209027210 */ /* 0x000fc40007f1e0ff */
[----:B------:R-:W-:Y:S02]  /*1300*/  CS2R R210, SRZ ;  /* 0x0000000000d27805 */ /* 0x000fe4000001ff00 */
[----:B------:R-:W-:Y:S01]  /*1310*/  LEA.HI R6, R6, R5, RZ, 0x5 ;  /* 0x0000000506067211 */ /* 0x000fe200078f28ff */
[----:B------:R-:W-:Y:S01]  /*1320*/  IMAD.IADD R0, R5, 0x1, -R0 ;  /* 0x0000000105007824 */ /* 0x000fe200078e0a00 */
[----:B------:R-:W-:Y:S02]  /*1330*/  LEA.HI R8, R8, R7, RZ, 0x3 ;  /* 0x0000000708087211 */ /* 0x000fe400078f18ff */
[----:B------:R-:W-:Y:S02]  /*1340*/  CS2R R208, SRZ ;  /* 0x0000000000d07805 */ /* 0x000fe4000001ff00 */
[----:B------:R-:W-:Y:S01]  /*1350*/  SHF.R.S32.HI R5, RZ, 0x1f, R235 ;  /* 0x0000001fff057819 */ /* 0x000fe200000114eb */
[----:B------:R-:W-:Y:S01]  /*1360*/  IMAD R0, R0, -0x2, R13 ;  /* 0xfffffffe00007824 */ /* 0x000fe200078e020d */
[----:B------:R-:W-:Y:S01]  /*1370*/  LEA.HI.X.SX32 R3, R9, R3, 0x1, P0 ;  /* 0x0000000309037211 */ /* 0x000fe200000f0eff */
[----:B------:R-:W-:Y:S01]  /*1380*/  IMAD R9, R17, UR4, R10 ;  /* 0x0000000411097c24 */ /* 0x000fe2000f8e020a */
[----:B------:R-:W-:-:S02]  /*1390*/  LOP3.LUT R8, R8, 0xfffffff8, RZ, 0xc0, !PT ;  /* 0xfffffff808087812 */ /* 0x000fc400078ec0ff */
[----:B------:R-:W-:Y:S02]  /*13a0*/  CS2R R206, SRZ ;  /* 0x0000000000ce7805 */ /* 0x000fe4000001ff00 */
[----:B------:R-:W-:Y:S01]  /*13b0*/  SEL R5, R5, RZ, !P1 ;  /* 0x000000ff05057207 */ /* 0x000fe20004800000 */
[----:B------:R-:W-:Y:S01]  /*13c0*/  IMAD.WIDE.U32 R2, R16, UR4, R2 ;  /* 0x0000000410027c25 */ /* 0x000fe2000f8e0002 */
[----:B------:R-:W-:Y:S01]  /*13d0*/  ULDC.64 UR4, c[0x0][0x2e0] ;  /* 0x0000b80000047ab9 */ /* 0x000fe20000000a00 */
[----:B------:R-:W-:Y:S02]  /*13e0*/  SEL R231, R235, RZ, !P1 ;  /* 0x000000ffebe77207 */ /* 0x000fe40004800000 */
[----:B------:R-:W-:Y:S01]  /*13f0*/  CS2R R204, SRZ ;  /* 0x0000000000cc7805 */ /* 0x000fe2000001ff00 */
[----:B------:R-:W-:Y:S01]  /*1400*/  IMAD.IADD R7, R7, 0x1, -R8 ;  /* 0x0000000107077824 */ /* 0x000fe200078e0a08 */
[----:B------:R-:W-:Y:S01]  /*1410*/  SHF.R.S32.HI R6, RZ, 0x5, R6 ;  /* 0x00000005ff067819 */ /* 0x000fe20000011406 */
[----:B------:R-:W-:Y:S01]  /*1420*/  IMAD R8, R5, UR4, RZ ;  /* 0x0000000405087c24 */ /* 0x000fe2000f8e02ff */
[----:B------:R-:W-:Y:S01]  /*1430*/  LOP3.LUT R229, R21, 0x1, RZ, 0xfc, !PT ;  /* 0x0000000115e57812 */ /* 0x000fe200078efcff */
[----:B------:R-:W-:Y:S01]  /*1440*/  IMAD.IADD R3, R3, 0x1, R9 ;  /* 0x0000000103037824 */ /* 0x000fe200078e0209 */
        /* <DEDUP_REMOVED lines=9> */
[----:B------:R-:W-:Y:S01]  /*14e0*/  IMAD R232, R6, 0x10, R7 ;  /* 0x0000001006e87824 */ /* 0x000fe200078e0207 */
[----:B------:R-:W-:Y:S01]  /*14f0*/  CS2R R190, SRZ ;  /* 0x0000000000be7805 */ /* 0x000fe2000001ff00 */
[----:B------:R-:W-:Y:S01]  /*1500*/  IMAD.MOV.U32 R16, RZ, RZ, RZ ;  /* 0x000000ffff107224 */ /* 0x000fe200078e00ff */
[----:B------:R-:W-:Y:S01]  /*1510*/  CS2R R188, SRZ ;  /* 0x0000000000bc7805 */ /* 0x000fe2000001ff00 */
[----:B------:R-:W-:Y:S01]  /*1520*/  IMAD.MOV.U32 R3, RZ, RZ, RZ ;  /* 0x000000ffff037224 */ /* 0x000fe200078e00ff */
        /* <DEDUP_REMOVED lines=71> */
.L_x_269:
[----:B------:R-:W-:-:S13]  /*19a0*/  ISETP.NE.AND P0, PT, R229, 0x3, PT ;  /* 0x00000003e500780c */ /* 0x000fda0003f05270 */
[----:B-1----:R-:W-:Y:S05]  /*19b0*/  @!P0 BRA `(.L_x_259) ;  /* 0x0000000000048947 */ /* 0x002fea0003800000 */
[----:B------:R-:W-:Y:S01]  /*19c0*/  BPT.TRAP 0x1 ;  /* 0x000000040000795c */ /* 0x000fe20000300000 */
.L_x_259:
[----:B------:R-:W-:Y:S01]  /*19d0*/  IMAD R17, R3, 0x8, R18 ;  /* 0x0000000803117824 */ /* 0x000fe200078e0212 */
[----:B------:R-:W-:-:S04]  /*19e0*/  SHF.L.U32 R8, R228, 0x1f, RZ ;  /* 0x0000001fe4087819 */ /* 0x000fc800000006ff */
[----:B------:R1:W2:Y:S01]  /*19f0*/  SYNCS.PHASECHK.TRANS64.TRYWAIT P1, [R17+URZ+0x31810], R8 ;  /* 0x03181008110075a7 */ /* 0x0002a2000802017f */
[----:B------:R-:W-:Y:S05]  /*1a00*/  @!P0 BRA `(.L_x_260) ;  /* 0x0000000000048947 */ /* 0x000fea0003800000 */
[----:B------:R-:W-:Y:S01]  /*1a10*/  BPT.TRAP 0x1 ;  /* 0x000000040000795c */ /* 0x000fe20000300000 */
.L_x_260:
        /* <DEDUP_REMOVED lines=11> */
.L_x_261:
[----:B------:R-:W-:Y:S01]  /*1ad0*/  IMAD R7, R3, 0x800, R10 ;  /* 0x0000080003077824 */ /* 0x000fe200078e020a */
[C---:B------:R-:W-:Y:S01]  /*1ae0*/  R2UR UR6, R6.reuse ;  /* 0x00000000060672ca */ /* 0x040fe200000e0000 */
[C---:B-12---:R-:W-:Y:S01]  /*1af0*/  VIADD R8, R6.reuse, 0x80 ;  /* 0x0000008006087836 */ /* 0x046fe20000000000 */
        /* <DEDUP_REMOVED lines=417> */
[----:B------:R1:W2:Y:S02]  /*3510*/  LDS R8, [R7+0x2c100] ;  /* 0x02c1000007087984 */ /* 0x0002a40000000800 */
[----:B------:R-:W-:Y:S02]  /*3520*/  R2UR UR11, R6 ;  /* 0x00000000060b72ca */ /* 0x000fe400000e0000 */
[----:B------:R1:W3:Y:S01]  /*3530*/  LDS R9, [R7+0x2c120] ;  /* 0x02c1200007097984 */ /* 0x0002e20000000800 */
        /* <DEDUP_REMOVED lines=13> */
[----:B-1----:R-:W-:Y:S05]  /*3610*/  @!P0 BRA `(.L_x_263) ;  /* 0x0000000000048947 */ /* 0x002fea0003800000 */
[----:B------:R-:W-:Y:S01]  /*3620*/  BPT.TRAP 0x1 ;  /* 0x000000040000795c */ /* 0x000fe20000300000 */
.L_x_263:
[----:B------:R-:W-:-:S04]  /*3630*/  SHF.L.U32 R11, R19, 0x1f, RZ ;  /* 0x0000001f130b7819 */ /* 0x000fc800000006ff */
[----:B------:R1:W4:Y:S01]  /*3640*/  SYNCS.PHASECHK.TRANS64.TRYWAIT P1, [R18+URZ+0x31830], R11 ;  /* 0x0318300b120075a7 */ /* 0x000322000802017f */
[----:B------:R-:W-:Y:S05]  /*3650*/  @!P0 BRA `(.L_x_264) ;  /* 0x0000000000048947 */ /* 0x000fea0003800000 */
[----:B------:R-:W-:Y:S01]  /*3660*/  BPT.TRAP 0x1 ;  /* 0x000000040000795c */ /* 0x000fe20000300000 */
.L_x_264:
        /* <DEDUP_REMOVED lines=8> */
[----:B----4-:R-:W-:Y:S06]  /*36f0*/  @P1 BRA `(.L_x_265) ;  /* 0x0000000000081947 */ /* 0x010fec0003800000 */
[----:B------:R-:W4:Y:S02]  /*3700*/  SYNCS.PHASECHK.TRANS64.TRYWAIT P1, [R18+URZ+0x31830], R11 ;  /* 0x0318300b120075a7 */ /* 0x000f24000802017f */
[----:B----4-:R-:W-:Y:S05]  /*3710*/  @!P1 BRA `(.L_x_266) ;  /* 0x0000007c002c9947 */ /* 0x010fea0003800000 */
.L_x_265:
[C---:B------:R-:W-:Y:S01]  /*3720*/  VIADD R10, R6.reuse, 0x80 ;  /* 0x00000080060a7836 */ /* 0x040fe20000000000 */
[----:B------:R-:W-:Y:S01]  /*3730*/  R2UR UR4, R7 ;  /* 0x00000000070472ca */ /* 0x000fe200000e0000 */
[C---:B-1--4-:R-:W-:Y:S01]  /*3740*/  VIADD R11, R6.reuse, 0x100 ;  /* 0x00000100060b7836 */ /* 0x052fe20000000000 */
        /* <DEDUP_REMOVED lines=466> */
[----:B------:R-:W1:Y:S01]  /*5470*/  MUFU.TANH R10, R10 ;  /* 0x0000000a000a7308 */ /* 0x000e620000002400 */
[----:B------:R-:W-:Y:S01]  /*5480*/  FMUL.FTZ R25, R29, UR61 ;  /* 0x0000003d1d197c20 */ /* 0x000fe20008410000 */
[----:B------:R-:W-:Y:S01]  /*5490*/  FMUL.FTZ R28, R32, UR61 ;  /* 0x0000003d201c7c20 */ /* 0x000fe20008410000 */
[----:B------:R-:W4:Y:S01]  /*54a0*/  LDS R15, [R27+0x2c300] ;  /* 0x02c300001b0f7984 */ /* 0x000f220000000800 */
[----:B------:R-:W-:Y:S01]  /*54b0*/  FMUL.FTZ R29, R35, UR61 ;  /* 0x0000003d231d7c20 */ /* 0x000fe20008410000 */
[----:B------:R-:W-:Y:S01]  /*54c0*/  FMUL.FTZ R26, R30, UR61 ;  /* 0x0000003d1e1a7c20 */ /* 0x000fe20008410000 */
[----:B------:R-:W-:Y:S01]  /*54d0*/  FMUL.FTZ R30, R36, UR61 ;  /* 0x0000003d241e7c20 */ /* 0x000fe20008410000 */
[----:B------:R5:W4:Y:S01]  /*54e0*/  LDS R14, [R27+0x2c320] ;  /* 0x02c320001b0e7984 */ /* 0x000b220000000800 */
[----:B------:R-:W3:Y:S01]  /*54f0*/  MUFU.TANH R11, R11 ;  /* 0x0000000b000b7308 */ /* 0x000ee20000002400 */
[----:B------:R-:W-:Y:S01]  /*5500*/  FMUL.FTZ R36, R40, UR61 ;  /* 0x0000003d28247c20 */ /* 0x000fe20008410000 */
[----:B------:R-:W-:Y:S01]  /*5510*/  FMUL.FTZ R32, R38, UR61 ;  /* 0x0000003d26207c20 */ /* 0x000fe20008410000 */
[----:B------:R-:W-:Y:S01]  /*5520*/  FMUL.FTZ R39, R39, UR61 ;  /* 0x0000003d27277c20 */ /* 0x000fe20008410000 */
[----:B------:R-:W-:Y:S01]  /*5530*/  FMUL.FTZ R40, R42, UR61 ;  /* 0x0000003d2a287c20 */ /* 0x000fe20008410000 */
[----:B-----5:R-:W-:-:S03]  /*5540*/  FMUL.FTZ R27, R31, UR61 ;  /* 0x0000003d1f1b7c20 */ /* 0x020fc60008410000 */
[----:B------:R-:W5:Y:S01]  /*5550*/  MUFU.TANH R12, R12 ;  /* 0x0000000c000c7308 */ /* 0x000f620000002400 */
[C---:B-1----:R-:W-:Y:S01]  /*5560*/  FSEL R7, R10.reuse, -INF , P1 ;  /* 0xff8000000a077808 */ /* 0x042fe20000800000 */
[----:B------:R-:W-:Y:S01]  /*5570*/  FFMA.FTZ R10, -R10, R10, 1 ;  /* 0x3f8000000a0a7423 */ /* 0x000fe2000001010a */
[----:B------:R-:W-:-:S03]  /*5580*/  FMUL.FTZ R31, R37, UR61 ;  /* 0x0000003d251f7c20 */ /* 0x000fc60008410000 */
[----:B--2---:R-:W-:Y:S02]  /*5590*/  FFMA.FTZ R23, R7, UR60, -R8 ;  /* 0x0000003c07177c23 */ /* 0x004fe40008010808 */
[----:B------:R-:W1:Y:S01]  /*55a0*/  MUFU.TANH R13, R13 ;  /* 0x0000000d000d7308 */ /* 0x000e620000002400 */
[----:B---3--:R-:W-:Y:S02]  /*55b0*/  FSEL R6, R11, -INF , P1 ;  /* 0xff8000000b067808 */ /* 0x008fe40000800000 */
[----:B------:R-:W-:-:S03]  /*55c0*/  ISETP.GT.AND P1, PT, R0, 0x1, PT ;  /* 0x000000010000780c */ /* 0x000fc60003f24270 */
[----:B------:R-:W-:Y:S02]  /*55d0*/  FFMA.FTZ R21, R6, UR60, -R9 ;  /* 0x0000003c06157c23 */ /* 0x000fe40008010809 */
[----:B------:R-:W-:Y:S01]  /*55e0*/  MUFU.EX2 R23, R23 ;  /* 0x0000001700177308 */ /* 0x000fe20000000800 */
[----:B-----5:R-:W-:Y:S01]  /*55f0*/  FSEL R7, R12, -INF , P1 ;  /* 0xff8000000c077808 */ /* 0x020fe20000800000 */
[----:B------:R-:W-:-:S04]  /*5600*/  WARPGROUP.DEPBAR.LE gsb0, 0x0 ;  /* 0x00008000000079c5 */ /* 0x000fc80000010000 */
[----:B------:R-:W-:Y:S02]  /*5610*/  FFMA.FTZ R22, R7, UR60, -R8 ;  /* 0x0000003c07167c23 */ /* 0x000fe40008010808 */
[----:B------:R-:W-:Y:S01]  /*5620*/  MUFU.EX2 R21, R21 ;  /* 0x0000001500157308 */ /* 0x000fe20000000800 */
[C---:B-1----:R-:W-:Y:S01]  /*5630*/  FSEL R6, R13.reuse, -INF , P1 ;  /* 0xff8000000d067808 */ /* 0x042fe20000800000 */
[----:B------:R-:W-:Y:S01]  /*5640*/  FFMA.FTZ R13, -R13, R13, 1 ;  /* 0x3f8000000d0d7423 */ /* 0x000fe2000001010d */
[--C-:B----4-:R-:W-:Y:S01]  /*5650*/  FADD.FTZ R44, R44, -R15.reuse ;  /* 0x8000000f2c2c7221 */ /* 0x110fe20000010000 */
[----:B------:R-:W-:Y:S01]  /*5660*/  ISETP.GT.AND P1, PT, R0, 0x11, PT ;  /* 0x000000110000780c */ /* 0x000fe20003f24270 */
[----:B------:R-:W-:Y:S01]  /*5670*/  FADD.FTZ R48, R48, -R15 ;  /* 0x8000000f30307221 */ /* 0x000fe20000010000 */
[----:B------:R-:W-:Y:S01]  /*5680*/  FFMA.FTZ R20, R6, UR60, -R9 ;  /* 0x0000003c06147c23 */ /* 0x000fe20008010809 */
[--C-:B------:R-:W-:Y:S01]  /*5690*/  FADD.FTZ R46, R46, -R14.reuse ;  /* 0x8000000e2e2e7221 */ /* 0x100fe20000010000 */
[----:B------:R-:W1:Y:S01]  /*56a0*/  MUFU.EX2 R22, R22 ;  /* 0x0000001600167308 */ /* 0x000e620000000800 */
[--C-:B------:R-:W-:Y:S01]  /*56b0*/  FADD.FTZ R47, R47, -R14.reuse ;  /* 0x8000000e2f2f7221 */ /* 0x100fe20000010000 */
[--C-:B------:R-:W-:Y:S01]  /*56c0*/  FADD.FTZ R45, R45, -R15.reuse ;  /* 0x8000000f2d2d7221 */ /* 0x100fe20000010000 */
[--C-:B------:R-:W-:Y:S01]  /*56d0*/  FADD.FTZ R49, R49, -R15.reuse ;  /* 0x8000000f31317221 */ /* 0x100fe20000010000 */
[--C-:B------:R-:W-:Y:S01]  /*56e0*/  FADD.FTZ R52, R52, -R15.reuse ;  /* 0x8000000f34347221 */ /* 0x100fe20000010000 */
[--C-:B------:R-:W-:Y:S01]  /*56f0*/  FADD.FTZ R53, R53, -R15.reuse ;  /* 0x8000000f35357221 */ /* 0x100fe20000010000 */
[--C-:B------:R-:W-:Y:S01]  /*5700*/  FADD.FTZ R220, R220, -R15.reuse ;  /* 0x8000000fdcdc7221 */ /* 0x100fe20000010000 */
[--C-:B------:R-:W-:Y:S01]  /*5710*/  FADD.FTZ R216, R216, -R15.reuse ;  /* 0x8000000fd8d87221 */ /* 0x100fe20000010000 */
[----:B------:R-:W2:Y:S01]  /*5720*/  MUFU.EX2 R20, R20 ;  /* 0x0000001400147308 */ /* 0x000ea20000000800 */
[--C-:B------:R-:W-:Y:S01]  /*5730*/  FADD.FTZ R217, R217, -R15.reuse ;  /* 0x8000000fd9d97221 */ /* 0x100fe20000010000 */
[----:B------:R-:W-:Y:S01]  /*5740*/  FADD.FTZ R15, R221, -R15 ;  /* 0x8000000fdd0f7221 */ /* 0x000fe20000010000 */
[--C-:B------:R-:W-:Y:S01]  /*5750*/  FADD.FTZ R50, R50, -R14.reuse ;  /* 0x8000000e32327221 */ /* 0x100fe20000010000 */
[--C-:B------:R-:W-:Y:S01]  /*5760*/  FADD.FTZ R54, R54, -R14.reuse ;  /* 0x8000000e36367221 */ /* 0x100fe20000010000 */
[--C-:B------:R-:W-:Y:S01]  /*5770*/  FADD.FTZ R51, R51, -R14.reuse ;  /* 0x8000000e33337221 */ /* 0x100fe20000010000 */
[--C-:B------:R-:W-:Y:S01]  /*5780*/  FADD.FTZ R55, R55, -R14.reuse ;  /* 0x8000000e37377221 */ /* 0x100fe20000010000 */
[--C-:B------:R-:W-:Y:S01]  /*5790*/  FADD.FTZ R218, R218, -R14.reuse ;  /* 0x8000000edada7221 */ /* 0x100fe20000010000 */
[----:B------:R-:W3:Y:S01]  /*57a0*/  MUFU.TANH R24, R24 ;  /* 0x0000001800187308 */ /* 0x000ee20000002400 */
[C---:B-1----:R-:W-:Y:S01]  /*57b0*/  F2FP.BF16.F32.PACK_AB R6, R22.reuse, R23 ;  /* 0x000000171606723e */ /* 0x042fe200000010ff */
[----:B------:R-:W-:Y:S01]  /*57c0*/  FMUL.FTZ R38, R22, R45 ;  /* 0x0000002d16267220 */ /* 0x000fe20000410000 */
[--C-:B------:R-:W-:Y:S01]  /*57d0*/  FADD.FTZ R219, R219, -R14.reuse ;  /* 0x8000000edbdb7221 */ /* 0x100fe20000010000 */
[--C-:B------:R-:W-:Y:S01]  /*57e0*/  FADD.FTZ R222, R222, -R14.reuse ;  /* 0x8000000edede7221 */ /* 0x100fe20000010000 */
[----:B------:R-:W-:-:S03]  /*57f0*/  FADD.FTZ R14, R223, -R14 ;  /* 0x8000000edf0e7221 */ /* 0x000fc60000010000 */
[----:B------:R-:W1:Y:S01]  /*5800*/  MUFU.TANH R25, R25 ;  /* 0x0000001900197308 */ /* 0x000e620000002400 */
[----:B--2---:R-:W-:Y:S01]  /*5810*/  F2FP.BF16.F32.PACK_AB R7, R20, R21 ;  /* 0x000000151407723e */ /* 0x004fe200000010ff */
[----:B------:R-:W-:Y:S06]  /*5820*/  BAR.SYNC.DEFER_BLOCKING 0x9, 0x100 ;  /* 0x0244000000007b1d */ /* 0x000fec0000010000 */
[----:B------:R-:W2:Y:S08]  /*5830*/  MUFU.TANH R28, R28 ;  /* 0x0000001c001c7308 */ /* 0x000eb00000002400 */
[----:B------:R-:W-:Y:S08]  /*5840*/  MUFU.TANH R30, R30 ;  /* 0x0000001e001e7308 */ /* 0x000ff00000002400 */
[----:B------:R-:W-:Y:S01]  /*5850*/  MUFU.TANH R31, R31 ;  /* 0x0000001f001f7308 */ /* 0x000fe20000002400 */
[----:B------:R4:W-:Y:S07]  /*5860*/  STSM.16.M88.2 [R2+0x2c500], R6 ;  /* 0x02c5000602007844 */ /* 0x0009ee0000000100 */
[----:B------:R-:W5:Y:S01]  /*5870*/  MUFU.TANH R26, R26 ;  /* 0x0000001a001a7308 */ /* 0x000f620000002400 */
[----:B----4-:R-:W-:Y:S01]  /*5880*/  FMUL.FTZ R6, R33, UR61 ;  /* 0x0000003d21067c20 */ /* 0x010fe20008410000 */
[----:B------:R-:W-:Y:S01]  /*5890*/  FMUL.FTZ R33, R23, R44 ;  /* 0x0000002c17217220 */ /* 0x000fe20000410000 */
[----:B------:R-:W-:Y:S01]  /*58a0*/  FMUL.FTZ R23, R21, R46 ;  /* 0x0000002e15177220 */ /* 0x000fe20000410000 */
[----:B---3--:R-:W-:Y:S01]  /*58b0*/  FSEL R21, R24, -INF , P6 ;  /* 0xff80000018157808 */ /* 0x008fe20003000000 */
[----:B------:R-:W-:Y:S01]  /*58c0*/  FMUL.FTZ R7, R34, UR61 ;  /* 0x0000003d22077c20 */ /* 0x000fe20008410000 */
[----:B------:R-:W-:-:S02]  /*58d0*/  FMUL.FTZ R34, R20, R47 ;  /* 0x0000002f14227220 */ /* 0x000fc40000410000 */
[----:B------:R-:W-:Y:S01]  /*58e0*/  MUFU.TANH R6, R6 ;  /* 0x0000000600067308 */ /* 0x000fe20000002400 */
[----:B------:R-:W-:Y:S01]  /*58f0*/  FMUL.FTZ R10, R10, R33 ;  /* 0x000000210a0a7220 */ /* 0x000fe20000410000 */
[--C-:B------:R-:W-:Y:S01]  /*5900*/  FFMA.FTZ R35, R21, UR60, -R8.reuse ;  /* 0x0000003c15237c23 */ /* 0x100fe20008010808 */
[----:B-1----:R-:W-:Y:S01]  /*5910*/  FSEL R21, R25, -INF , P1 ;  /* 0xff80000019157808 */ /* 0x002fe20000800000 */
[----:B------:R-:W-:Y:S01]  /*5920*/  FMUL.FTZ R44, R41, UR61 ;  /* 0x0000003d292c7c20 */ /* 0x000fe20008410000 */
[----:B--2---:R-:W-:Y:S01]  /*5930*/  FSEL R33, R28, -INF , P2 ;  /* 0xff8000001c217808 */ /* 0x004fe20001000000 */
[----:B------:R-:W-:Y:S01]  /*5940*/  FFMA.FTZ R25, -R25, R25, 1 ;  /* 0x3f80000019197423 */ /* 0x000fe20000010119 */
[----:B-----5:R-:W-:Y:S01]  /*5950*/  FSEL R46, R26, -INF , P6 ;  /* 0xff8000001a2e7808 */ /* 0x020fe20003000000 */
[----:B------:R-:W1:Y:S01]  /*5960*/  MUFU.EX2 R35, R35 ;  /* 0x0000002300237308 */ /* 0x000e620000000800 */
[--C-:B------:R-:W-:Y:S01]  /*5970*/  FFMA.FTZ R20, R21, UR60, -R8.reuse ;  /* 0x0000003c15147c23 */ /* 0x100fe20008010808 */
[----:B------:R-:W-:Y:S01]  /*5980*/  FFMA.FTZ R33, R33, UR60, -R8 ;  /* 0x0000003c21217c23 */ /* 0x000fe20008010808 */
[----:B------:R-:W-:Y:S01]  /*5990*/  FFMA.FTZ R21, -R12, R12, 1 ;  /* 0x3f8000000c157423 */ /* 0x000fe2000001010c */
[----:B------:R-:W-:Y:S01]  /*59a0*/  FFMA.FTZ R12, -R24, R24, 1 ;  /* 0x3f800000180c7423 */ /* 0x000fe20000010118 */
[----:B------:R-:W-:Y:S01]  /*59b0*/  ISETP.GT.AND P6, PT, R0, 0x40, PT ;  /* 0x000000400000780c */ /* 0x000fe20003fc4270 */
[----:B------:R-:W-:Y:S01]  /*59c0*/  FMUL.FTZ R34, R13, R34 ;  /* 0x000000220d227220 */ /* 0x000fe20000410000 */
[----:B------:R-:W-:Y:S01]  /*59d0*/  FMUL.FTZ R21, R21, R38 ;  /* 0x0000002615157220 */ /* 0x000fe20000410000 */
[----:B------:R-:W2:Y:S08]  /*59e0*/  MUFU.EX2 R20, R20 ;  /* 0x0000001400147308 */ /* 0x000eb00000000800 */
[----:B------:R-:W3:Y:S01]  /*59f0*/  MUFU.TANH R27, R27 ;  /* 0x0000001b001b7308 */ /* 0x000ee20000002400 */
[----:B-1----:R-:W-:-:S04]  /*5a00*/  FMUL.FTZ R37, R35, R48 ;  /* 0x0000003023257220 */ /* 0x002fc80000410000 */
[----:B------:R-:W-:Y:S01]  /*5a10*/  FMUL.FTZ R12, R12, R37 ;  /* 0x000000250c0c7220 */ /* 0x000fe20000410000 */
[----:B------:R-:W-:Y:S02]  /*5a20*/  FSEL R37, R6, -INF , P3 ;  /* 0xff80000006257808 */ /* 0x000fe40001800000 */
[----:B------:R-:W-:Y:S01]  /*5a30*/  MUFU.EX2 R33, R33 ;  /* 0x0000002100217308 */ /* 0x000fe20000000800 */
[----:B--2---:R-:W-:Y:S02]  /*5a40*/  FMUL.FTZ R24, R20, R49 ;  /* 0x0000003114187220 */ /* 0x004fe40000410000 */
[--C-:B------:R-:W-:Y:S01]  /*5a50*/  FFMA.FTZ R38, R37, UR60, -R8.reuse ;  /* 0x0000003c25267c23 */ /* 0x100fe20008010808 */
[----:B------:R-:W-:Y:S01]  /*5a60*/  FSEL R37, R30, -INF , P4 ;  /* 0xff8000001e257808 */ /* 0x000fe20002000000 */
[----:B------:R-:W-:Y:S01]  /*5a70*/  FMUL.FTZ R25, R25, R24 ;  /* 0x0000001819197220 */ /* 0x000fe20000410000 */
[----:B------:R-:W-:Y:S02]  /*5a80*/  FFMA.FTZ R24, -R28, R28, 1 ;  /* 0x3f8000001c187423 */ /* 0x000fe4000001011c */
[----:B------:R-:W1:Y:S01]  /*5a90*/  MUFU.TANH R36, R36 ;  /* 0x0000002400247308 */ /* 0x000e620000002400 */
[----:B------:R-:W-:Y:S01]  /*5aa0*/  FFMA.FTZ R41, R37, UR60, -R8 ;  /* 0x0000003c25297c23 */ /* 0x000fe20008010808 */
[C---:B------:R-:W-:Y:S01]  /*5ab0*/  FSEL R37, R31.reuse, -INF , P5 ;  /* 0xff8000001f257808 */ /* 0x040fe20002800000 */
[----:B------:R-:W-:Y:S01]  /*5ac0*/  FFMA.FTZ R31, -R31, R31, 1 ;  /* 0x3f8000001f1f7423 */ /* 0x000fe2000001011f */
[----:B---3--:R-:W-:-:S02]  /*5ad0*/  FSEL R42, R27, -INF , P1 ;  /* 0xff8000001b2a7808 */ /* 0x008fc40000800000 */
[----:B------:R-:W-:Y:S01]  /*5ae0*/  ISETP.GT.AND P1, PT, R0, 0x41, PT ;  /* 0x000000410000780c */ /* 0x000fe20003f24270 */
[----:B------:R-:W-:Y:S01]  /*5af0*/  FFMA.FTZ R28, R37, UR60, -R8 ;  /* 0x0000003c251c7c23 */ /* 0x000fe20008010808 */
[----:B------:R-:W2:Y:S01]  /*5b00*/  MUFU.TANH R44, R44 ;  /* 0x0000002c002c7308 */ /* 0x000ea20000002400 */
[----:B------:R-:W-:-:S07]  /*5b10*/  FFMA.FTZ R42, R42, UR60, -R9 ;  /* 0x0000003c2a2a7c23 */ /* 0x000fce0008010809 */
[----:B------:R3:W-:Y:S01]  /*5b20*/  MUFU.TANH R22, R39 ;  /* 0x0000002700167308 */ /* 0x0007e20000002400 */
[C---:B-1----:R-:W-:Y:S01]  /*5b30*/  FSEL R37, R36.reuse, -INF , P6 ;  /* 0xff80000024257808 */ /* 0x042fe20003000000 */
[----:B------:R-:W-:-:S04]  /*5b40*/  FFMA.FTZ R36, -R36, R36, 1 ;  /* 0x3f80000024247423 */ /* 0x000fc80000010124 */
[----:B------:R-:W-:Y:S01]  /*5b50*/  FFMA.FTZ R45, R37, UR60, -R8 ;  /* 0x0000003c252d7c23 */ /* 0x000fe20008010808 */
[----:B------:R-:W-:Y:S01]  /*5b60*/  FFMA.FTZ R37, -R6, R6, 1 ;  /* 0x3f80000006257423 */ /* 0x000fe20000010106 */
[----:B------:R-:W1:Y:S01]  /*5b70*/  MUFU.EX2 R38, R38 ;  /* 0x0000002600267308 */ /* 0x000e620000000800 */
[----:B---3--:R-:W-:-:S04]  /*5b80*/  FMUL.FTZ R39, R33, R52 ;  /* 0x0000003421277220 */ /* 0x008fc80000410000 */
[----:B------:R-:W-:Y:S01]  /*5b90*/  FMUL.FTZ R24, R24, R39 ;  /* 0x0000002718187220 */ /* 0x000fe20000410000 */
[----:B--2---:R-:W-:Y:S02]  /*5ba0*/  FSEL R39, R44, -INF , P1 ;  /* 0xff8000002c277808 */ /* 0x004fe40000800000 */
[----:B------:R-:W2:Y:S03]  /*5bb0*/  MUFU.TANH R7, R7 ;  /* 0x0000000700077308 */ /* 0x000ea60000002400 */
[----:B------:R-:W-:Y:S01]  /*5bc0*/  FFMA.FTZ R47, R39, UR60, -R8 ;  /* 0x0000003c272f7c23 */ /* 0x000fe20008010808 */
[----:B------:R-:W-:-:S04]  /*5bd0*/  FFMA.FTZ R8, -R30, R30, 1 ;  /* 0x3f8000001e087423 */ /* 0x000fc8000001011e */
[----:B------:R3:W4:Y:S01]  /*5be0*/  MUFU.EX2 R39, R45 ;  /* 0x0000002d00277308 */ /* 0x0007220000000800 */
[----:B-1----:R-:W-:-:S04]  /*5bf0*/  FMUL.FTZ R6, R38, R53 ;  /* 0x0000003526067220 */ /* 0x002fc80000410000 */
[----:B------:R-:W-:Y:S01]  /*5c00*/  FMUL.FTZ R37, R37, R6 ;  /* 0x0000000625257220 */ /* 0x000fe20000410000 */
[----:B------:R-:W-:Y:S02]  /*5c10*/  FMUL.FTZ R6, R43, UR61 ;  /* 0x0000003d2b067c20 */ /* 0x000fe40008410000 */
[----:B------:R-:W1:Y:S01]  /*5c20*/  MUFU.EX2 R30, R47 ;  /* 0x0000002f001e7308 */ /* 0x000e620000000800 */
[----:B---3--:R-:W-:Y:S01]  /*5c30*/  FFMA.FTZ R45, R46, UR60, -R9 ;  /* 0x0000003c2e2d7c23 */ /* 0x008fe20008010809 */
[----:B--2---:R-:W-:Y:S02]  /*5c40*/  FSEL R46, R7, -INF , P2 ;  /* 0xff800000072e7808 */ /* 0x004fe40001000000 */
[----:B------:R-:W-:-:S04]  /*5c50*/  F2FP.BF16.F32.PACK_AB R24, R37, R24 ;  /* 0x000000182518723e */ /* 0x000fc800000010ff */
[----:B------:R-:W2:Y:S01]  /*5c60*/  MUFU.TANH R29, R29 ;  /* 0x0000001d001d7308 */ /* 0x000ea20000002400 */
[----:B----4-:R-:W-:-:S04]  /*5c70*/  FMUL.FTZ R43, R39, R220 ;  /* 0x000000dc272b7220 */ /* 0x010fc80000410000 */
[----:B------:R-:W-:Y:S01]  /*5c80*/  FMUL.FTZ R36, R36, R43 ;  /* 0x0000002b24247220 */ /* 0x000fe20000410000 */
[----:B------:R-:W-:Y:S02]  /*5c90*/  FFMA.FTZ R43, -R44, R44, 1 ;  /* 0x3f8000002c2b7423 */ /* 0x000fe4000001012c */
[----:B------:R-:W3:Y:S01]  /*5ca0*/  MUFU.TANH R32, R32 ;  /* 0x0000002000207308 */ /* 0x000ee20000002400 */
[----:B-1----:R-:W-:Y:S01]  /*5cb0*/  FMUL.FTZ R44, R30, R15 ;  /* 0x0000000f1e2c7220 */ /* 0x002fe20000410000 */
[----:B------:R-:W-:-:S03]  /*5cc0*/  FFMA.FTZ R15, R46, UR60, -R9 ;  /* 0x0000003c2e0f7c23 */ /* 0x000fc60008010809 */
[----:B------:R-:W-:Y:S01]  /*5cd0*/  FMUL.FTZ R43, R43, R44 ;  /* 0x0000002c2b2b7220 */ /* 0x000fe20000410000 */
[----:B------:R-:W-:Y:S01]  /*5ce0*/  FFMA.FTZ R44, -R11, R11, 1 ;  /* 0x3f8000000b2c7423 */ /* 0x000fe2000001010b */
[----:B------:R-:W-:Y:S01]  /*5cf0*/  FFMA.FTZ R11, -R26, R26, 1 ;  /* 0x3f8000001a0b7423 */ /* 0x000fe2000001011a */
[----:B------:R-:W1:Y:S01]  /*5d00*/  MUFU.EX2 R45, R45 ;  /* 0x0000002d002d7308 */ /* 0x000e620000000800 */
[----:B--2---:R-:W-:Y:S01]  /*5d10*/  FSEL R46, R29, -INF , P3 ;  /* 0xff8000001d2e7808 */ /* 0x004fe20001800000 */
[----:B------:R-:W-:Y:S01]  /*5d20*/  FMUL.FTZ R23, R44, R23 ;  /* 0x000000172c177220 */ /* 0x000fe20000410000 */
[----:B------:R-:W-:Y:S01]  /*5d30*/  FFMA.FTZ R44, -R27, R27, 1 ;  /* 0x3f8000001b2c7423 */ /* 0x000fe2000001011b */
[----:B------:R-:W-:Y:S02]  /*5d40*/  F2FP.BF16.F32.PACK_AB R36, R43, R36 ;  /* 0x000000242b24723e */ /* 0x000fe400000010ff */
[----:B------:R-:W-:Y:S02]  /*5d50*/  FFMA.FTZ R13, R46, UR60, -R9 ;  /* 0x0000003c2e0d7c23 */ /* 0x000fe40008010809 */
[----:B------:R-:W2:Y:S01]  /*5d60*/  MUFU.TANH R40, R40 ;  /* 0x0000002800287308 */ /* 0x000ea20000002400 */
[C---:B---3--:R-:W-:Y:S01]  /*5d70*/  FSEL R46, R32.reuse, -INF , P4 ;  /* 0xff800000202e7808 */ /* 0x048fe20002000000 */
[----:B------:R-:W-:-:S04]  /*5d80*/  FFMA.FTZ R32, -R32, R32, 1 ;  /* 0x3f80000020207423 */ /* 0x000fc80000010120 */
[----:B------:R-:W-:Y:S01]  /*5d90*/  FFMA.FTZ R27, R46, UR60, -R9 ;  /* 0x0000003c2e1b7c23 */ /* 0x000fe20008010809 */
[----:B------:R-:W-:Y:S01]  /*5da0*/  VIADD R46, R18, 0x2c500 ;  /* 0x0002c500122e7836 */ /* 0x000fe20000000000 */
[----:B------:R-:W3:Y:S01]  /*5db0*/  MUFU.EX2 R41, R41 ;  /* 0x0000002900297308 */ /* 0x000ee20000000800 */
[----:B-1----:R-:W-:-:S03]  /*5dc0*/  FMUL.FTZ R50, R45, R50 ;  /* 0x000000322d327220 */ /* 0x002fc60000410000 */
[----:B------:R-:W-:Y:S01]  /*5dd0*/  SHF.R.U32.HI R47, RZ, 0x4, R46 ;  /* 0x00000004ff2f7819 */ /* 0x000fe2000001162e */
[----:B------:R-:W-:Y:S01]  /*5de0*/  FMUL.FTZ R11, R11, R50 ;  /* 0x000000320b0b7220 */ /* 0x000fe20000410000 */
[----:B------:R-:W-:Y:S02]  /*5df0*/  FFMA.FTZ R46, -R7, R7, 1 ;  /* 0x3f800000072e7423 */ /* 0x000fe40000010107 */
[----:B------:R-:W-:Y:S01]  /*5e00*/  MUFU.TANH R6, R6 ;  /* 0x0000000600067308 */ /* 0x000fe20000002400 */
[C---:B--2---:R-:W-:Y:S01]  /*5e10*/  FSEL R50, R40.reuse, -INF , P6 ;  /* 0xff80000028327808 */ /* 0x044fe20003000000 */
[----:B------:R-:W-:-:S06]  /*5e20*/  FFMA.FTZ R40, -R40, R40, 1 ;  /* 0x3f80000028287423 */ /* 0x000fcc0000010128 */
[----:B------:R-:W1:Y:S01]  /*5e30*/  MUFU.EX2 R28, R28 ;  /* 0x0000001c001c7308 */ /* 0x000e620000000800 */
[----:B---3--:R-:W-:-:S04]  /*5e40*/  FMUL.FTZ R49, R41, R216 ;  /* 0x000000d829317220 */ /* 0x008fc80000410000 */
[----:B------:R-:W-:-:S03]  /*5e50*/  FMUL.FTZ R8, R8, R49 ;  /* 0x0000003108087220 */ /* 0x000fc60000410000 */
[----:B------:R-:W2:Y:S08]  /*5e60*/  MUFU.EX2 R15, R15 ;  /* 0x0000000f000f7308 */ /* 0x000eb00000000800 */
[----:B------:R3:W4:Y:S01]  /*5e70*/  MUFU.EX2 R26, R13 ;  /* 0x0000000d001a7308 */ /* 0x0007220000000800 */
[C---:B-1----:R-:W-:Y:S01]  /*5e80*/  FMUL.FTZ R48, R28.reuse, R217 ;  /* 0x000000d91c307220 */ /* 0x042fe20000410000 */
[----:B------:R-:W-:-:S02]  /*5e90*/  F2FP.BF16.F32.PACK_AB R28, R28, R41 ;  /* 0x000000291c1c723e */ /* 0x000fc400000010ff */
[----:B------:R-:W-:Y:S01]  /*5ea0*/  MOV R217, UR31 ;  /* 0x0000001f00d97c02 */ /* 0x000fe20008000f00 */
[----:B------:R-:W-:Y:S01]  /*5eb0*/  FMUL.FTZ R31, R31, R48 ;  /* 0x000000301f1f7220 */ /* 0x000fe20000410000 */
[C---:B------:R-:W-:Y:S01]  /*5ec0*/  FSEL R48, R22.reuse, -INF , P5 ;  /* 0xff80000016307808 */ /* 0x040fe20002800000 */
[----:B------:R-:W-:Y:S01]  /*5ed0*/  FFMA.FTZ R22, -R22, R22, 1 ;  /* 0x3f80000016167423 */ /* 0x000fe20000010116 */
[----:B------:R-:W1:Y:S01]  /*5ee0*/  MUFU.EX2 R42, R42 ;  /* 0x0000002a002a7308 */ /* 0x000e620000000800 */
[----:B---3--:R-:W-:Y:S01]  /*5ef0*/  LOP3.LUT R13, R47, 0x3fff, RZ, 0xc0, !PT ;  /* 0x00003fff2f0d7812 */ /* 0x008fe200078ec0ff */
[--C-:B------:R-:W-:Y:S01]  /*5f00*/  FFMA.FTZ R47, R50, UR60, -R9.reuse ;  /* 0x0000003c322f7c23 */ /* 0x100fe20008010809 */
[----:B------:R-:W-:Y:S01]  /*5f10*/  FSEL R50, R6, -INF , P1 ;  /* 0xff80000006327808 */ /* 0x000fe20000800000 */
[----:B--2---:R-:W-:Y:S01]  /*5f20*/  FMUL.FTZ R7, R15, R54 ;  /* 0x000000360f077220 */ /* 0x004fe20000410000 */
[----:B------:R-:W-:Y:S01]  /*5f30*/  LOP3.LUT R13, R13, 0x80000, RZ, 0xfc, !PT ;  /* 0x000800000d0d7812 */ /* 0x000fe200078efcff */
[--C-:B------:R-:W-:Y:S01]  /*5f40*/  FFMA.FTZ R48, R48, UR60, -R9.reuse ;  /* 0x0000003c30307c23 */ /* 0x100fe20008010809 */
[----:B------:R-:W-:Y:S01]  /*5f50*/  FFMA.FTZ R6, -R6, R6, 1 ;  /* 0x3f80000006067423 */ /* 0x000fe20000010106 */
[----:B------:R-:W-:Y:S01]  /*5f60*/  FFMA.FTZ R49, R50, UR60, -R9 ;  /* 0x0000003c32317c23 */ /* 0x000fe20008010809 */
[----:B------:R-:W2:Y:S01]  /*5f70*/  MUFU.EX2 R27, R27 ;  /* 0x0000001b001b7308 */ /* 0x000ea20000000800 */
[----:B------:R-:W-:Y:S01]  /*5f80*/  FMUL.FTZ R46, R46, R7 ;  /* 0x000000072e2e7220 */ /* 0x000fe20000410000 */
[----:B------:R-:W-:-:S02]  /*5f90*/  VIADD R7, R13, 0x80 ;  /* 0x000000800d077836 */ /* 0x000fc40000000000 */
[----:B------:R-:W-:Y:S01]  /*5fa0*/  FFMA.FTZ R9, -R29, R29, 1 ;  /* 0x3f8000001d097423 */ /* 0x000fe2000001011d */
[----:B------:R-:W-:Y:S01]  /*5fb0*/  VIADD R29, R13, 0x180 ;  /* 0x000001800d1d7836 */ /* 0x000fe20000000000 */
[C---:B----4-:R-:W-:Y:S01]  /*5fc0*/  F2FP.BF16.F32.PACK_AB R15, R26.reuse, R15 ;  /* 0x0000000f1a0f723e */ /* 0x050fe200000010ff */
[----:B------:R-:W-:Y:S01]  /*5fd0*/  FMUL.FTZ R50, R26, R55 ;  /* 0x000000371a327220 */ /* 0x000fe20000410000 */
[----:B------:R-:W-:Y:S01]  /*5fe0*/  R2UR UR4, R7 ;  /* 0x00000000070472ca */ /* 0x000fe200000e0000 */
[----:B------:R-:W3:Y:S01]  /*5ff0*/  MUFU.EX2 R49, R49 ;  /* 0x0000003100317308 */ /* 0x000ee20000000800 */
[----:B------:R-:W-:Y:S02]  /*6000*/  VIADD R7, R13, 0x100 ;  /* 0x000001000d077836 */ /* 0x000fe40000000000 */
[----:B-1----:R-:W-:Y:S01]  /*6010*/  FMUL.FTZ R51, R42, R51 ;  /* 0x000000332a337220 */ /* 0x002fe20000410000 */
[----:B------:R-:W-:Y:S01]  /*6020*/  R2UR UR6, R29 ;  /* 0x000000001d0672ca */ /* 0x000fe200000e0000 */
[----:B------:R-:W-:Y:S01]  /*6030*/  FMUL.FTZ R9, R9, R50 ;  /* 0x0000003209097220 */ /* 0x000fe20000410000 */
[----:B------:R-:W-:Y:S01]  /*6040*/  F2FP.BF16.F32.PACK_AB R26, R30, R39 ;  /* 0x000000271e1a723e */ /* 0x000fe200000010ff */
[----:B------:R-:W-:Y:S01]  /*6050*/  FMUL.FTZ R44, R44, R51 ;  /* 0x000000332c2c7220 */ /* 0x000fe20000410000 */
[----:B------:R-:W-:Y:S01]  /*6060*/  R2UR UR5, R7 ;  /* 0x00000000070572ca */ /* 0x000fe200000e0000 */
[----:B------:R-:W1:Y:S01]  /*6070*/  MUFU.EX2 R47, R47 ;  /* 0x0000002f002f7308 */ /* 0x000e620000000800 */
[----:B--2---:R-:W-:Y:S01]  /*6080*/  FMUL.FTZ R7, R27, R218 ;  /* 0x000000da1b077220 */ /* 0x004fe20000410000 */
[----:B------:R-:W-:-:S02]  /*6090*/  F2FP.BF16.F32.PACK_AB R8, R31, R8 ;  /* 0x000000081f08723e */ /* 0x000fc400000010ff */
[----:B------:R-:W-:Y:S01]  /*60a0*/  F2FP.BF16.F32.PACK_AB R11, R44, R11 ;  /* 0x0000000b2c0b723e */ /* 0x000fe200000010ff */
[----:B------:R-:W-:Y:S01]  /*60b0*/  FMUL.FTZ R32, R32, R7 ;  /* 0x0000000720207220 */ /* 0x000fe20000410000 */
[----:B------:R-:W-:Y:S01]  /*60c0*/  F2FP.BF16.F32.PACK_AB R7, R42, R45 ;  /* 0x0000002d2a07723e */ /* 0x000fe200000010ff */
[----:B------:R-:W-:Y:S01]  /*60d0*/  UMOV UR14, UR4 ;  /* 0x00000004000e7c82 */ /* 0x000fe20008000000 */
[----:B------:R-:W2:Y:S01]  /*60e0*/  MUFU.EX2 R48, R48 ;  /* 0x0000003000307308 */ /* 0x000ea20000000800 */
[----:B---3--:R-:W-:Y:S01]  /*60f0*/  FMUL.FTZ R51, R49, R14 ;  /* 0x0000000e31337220 */ /* 0x008fe20000410000 */
[----:B------:R-:W-:Y:S01]  /*6100*/  F2FP.BF16.F32.PACK_AB R14, R38, R33 ;  /* 0x00000021260e723e */ /* 0x000fe200000010ff */
[----:B------:R-:W-:Y:S01]  /*6110*/  UMOV UR18, UR6 ;  /* 0x0000000600127c82 */ /* 0x000fe20008000000 */
[----:B------:R-:W-:Y:S01]  /*6120*/  R2UR UR58, R13 ;  /* 0x000000000d3a72ca */ /* 0x000fe200000e0000 */
[----:B------:R-:W-:Y:S01]  /*6130*/  FMUL.FTZ R51, R6, R51 ;  /* 0x0000003306337220 */ /* 0x000fe20000410000 */
[----:B------:R-:W-:Y:S01]  /*6140*/  F2FP.BF16.F32.PACK_AB R6, R20, R35 ;  /* 0x000000231406723e */ /* 0x000fe200000010ff */
[----:B------:R-:W-:Y:S01]  /*6150*/  UMOV UR10, UR5 ;  /* 0x00000005000a7c82 */ /* 0x000fe20008000000 */
[----:B------:R-:W-:Y:S01]  /*6160*/  F2FP.BF16.F32.PACK_AB R20, R21, R10 ;  /* 0x0000000a1514723e */ /* 0x000fe200000010ff */
[----:B-1----:R-:W-:Y:S01]  /*6170*/  FMUL.FTZ R29, R47, R222 ;  /* 0x000000de2f1d7220 */ /* 0x002fe20000410000 */
[----:B------:R-:W-:Y:S01]  /*6180*/  F2FP.BF16.F32.PACK_AB R21, R34, R23 ;  /* 0x000000172215723e */ /* 0x000fe200000010ff */
[----:B------:R1:W-:Y:S01]  /*6190*/  STSM.16.M88.2 [R2+0x2cd00], R6 ;  /* 0x02cd000602007844 */ /* 0x0003e20000000100 */
[----:B------:R-:W-:Y:S01]  /*61a0*/  F2FP.BF16.F32.PACK_AB R10, R25, R12 ;  /* 0x0000000c190a723e */ /* 0x000fe200000010ff */
[----:B------:R-:W-:Y:S01]  /*61b0*/  FMUL.FTZ R40, R40, R29 ;  /* 0x0000001d28287220 */ /* 0x000fe20000410000 */
[----:B------:R-:W-:Y:S01]  /*61c0*/  F2FP.BF16.F32.PACK_AB R25, R9, R46 ;  /* 0x0000002e0919723e */ /* 0x000fe200000010ff */
[----:B------:R-:W-:Y:S01]  /*61d0*/  STSM.16.M88.2 [R2+0x2d500], R14 ;  /* 0x02d5000e02007844 */ /* 0x000fe20000000100 */
[C---:B--2---:R-:W-:Y:S01]  /*61e0*/  F2FP.BF16.F32.PACK_AB R29, R48.reuse, R27 ;  /* 0x0000001b301d723e */ /* 0x044fe200000010ff */
[----:B------:R-:W-:Y:S01]  /*61f0*/  FMUL.FTZ R219, R48, R219 ;  /* 0x000000db30db7220 */ /* 0x000fe20000410000 */
[----:B------:R-:W-:-:S02]  /*6200*/  F2FP.BF16.F32.PACK_AB R27, R49, R47 ;  /* 0x0000002f311b723e */ /* 0x000fc400000010ff */
[----:B------:R-:W-:Y:S01]  /*6210*/  F2FP.BF16.F32.PACK_AB R37, R51, R40 ;  /* 0x000000283325723e */ /* 0x000fe200000010ff */
[----:B------:R-:W-:Y:S01]  /*6220*/  STSM.16.M88.2 [R2+0x2dd00], R28 ;  /* 0x02dd001c02007844 */ /* 0x000fe20000000100 */
[----:B------:R-:W-:Y:S01]  /*6230*/  FMUL.FTZ R219, R22, R219 ;  /* 0x000000db16db7220 */ /* 0x000fe20000410000 */
[----:B------:R-:W-:Y:S02]  /*6240*/  IMAD R22, R4, 0x2000, R5 ;  /* 0x0000200004167824 */ /* 0x000fe400078e0205 */
[----:B------:R-:W-:Y:S01]  /*6250*/  STSM.16.M88.2 [R2+0x2e500], R26 ;  /* 0x02e5001a02007844 */ /* 0x000fe20000000100 */
[----:B-1----:R-:W-:Y:S01]  /*6260*/  VIADD R6, R13, 0x10 ;  /* 0x000000100d067836 */ /* 0x002fe20000000000 */
[----:B------:R-:W-:Y:S01]  /*6270*/  F2FP.BF16.F32.PACK_AB R9, R219, R32 ;  /* 0x00000020db09723e */ /* 0x000fe200000010ff */
[----:B------:R1:W-:Y:S06]  /*6280*/  MEMBAR.ALL.CTA ;  /* 0x0000000000007992 */ /* 0x0003ec0000008000 */
[----:B-1----:R-:W1:Y:S01]  /*6290*/  FENCE.VIEW.ASYNC.S ;  /* 0x00000000000073c6 */ /* 0x002e620000000000 */
[----:B------:R-:W-:-:S02]  /*62a0*/  SHF.R.U32.HI R5, RZ, 0x4, R22 ;  /* 0x00000004ff057819 */ /* 0x000fc40000011616 */
[----:B------:R-:W-:Y:S01]  /*62b0*/  R2UR UR50, R6 ;  /* 0x00000000063272ca */ /* 0x000fe200000e0000 */
[----:B------:R-:W-:Y:S01]  /*62c0*/  VIADD R6, R13, 0x110 ;  /* 0x000001100d067836 */ /* 0x000fe20000000000 */
[----:B------:R-:W-:Y:S01]  /*62d0*/  LOP3.LUT R23, R5, 0x3fff, RZ, 0xc0, !PT ;  /* 0x00003fff05177812 */ /* 0x000fe200078ec0ff */
[----:B------:R-:W-:-:S03]  /*62e0*/  VIADD R5, R13, 0x200 ;  /* 0x000002000d057836 */ /* 0x000fc60000000000 */
[----:B------:R-:W-:Y:S02]  /*62f0*/  R2UR UR56, R23 ;  /* 0x00000000173872ca */ /* 0x000fe400000e0000 */
        /* <DEDUP_REMOVED lines=10> */
[----:B-1----:R-:W-:Y:S01]  /*63a0*/  BAR.SYNC.DEFER_BLOCKING 0x9, 0x100 ;  /* 0x0244000000007b1d */ /* 0x002fe20000010000 */
        /* <DEDUP_REMOVED lines=12> */
[----:B------:R-:W-:Y:S02]  /*6470*/  LOP3.LUT R216, R6, 0x3fff, RZ, 0xc0, !PT ;  /* 0x00003fff06d87812 */ /* 0x000fe400078ec0ff */
[----:B------:R-:W-:-:S02]  /*6480*/  MOV R7, UR30 ;  /* 0x0000001e00077c02 */ /* 0x000fc40008000f00 */
        /* <DEDUP_REMOVED lines=19> */
[----:B-1----:R-:W-:-:S03]  /*65c0*/  VIADD R10, R13, 0xb0 ;  /* 0x000000b00d0a7836 */ /* 0x002fc60000000000 */
[----:B------:R-:W-:Y:S01]  /*65d0*/  HGMMA.64x16x16.F32.BF16 R56, gdesc[UR56].tnspA.tnspB, R56 ;  /* 0x60200000383879f0 */ /* 0x000fe20008701838 */
[----:B--2---:R-:W-:Y:S01]  /*65e0*/  VIADD R8, R23, 0x180 ;  /* 0x0000018017087836 */ /* 0x004fe20000000000 */
[----:B------:R-:W-:Y:S01]  /*65f0*/  SHF.R.U32.HI R5, RZ, 0x4, R5 ;  /* 0x00000004ff057819 */ /* 0x000fe20000011605 */
[----:B------:R-:W-:Y:S01]  /*6600*/  VIADD R9, R13, 0x30 ;  /* 0x000000300d097836 */ /* 0x000fe20000000000 */
[----:B------:R-:W-:Y:S01]  /*6610*/  HGMMA.64x16x16.F32.BF16 R64, gdesc[UR12].tnspA.tnspB, R64 ;  /* 0x602000000c4079f0 */ /* 0x000fe20008701840 */
[----:B------:R-:W-:Y:S01]  /*6620*/  UMOV UR12, UR14 ;  /* 0x0000000e000c7c82 */ /* 0x000fe20008000000 */
[----:B------:R-:W-:Y:S01]  /*6630*/  LOP3.LUT R5, R5, 0x3fff, RZ, 0xc0, !PT ;  /* 0x00003fff05057812 */ /* 0x000fe200078ec0ff */
        /* <DEDUP_REMOVED lines=48> */
[----:B------:R-:W-:Y:S01]  /*6940*/  VIADD R8, R13, 0x130 ;  /* 0x000001300d087836 */ /* 0x000fe20000000000 */
        /* <DEDUP_REMOVED lines=43> */
[----:B-1----:R-:W1:Y:S01]  /*6c00*/  FENCE.VIEW.ASYNC.S ;  /* 0x00000000000073c6 */ /* 0x002e620000000000 */
[----:B------:R-:W-:Y:S01]  /*6c10*/  R2UR UR4, R8 ;  /* 0x00000000080472ca */ /* 0x000fe200000e0000 */
[----:B------:R-:W-:Y:S01]  /*6c20*/  VIADD R8, R5, 0x100 ;  /* 0x0000010005087836 */ /* 0x000fe20000000000 */
[----:B------:R-:W-:Y:S01]  /*6c30*/  R2UR UR5, R9 ;  /* 0x00000000090572ca */ /* 0x000fe200000e0000 */
[----:B------:R-:W-:Y:S01]  /*6c40*/  VIADD R9, R6, 0x100 ;  /* 0x0000010006097836 */ /* 0x000fe20000000000 */
[----:B-1----:R-:W-:Y:S06]  /*6c50*/  BAR.SYNC.DEFER_BLOCKING 0x9, 0x100 ;  /* 0x0244000000007b1d */ /* 0x002fec0000010000 */
[----:B---3--:R-:W-:-:S06]  /*6c60*/  WARPGROUP.ARRIVE ;  /* 0x00000000000079c5 */ /* 0x008fcc0000000000 */
        /* <DEDUP_REMOVED lines=33> */
[----:B------:R-:W-:Y:S01]  /*6e80*/  VIADD R6, R23, 0x480 ;  /* 0x0000048017067836 */ /* 0x000fe20000000000 */
[----:B------:R-:W-:Y:S05]  /*6e90*/  HGMMA.64x64x16.F32.BF16 R24, gdesc[UR28].tnspA, R24 ;  /* 0x20e000001c1879f0 */ /* 0x000fea0008701818 */
        /* <DEDUP_REMOVED lines=10> */
[----:B------:R-:W-:Y:S01]  /*6f40*/  UMOV UR29, 0x40000040 ;  /* 0x40000040001d7882 */ /* 0x000fe20000000000 */
[----:B------:R-:W-:Y:S01]  /*6f50*/  R2UR UR30, R7 ;  /* 0x00000000071e72ca */ /* 0x000fe200000e0000 */
[----:B------:R-:W-:-:S02]  /*6f60*/  UMOV UR25, UR29 ;  /* 0x0000001d00197c82 */ /* 0x000fc40008000000 */
        /* <DEDUP_REMOVED lines=19> */
[----:B------:R-:W-:Y:S01]  /*70a0*/  SHF.R.U32.HI R22, RZ, 0x4, R22 ;  /* 0x00000004ff167819 */ /* 0x000fe20000011616 */
[----:B------:R-:W-:Y:S01]  /*70b0*/  VIADD R23, R23, 0x580 ;  /* 0x0000058017177836 */ /* 0x000fe20000000000 */
[----:B------:R-:W-:-:S02]  /*70c0*/  ULDC.64 UR56, c[0x0][0x208] ;  /* 0x0000820000387ab9 */ /* 0x000fc40000000a00 */
[----:B------:R-:W-:Y:S01]  /*70d0*/  R2UR UR28, R6 ;  /* 0x00000000061c72ca */ /* 0x000fe200000e0000 */
[----:B------:R-:W-:Y:S01]  /*70e0*/  IMAD.SHL.U32 R6, R16, 0x4000, RZ ;  /* 0x0000400010067824 */ /* 0x000fe200078e00ff */
[----:B------:R-:W-:-:S04]  /*70f0*/  R2UR UR8, R23 ;  /* 0x00000000170872ca */ /* 0x000fc800000e0000 */
[----:B------:R-:W-:-:S04]  /*7100*/  IADD3 R7, P1, R6, R230, RZ ;  /* 0x000000e606077210 */ /* 0x000fc80007f3e0ff */
[----:B------:R-:W-:Y:S02]  /*7110*/  LEA.HI.X.SX32 R218, R6, R233, 0x1, P1 ;  /* 0x000000e906da7211 */ /* 0x000fe400008f0eff */
[C---:B------:R-:W-:Y:S01]  /*7120*/  LEA R6, P1, R7.reuse, UR4, 0x2 ;  /* 0x0000000407067c11 */ /* 0x040fe2000f8210ff */
        /* <DEDUP_REMOVED lines=40> */
[----:B-1----:R-:W-:Y:S01]  /*73b0*/  LOP3.LUT R24, R216, 0x80000, RZ, 0xfc, !PT ;  /* 0x00080000d8187812 */ /* 0x002fe200078efcff */
        /* <DEDUP_REMOVED lines=151> */
.L_x_267:
        /* <DEDUP_REMOVED lines=10> */
[----:B-1----:R-:W-:-:S06]  /*7dd0*/  WARPGROUP.ARRIVE ;  /* 0x00000000000079c5 */ /* 0x002fcc0000000000 */
        /* <DEDUP_REMOVED lines=101> */
.L_x_268:
        /* <DEDUP_REMOVED lines=94> */
.L_x_256:
[----:B------:R-:W-:Y:S05]  /*8a10*/  @P0 BRA `(.L_x_252) ;  /* 0x00000028003c0947 */ /* 0x000fea0003800000 */
[----:B------:R-:W2:Y:S01]  /*8a20*/  LDC.64 R2, c[0x0][0x878] ;  /* 0x00021e00ff027b82 */ /* 0x000ea20000000a00 */
[----:B------:R-:W-:Y:S01]  /*8a30*/  ULDC.64 UR4, c[0x0][0x208] ;  /* 0x0000820000047ab9 */ /* 0x000fe20000000a00 */
[----:B------:R-:W3:Y:S06]  /*8a40*/  S2R R22, SR_TID.X ;  /* 0x0000000000167919 */ /* 0x000eec0000002100 */
[----:B------:R-:W4:Y:S01]  /*8a50*/  LDC R0, c[0x0][0x850] ;  /* 0x00021400ff007b82 */ /* 0x000f220000000800 */
[----:B------:R-:W5:Y:S01]  /*8a60*/  S2R R7, SR_CTAID.Y ;  /* 0x0000000000077919 */ /* 0x000f620000002600 */
[----:B------:R-:W5:Y:S06]  /*8a70*/  S2R R8, SR_CTAID.X ;  /* 0x0000000000087919 */ /* 0x000f6c0000002500 */
[----:B------:R-:W5:Y:S01]  /*8a80*/  LDC.64 R10, c[0x0][0x818] ;  /* 0x00020600ff0a7b82 */ /* 0x000f620000000a00 */
[----:B--2---:R-:W-:-:S07]  /*8a90*/  ISETP.NE.U32.AND P0, PT, R2, RZ, PT ;  /* 0x000000ff0200720c */ /* 0x004fce0003f05070 */
[----:B------:R-:W2:Y:S01]  /*8aa0*/  LDC.64 R14, c[0x0][0x840] ;  /* 0x00021000ff0e7b82 */ /* 0x000ea20000000a00 */
[----:B------:R-:W-:-:S07]  /*8ab0*/  ISETP.NE.AND.EX P0, PT, R3, RZ, PT, P0 ;  /* 0x000000ff0300720c */ /* 0x000fce0003f05300 */
[----:B------:R-:W2:Y:S08]  /*8ac0*/  LDC.64 R12, c[0x0][0x820] ;  /* 0x00020800ff0c7b82 */ /* 0x000eb00000000a00 */
[----:B------:R-:W3:Y:S08]  /*8ad0*/  @P0 LDC.64 R2, c[0x0][0x878] ;  /* 0x00021e00ff020b82 */ /* 0x000ef00000000a00 */
[----:B-1----:R-:W1:Y:S08]  /*8ae0*/  LDC.64 R16, c[0x0][0x848] ;  /* 0x00021200ff107b82 */ /* 0x002e700000000a00 */
[----:B------:R-:W1:Y:S01]  /*8af0*/  LDC.64 R18, c[0x0][0x800] ;  /* 0x00020000ff127b82 */ /* 0x000e620000000a00 */
[----:B---3--:R-:W-:-:S07]  /*8b00*/  @P0 IMAD.WIDE R2, R235, 0x4, R2 ;  /* 0x00000004eb020825 */ /* 0x008fce00078e0202 */
[----:B------:R-:W3:Y:S01]  /*8b10*/  LDC.64 R20, c[0x0][0x828] ;  /* 0x00020a00ff147b82 */ /* 0x000ee20000000a00 */
[----:B------:R5:W2:Y:S01]  /*8b20*/  @P0 LDG.E R2, desc[UR4][R2.64] ;  /* 0x0000000402020981 */ /* 0x000aa2000c1e1900 */
[----:B------:R-:W-:-:S06]  /*8b30*/  VIADD R23, R22, 0xffffff80 ;  /* 0xffffff8016177836 */ /* 0x000fcc0000000000 */
[----:B------:R-:W-:Y:S01]  /*8b40*/  BAR.SYNC.DEFER_BLOCKING 0x1, 0x100 ;  /* 0x0044000000007b1d */ /* 0x000fe20000010000 */
[----:B----4-:R-:W-:Y:S02]  /*8b50*/  ISETP.NE.AND P1, PT, R0, 0x1, PT ;  /* 0x000000010000780c */ /* 0x010fe40003f25270 */
[----:B------:R-:W-:-:S05]  /*8b60*/  SHF.R.S32.HI R0, RZ, 0x1f, R23 ;  /* 0x0000001fff007819 */ /* 0x000fca0000011417 */
[----:B------:R-:W4:Y:S01]  /*8b70*/  S2UR UR5, SR_CgaCtaId ;  /* 0x00000000000579c3 */ /* 0x000f220000008800 */
[----:B------:R-:W-:Y:S01]  /*8b80*/  LEA.HI R6, R0, R23, RZ, 0x7 ;  /* 0x0000001700067211 */ /* 0x000fe200078f38ff */
[----:B------:R-:W-:Y:S01]  /*8b90*/  UMOV UR4, 0x400 ;  /* 0x0000040000047882 */ /* 0x000fe20000000000 */
[----:B------:R-:W-:Y:S02]  /*8ba0*/  BSSY B1, `(.L_x_270) ;  /* 0x0000054000017945 */ /* 0x000fe40003800000 */
[----:B------:R-:W-:Y:S02]  /*8bb0*/  LOP3.LUT R0, R6, 0x3fffff80, RZ, 0xc0, !PT ;  /* 0x3fffff8006007812 */ /* 0x000fe400078ec0ff */
[----:B-----5:R-:W-:Y:S01]  /*8bc0*/  SHF.R.S32.HI R3, RZ, 0x7, R6 ;  /* 0x00000007ff037819 */ /* 0x020fe20000011406 */
[----:B------:R-:W5:Y:S02]  /*8bd0*/  @P1 LDC R4, c[0x0][0x854] ;  /* 0x00021500ff041b82 */ /* 0x000f640000000800 */
[----:B------:R-:W-:-:S04]  /*8be0*/  IMAD.IADD R0, R23, 0x1, -R0 ;  /* 0x0000000117007824 */ /* 0x000fc800078e0a00 */
[----:B------:R-:W-:Y:S02]  /*8bf0*/  IMAD R0, R3, 0xa00, R0 ;  /* 0x00000a0003007824 */ /* 0x000fe400078e0200 */
[----:B------:R-:W1:Y:S02]  /*8c00*/  @P1 LDC R5, c[0x0][0x858] ;  /* 0x00021600ff051b82 */ /* 0x000e640000000800 */
[----:B------:R-:W-:Y:S01]  /*8c10*/  IMAD.SHL.U32 R3, R0, 0x4, RZ ;  /* 0x0000000400037824 */ /* 0x000fe200078e00ff */
[----:B----4-:R-:W-:-:S06]  /*8c20*/  ULEA UR4, UR5, UR4, 0x18 ;  /* 0x0000000405047291 */ /* 0x010fcc000f8ec03f */
[----:B------:R-:W-:Y:S01]  /*8c30*/  LEA R6, R3, UR4, 0x2 ;  /* 0x0000000403067c11 */ /* 0x000fe2000f8e10ff */
[----:B-----5:R-:W-:-:S04]  /*8c40*/  @P1 IMAD.HI.U32 R0, R7, R4, RZ ;  /* 0x0000000407001227 */ /* 0x020fc800078e00ff */
[----:B------:R4:W-:Y:S04]  /*8c50*/  STS.128 [R6], R56 ;  /* 0x0000003806007388 */ /* 0x0009e80000000c00 */
[----:B------:R4:W-:Y:S01]  /*8c60*/  STS.128 [R6+0x800], R60 ;  /* 0x0008003c06007388 */ /* 0x0009e20000000c00 */
[----:B-1----:R-:W-:Y:S01]  /*8c70*/  @P1 SHF.R.U32.HI R7, RZ, R5, R0 ;  /* 0x00000005ff071219 */ /* 0x002fe20000011600 */
[----:B------:R-:W-:Y:S02]  /*8c80*/  IMAD R5, R8, 0x5000, RZ ;  /* 0x0000500008057824 */ /* 0x000fe400078e02ff */
[----:B------:R4:W-:Y:S01]  /*8c90*/  STS.128 [R6+0x1000], R96 ;  /* 0x0010006006007388 */ /* 0x0009e20000000c00 */
[----:B------:R-:W-:-:S03]  /*8ca0*/  SHF.R.S32.HI R9, RZ, 0x1f, R7 ;  /* 0x0000001fff097819 */ /* 0x000fc60000011407 */
[----:B------:R4:W-:Y:S02]  /*8cb0*/  STS.128 [R6+0x1800], R100 ;  /* 0x0018006406007388 */ /* 0x0009e40000000c00 */
[----:B------:R-:W-:Y:S02]  /*8cc0*/  IMAD R0, R9, R10, RZ ;  /* 0x0000000a09007224 */ /* 0x000fe400078e02ff */
        /* <DEDUP_REMOVED lines=17> */
[----:B-1----:R-:W1:Y:S01]  /*8de0*/  FENCE.VIEW.ASYNC.S ;  /* 0x00000000000073c6 */ /* 0x002e620000000000 */
[----:B--2---:R-:W-:-:S04]  /*8df0*/  @P0 IMAD R2, R235, 0x50, R2 ;  /* 0x00000050eb020824 */ /* 0x004fc800078e0202 */
[----:B------:R-:W-:-:S05]  /*8e00*/  @P0 IMAD.HI R2, R2, 0x66666667, RZ ;  /* 0x6666666702020827 */ /* 0x000fca00078e02ff */
[----:B------:R-:W-:-:S04]  /*8e10*/  @P0 SHF.R.U32.HI R3, RZ, 0x1f, R2 ;  /* 0x0000001fff030819 */ /* 0x000fc80000011602 */
[----:B------:R-:W-:-:S05]  /*8e20*/  @P0 LEA.HI.SX32 R3, R2, R3, 0x1b ;  /* 0x0000000302030211 */ /* 0x000fca00078fdaff */
[----:B------:R-:W-:-:S05]  /*8e30*/  @P0 IMAD R2, R3, 0x5000, RZ ;  /* 0x0000500003020824 */ /* 0x000fca00078e02ff */
[----:B------:R-:W-:Y:S02]  /*8e40*/  @P0 SHF.R.S32.HI R3, RZ, 0x1f, R2 ;  /* 0x0000001fff030819 */ /* 0x000fe40000011402 */
[----:B------:R-:W-:Y:S01]  /*8e50*/  @!P0 CS2R R2, SRZ ;  /* 0x0000000000028805 */ /* 0x000fe2000001ff00 */
[----:B-1----:R-:W-:Y:S05]  /*8e60*/  BAR.SYNC.DEFER_BLOCKING 0x1, 0x100 ;  /* 0x0044000000007b1d */ /* 0x002fea0000010000 */
[----:B------:R-:W-:Y:S01]  /*8e70*/  IADD3 R4, P1, R5, R2, RZ ;  /* 0x0000000205047210 */ /* 0x000fe20007f3e0ff */
[----:B------:R-:W-:Y:S02]  /*8e80*/  IMAD R2, R9, R14, RZ ;  /* 0x0000000e09027224 */ /* 0x000fe400078e02ff */
[----:B------:R-:W-:Y:S01]  /*8e90*/  IMAD R9, R7, R11, R0 ;  /* 0x0000000b07097224 */ /* 0x000fe200078e0200 */
[----:B------:R-:W-:Y:S01]  /*8ea0*/  LEA.HI.X.SX32 R5, R5, R3, 0x1, P1 ;  /* 0x0000000305057211 */ /* 0x000fe200008f0eff */
[----:B------:R-:W-:-:S02]  /*8eb0*/  IMAD R11, R7, R15, R2 ;  /* 0x0000000f070b7224 */ /* 0x000fc400078e0202 */
[----:B------:R-:W-:-:S04]  /*8ec0*/  IMAD.WIDE.U32 R2, R7, R10, R4 ;  /* 0x0000000a07027225 */ /* 0x000fc800078e0004 */
[----:B------:R-:W-:Y:S01]  /*8ed0*/  IMAD.WIDE.U32 R4, R7, R14, R4 ;  /* 0x0000000e07047225 */ /* 0x000fe200078e0004 */
[----:B------:R-:W-:Y:S02]  /*8ee0*/  SHF.R.S32.HI R7, RZ, 0x1f, R235 ;  /* 0x0000001fff077819 */ /* 0x000fe400000114eb */
[----:B------:R-:W-:Y:S01]  /*8ef0*/  SEL R235, R235, RZ, !P0 ;  /* 0x000000ffebeb7207 */ /* 0x000fe20004000000 */
[----:B------:R-:W-:Y:S01]  /*8f00*/  IMAD.IADD R3, R3, 0x1, R9 ;  /* 0x0000000103037824 */ /* 0x000fe200078e0209 */
[----:B------:R-:W-:Y:S01]  /*8f10*/  SEL R7, R7, RZ, !P0 ;  /* 0x000000ff07077207 */ /* 0x000fe20004000000 */
[----:B------:R-:W-:Y:S01]  /*8f20*/  IMAD.IADD R5, R5, 0x1, R11 ;  /* 0x0000000105057824 */ /* 0x000fe200078e020b */
[----:B------:R-:W-:Y:S01]  /*8f30*/  ISETP.NE.AND P0, PT, R23, RZ, PT ;  /* 0x000000ff1700720c */ /* 0x000fe20003f05270 */
[----:B------:R-:W-:-:S04]  /*8f40*/  IMAD.WIDE.U32 R2, R235, R12, R2 ;  /* 0x0000000ceb027225 */ /* 0x000fc800078e0002 */
[C---:B------:R-:W-:Y:S01]  /*8f50*/  IMAD R0, R7.reuse, R12, RZ ;  /* 0x0000000c07007224 */ /* 0x040fe200078e02ff */
[----:B------:R-:W-:Y:S01]  /*8f60*/  LEA R18, P1, R2, R18, 0x2 ;  /* 0x0000001202127211 */ /* 0x000fe200078210ff */
[-C--:B------:R-:W-:Y:S02]  /*8f70*/  IMAD R8, R7, R16.reuse, RZ ;  /* 0x0000001007087224 */ /* 0x080fe400078e02ff */
[----:B------:R-:W-:-:S04]  /*8f80*/  IMAD.WIDE.U32 R4, R235, R16, R4 ;  /* 0x00000010eb047225 */ /* 0x000fc800078e0004 */
[C---:B------:R-:W-:Y:S01]  /*8f90*/  IMAD R7, R235.reuse, R13, R0 ;  /* 0x0000000deb077224 */ /* 0x040fe200078e0200 */
[----:B---3--:R-:W-:Y:S01]  /*8fa0*/  LEA R20, P2, R4, R20, 0x2 ;  /* 0x0000001404147211 */ /* 0x008fe200078410ff */
[----:B------:R-:W-:Y:S02]  /*8fb0*/  IMAD R235, R235, R17, R8 ;  /* 0x00000011ebeb7224 */ /* 0x000fe400078e0208 */
[----:B------:R-:W-:Y:S02]  /*8fc0*/  IMAD.IADD R3, R3, 0x1, R7 ;  /* 0x0000000103037824 */ /* 0x000fe400078e0207 */
[----:B------:R-:W-:-:S03]  /*8fd0*/  IMAD.IADD R0, R5, 0x1, R235 ;  /* 0x0000000105007824 */ /* 0x000fc600078e02eb */
[----:B------:R-:W-:Y:S02]  /*8fe0*/  LEA.HI.X R3, R2, R19, R3, 0x2, P1 ;  /* 0x0000001302037211 */ /* 0x000fe400008f1403 */
[----:B------:R-:W-:Y:S01]  /*8ff0*/  LEA.HI.X R0, R4, R21, R0, 0x2, P2 ;  /* 0x0000001504007211 */ /* 0x000fe200010f1400 */
[----:B----4-:R-:W-:Y:S06]  /*9000*/  @P0 BRA `(.L_x_271) ;  /* 0x0000000000340947 */ /* 0x010fec0003800000 */
[----:B------:R-:W-:Y:S01]  /*9010*/  R2UR UR6, R20 ;  /* 0x00000000140672ca */ /* 0x000fe200000e0000 */
[----:B------:R-:W-:Y:S01]  /*9020*/  UMOV UR5, 0x1400 ;  /* 0x0000140000057882 */ /* 0x000fe20000000000 */
[----:B------:R-:W-:Y:S01]  /*9030*/  R2UR UR7, R0 ;  /* 0x00000000000772ca */ /* 0x000fe200000e0000 */
[----:B------:R-:W-:Y:S01]  /*9040*/  UMOV UR8, 0x0 ;  /* 0x0000000000087882 */ /* 0x000fe20000000000 */
[----:B------:R-:W-:Y:S01]  /*9050*/  PLOP3.LUT P0, PT, PT, PT, PT, 0x80, 0x0 ;  /* 0x000000000000781c */ /* 0x000fe20003f0f070 */
[----:B------:R-:W-:-:S12]  /*9060*/  UMOV UR9, 0x14f00000 ;  /* 0x14f0000000097882 */ /* 0x000fd80000000000 */
.L_x_272:
[----:B------:R-:W-:Y:S01]  /*9070*/  @P0 ELECT P1, URZ, PT ;  /* 0x00000000003f082f */ /* 0x000fe20003820000 */
[----:B------:R1:W-:-:S12]  /*9080*/  UBLKRED.G.S.ADD.F32.RN [UR6], [UR4], UR5, desc[UR8] ;  /* 0x00000806040073bb */ /* 0x0003d800080a1405 */
[----:B------:R-:W-:Y:S02]  /*9090*/  @P1 PLOP3.LUT P0, PT, P1, PT, PT, 0x8, 0x0 ;  /* 0x000000000000181c */ /* 0x000fe40000f0e170 */
[----:B------:R-:W-:-:S11]  /*90a0*/  PLOP3.LUT P1, PT, PT, PT, PT, 0x8, 0x0 ;  /* 0x000000000000781c */ /* 0x000fd60003f2e170 */
[----:B-1----:R-:W-:Y:S05]  /*90b0*/  @P0 BRA.U.ANY `(.L_x_272) ;  /* 0xfffffffd00ec0947 */ /* 0x002fea000393ffff */
[----:B------:R0:W-:Y:S01]  /*90c0*/  UTMACMDFLUSH ;  /* 0x00000000000079b7 */ /* 0x0001e20000000000 */
[----:B------:R-:W-:-:S04]  /*90d0*/  DEPBAR.LE SB0, 0x0 ;  /* 0x000080000000791a */ /* 0x000fc80000000000 */
.L_x_271:
[----:B------:R-:W-:Y:S05]  /*90e0*/  BSYNC B1 ;  /* 0x0000000000017941 */ /* 0x000fea0003800000 */
.L_x_270:
[----:B------:R-:W-:Y:S01]  /*90f0*/  BAR.SYNC.DEFER_BLOCKING 0x1, 0x100 ;  /* 0x0044000000007b1d */ /* 0x000fe20000010000 */
[----:B------:R-:W-:-:S05]  /*9100*/  ISETP.NE.AND P0, PT, R22, 0x80, PT ;  /* 0x000000801600780c */ /* 0x000fca0003f05270 */
        /* <DEDUP_REMOVED lines=21> */
[----:B-1----:R-:W1:Y:S02]  /*9260*/  FENCE.VIEW.ASYNC.S ;  /* 0x00000000000073c6 */ /* 0x002e640000000000 */
[----:B-1----:R-:W-:Y:S06]  /*9270*/  BAR.SYNC.DEFER_BLOCKING 0x1, 0x100 ;  /* 0x0044000000007b1d */ /* 0x002fec0000010000 */
[----:B------:R-:W-:Y:S05]  /*9280*/  @P0 BRA `(.L_x_252) ;  /* 0x0000002000200947 */ /* 0x000fea0003800000 */
[----:B------:R-:W-:Y:S01]  /*9290*/  R2UR UR6, R18 ;  /* 0x00000000120672ca */ /* 0x000fe200000e0000 */
[----:B------:R-:W-:Y:S01]  /*92a0*/  UMOV UR5, 0x1400 ;  /* 0x0000140000057882 */ /* 0x000fe20000000000 */
[----:B------:R-:W-:Y:S01]  /*92b0*/  R2UR UR7, R3 ;  /* 0x00000000030772ca */ /* 0x000fe200000e0000 */
[----:B------:R-:W-:Y:S01]  /*92c0*/  UMOV UR8, 0x0 ;  /* 0x0000000000087882 */ /* 0x000fe20000000000 */
[----:B------:R-:W-:Y:S01]  /*92d0*/  PLOP3.LUT P0, PT, PT, PT, PT, 0x80, 0x0 ;  /* 0x000000000000781c */ /* 0x000fe20003f0f070 */
[----:B------:R-:W-:-:S12]  /*92e0*/  UMOV UR9, 0x14f00000 ;  /* 0x14f0000000097882 */ /* 0x000fd80000000000 */
.L_x_273:
[----:B------:R-:W-:Y:S01]  /*92f0*/  @P0 ELECT P1, URZ, PT ;  /* 0x00000000003f082f */ /* 0x000fe20003820000 */
[----:B------:R1:W-:-:S12]  /*9300*/  UBLKRED.G.S.ADD.F32.RN [UR6], [UR4], UR5, desc[UR8] ;  /* 0x00000806040073bb */ /* 0x0003d800080a1405 */
[----:B------:R-:W-:Y:S02]  /*9310*/  @P1 PLOP3.LUT P0, PT, P1, PT, PT, 0x8, 0x0 ;  /* 0x000000000000181c */ /* 0x000fe40000f0e170 */
[----:B------:R-:W-:-:S11]  /*9320*/  PLOP3.LUT P1, PT, PT, PT, PT, 0x8, 0x0 ;  /* 0x000000000000781c */ /* 0x000fd60003f2e170 */
[----:B-1----:R-:W-:Y:S05]  /*9330*/  @P0 BRA.U.ANY `(.L_x_273) ;  /* 0xfffffffd00ec0947 */ /* 0x002fea000393ffff */
[----:B------:R0:W-:Y:S01]  /*9340*/  UTMACMDFLUSH ;  /* 0x00000000000079b7 */ /* 0x0001e20000000000 */
[----:B------:R-:W-:-:S04]  /*9350*/  DEPBAR.LE SB0, 0x0 ;  /* 0x000080000000791a */ /* 0x000fc80000000000 */
[----:B------:R-:W-:Y:S05]  /*9360*/  BRA `(.L_x_252) ;  /* 0x0000001c00e87947 */ /* 0x000fea0003800000 */
.L_x_247:
[----:B------:R-:W-:-:S08]  /*9370*/  NOP ;  /* 0x0000000000007918 */ /* 0x000fd00000000000 */
[----:B------:R-:W1:-:S00]  /*9380*/  USETMAXREG.DEALLOC.CTAPOOL 0x18 ;  /* 0x00000018000079c8 */ /* 0x000e4000080e0500 */
[----:B-1----:R-:W-:-:S06]  /*9390*/  LOP3.LUT R0, R0, 0x3, RZ, 0xc0, !PT ;  /* 0x0000000300007812 */ /* 0x002fcc00078ec0ff */
[----:B------:R-:W1:Y:S02]  /*93a0*/  SHFL.IDX PT, R0, R0, RZ, 0x1f ;  /* 0x00001fff00007589 */ /* 0x000e6400000e0000 */
[----:B-1----:R-:W-:-:S13]  /*93b0*/  ISETP.NE.AND P0, PT, R0, RZ, PT ;  /* 0x000000ff0000720c */ /* 0x002fda0003f05270 */
[----:B------:R-:W-:Y:S05]  /*93c0*/  @P0 BRA `(.L_x_252) ;  /* 0x0000001c00d00947 */ /* 0x000fea0003800000 */
[----:B------:R-:W-:Y:S01]  /*93d0*/  ULDC.64 UR4, c[0x0][0x8e0] ;  /* 0x0002380000047ab9 */ /* 0x000fe20000000a00 */
[----:B------:R-:W1:Y:S01]  /*93e0*/  S2R R9, SR_CTAID.Z ;  /* 0x0000000000097919 */ /* 0x000e620000002700 */
[----:B------:R-:W-:Y:S01]  /*93f0*/  ISETP.NE.U32.AND P0, PT, RZ, UR4, PT ;  /* 0x00000004ff007c0c */ /* 0x000fe2000bf05070 */
[----:B------:R-:W2:Y:S03]  /*9400*/  S2UR UR20, SR_CTAID.Y ;  /* 0x00000000001479c3 */ /* 0x000ea60000002600 */
[----:B------:R-:W-:-:S13]  /*9410*/  ISETP.NE.AND.EX P0, PT, RZ, UR5, PT, P0 ;  /* 0x00000005ff007c0c */ /* 0x000fda000bf05300 */
[----:B------:R-:W-:Y:S05]  /*9420*/  @!P0 BRA `(.L_x_274) ;  /* 0x0000000000148947 */ /* 0x000fea0003800000 */
[----:B------:R-:W1:Y:S01]  /*9430*/  LDC.64 R2, c[0x0][0x8e0] ;  /* 0x00023800ff027b82 */ /* 0x000e620000000a00 */
[----:B------:R-:W-:Y:S01]  /*9440*/  ULDC.64 UR4, c[0x0][0x208] ;  /* 0x0000820000047ab9 */ /* 0x000fe20000000a00 */
[----:B-1----:R-:W-:-:S05]  /*9450*/  IMAD.WIDE R2, R9, 0x4, R2 ;  /* 0x0000000409027825 */ /* 0x002fca00078e0202 */
[----:B------:R1:W5:Y:S01]  /*9460*/  LDG.E R0, desc[UR4][R2.64] ;  /* 0x0000000402007981 */ /* 0x000362000c1e1900 */
[----:B------:R-:W-:Y:S05]  /*9470*/  BRA `(.L_x_275) ;  /* 0x0000000000307947 */ /* 0x000fea0003800000 */
.L_x_274:
[----:B------:R-:W-:Y:S02]  /*9480*/  ULDC.64 UR4, c[0x0][0x8d8] ;  /* 0x0002360000047ab9 */ /* 0x000fe40000000a00 */
[----:B------:R-:W-:-:S04]  /*9490*/  ISETP.NE.U32.AND P0, PT, RZ, UR4, PT ;  /* 0x00000004ff007c0c */ /* 0x000fc8000bf05070 */
[----:B------:R-:W-:-:S13]  /*94a0*/  ISETP.NE.AND.EX P0, PT, RZ, UR5, PT, P0 ;  /* 0x00000005ff007c0c */ /* 0x000fda000bf05300 */
[----:B------:R-:W-:Y:S05]  /*94b0*/  @!P0 BRA `(.L_x_276) ;  /* 0x00000000001c8947 */ /* 0x000fea0003800000 */
[----:B------:R-:W1:Y:S01]  /*94c0*/  LDC.64 R2, c[0x0][0x8d8] ;  /* 0x00023600ff027b82 */ /* 0x000e620000000a00 */
[----:B------:R-:W-:Y:S01]  /*94d0*/  ULDC.64 UR4, c[0x0][0x208] ;  /* 0x0000820000047ab9 */ /* 0x000fe20000000a00 */
[----:B-1----:R-:W-:-:S05]  /*94e0*/  IMAD.WIDE R2, R9, 0x4, R2 ;  /* 0x0000000409027825 */ /* 0x002fca00078e0202 */
[----:B------:R-:W3:Y:S04]  /*94f0*/  LDG.E R0, desc[UR4][R2.64] ;  /* 0x0000000402007981 */ /* 0x000ee8000c1e1900 */
[----:B------:R-:W3:Y:S02]  /*9500*/  LDG.E R5, desc[UR4][R2.64+0x4] ;  /* 0x0000040402057981 */ /* 0x000ee4000c1e1900 */
[----:B---3--:R-:W-:Y:S01]  /*9510*/  IMAD.IADD R0, R5, 0x1, -R0 ;  /* 0x0000000105007824 */ /* 0x008fe200078e0a00 */
[----:B------:R-:W-:Y:S06]  /*9520*/  BRA `(.L_x_275) ;  /* 0x0000000000047947 */ /* 0x000fec0003800000 */
.L_x_276:
[----:B------:R-:W3:Y:S02]  /*9530*/  LDC R0, c[0x0][0x8c4] ;  /* 0x00023100ff007b82 */ /* 0x000ee40000000800 */
.L_x_275:
[----:B------:R-:W4:Y:S01]  /*9540*/  S2R R15, SR_CTAID.X ;  /* 0x00000000000f7919 */ /* 0x000f220000002500 */
[----:B------:R-:W-:Y:S02]  /*9550*/  IMAD.MOV.U32 R5, RZ, RZ, RZ ;  /* 0x000000ffff057224 */ /* 0x000fe400078e00ff */
[----:B------:R-:W-:Y:S02]  /*9560*/  IMAD.MOV.U32 R4, RZ, RZ, 0x1 ;  /* 0x00000001ff047424 */ /* 0x000fe400078e00ff */
[----:B----4-:R-:W-:-:S05]  /*9570*/  IMAD R15, R15, 0x50, RZ ;  /* 0x000000500f0f7824 */ /* 0x010fca00078e02ff */
[----:B---3-5:R-:W-:Y:S01]  /*9580*/  ISETP.GE.AND P0, PT, R15, R0, PT ;  /* 0x000000000f00720c */ /* 0x028fe20003f06270 */
[----:B------:R-:W-:-:S03]  /*9590*/  IMAD.MOV.U32 R0, RZ, RZ, 0x1 ;  /* 0x00000001ff007424 */ /* 0x000fc600078e00ff */
[----:B-1----:R-:W-:-:S04]  /*95a0*/  SEL R9, R9, 0xffffffff, !P0 ;  /* 0xffffffff09097807 */ /* 0x002fc80004000000 */
[----:B------:R-:W-:-:S13]  /*95b0*/  ISETP.GE.AND P0, PT, R9, RZ, PT ;  /* 0x000000ff0900720c */ /* 0x000fda0003f06270 */
[----:B------:R-:W-:Y:S05]  /*95c0*/  @!P0 BRA `(.L_x_277) ;  /* 0x0000001800d48947 */ /* 0x000fea0003800000 */
[----:B------:R-:W1:Y:S01]  /*95d0*/  LDC.64 R10, c[0x0][0x770] ;  /* 0x0001dc00ff0a7b82 */ /* 0x000e620000000a00 */
[----:B------:R-:W-:-:S07]  /*95e0*/  ULDC.64 UR6, c[0x0][0x208] ;  /* 0x0000820000067ab9 */ /* 0x000fce0000000a00 */
[----:B------:R-:W3:Y:S08]  /*95f0*/  LDC.64 R4, c[0x0][0x770] ;  /* 0x0001dc00ff047b82 */ /* 0x000ef00000000a00 */
[----:B------:R-:W4:Y:S01]  /*9600*/  LDC.64 R6, c[0x0][0x778] ;  /* 0x0001de00ff067b82 */ /* 0x000f220000000a00 */
[----:B-1----:R-:W-:-:S07]  /*9610*/  ISETP.NE.U32.AND P1, PT, R10, RZ, PT ;  /* 0x000000ff0a00720c */ /* 0x002fce0003f25070 */
[----:B------:R-:W1:Y:S01]  /*9620*/  LDC.64 R2, c[0x0][0x780] ;  /* 0x0001e000ff027b82 */ /* 0x000e620000000a00 */
[----:B------:R-:W-:Y:S01]  /*9630*/  ISETP.NE.AND.EX P1, PT, R11, RZ, PT, P1 ;  /* 0x000000ff0b00720c */ /* 0x000fe20003f25310 */
[----:B---3--:R-:W-:Y:S01]  /*9640*/  IMAD.WIDE R4, R9, 0x4, R4 ;  /* 0x0000000409047825 */ /* 0x008fe200078e0204 */
[----:B----4-:R-:W-:-:S11]  /*9650*/  ISETP.NE.U32.AND P0, PT, R6, RZ, PT ;  /* 0x000000ff0600720c */ /* 0x010fd60003f05070 */
[----:B------:R-:W3:Y:S01]  /*9660*/  @P1 LDG.E R13, desc[UR6][R4.64] ;  /* 0x00000006040d1981 */ /* 0x000ee2000c1e1900 */
[----:B------:R-:W-:-:S03]  /*9670*/  ISETP.NE.AND.EX P0, PT, R7, RZ, PT, P0 ;  /* 0x000000ff0700720c */ /* 0x000fc60003f05300 */
[----:B------:R-:W4:Y:S01]  /*9680*/  @P1 LDG.E R14, desc[UR6][R4.64] ;  /* 0x00000006040e1981 */ /* 0x000f22000c1e1900 */
[----:B-1----:R-:W-:-:S04]  /*9690*/  ISETP.NE.U32.AND P2, PT, R2, RZ, PT ;  /* 0x000000ff0200720c */ /* 0x002fc80003f45070 */
[----:B------:R-:W-:-:S05]  /*96a0*/  ISETP.NE.AND.EX P2, PT, R3, RZ, PT, P2 ;  /* 0x000000ff0300720c */ /* 0x000fca0003f45320 */
[----:B------:R-:W1:Y:S08]  /*96b0*/  @P0 LDC.64 R2, c[0x0][0x778] ;  /* 0x0001de00ff020b82 */ /* 0x000e700000000a00 */
[----:B------:R-:W2:Y:S01]  /*96c0*/  @P2 LDC.64 R6, c[0x0][0x780] ;  /* 0x0001e000ff062b82 */ /* 0x000ea20000000a00 */
[----:B------:R-:W-:Y:S01]  /*96d0*/  IMAD.MOV.U32 R12, RZ, RZ, RZ ;  /* 0x000000ffff0c7224 */ /* 0x000fe200078e00ff */
[----:B------:R-:W-:Y:S01]  /*96e0*/  ULDC UR4, c[0x0][0x280] ;  /* 0x0000a00000047ab9 */ /* 0x000fe20000000800 */
[----:B-1----:R-:W-:-:S05]  /*96f0*/  @P0 IMAD.WIDE R2, R9, 0x4, R2 ;  /* 0x0000000409020825 */ /* 0x002fca00078e0202 */
[----:B------:R2:W5:Y:S01]  /*9700*/  @P0 LDG.E R12, desc[UR6][R2.64] ;  /* 0x00000006020c0981 */ /* 0x000562000c1e1900 */
[----:B------:R-:W-:Y:S02]  /*9710*/  IMAD.U32 R8, RZ, RZ, UR4 ;  /* 0x00000004ff087e24 */ /* 0x000fe4000f8e00ff */
[----:B--2---:R-:W-:Y:S01]  /*9720*/  @P2 IMAD.WIDE R2, R9, 0x4, R6 ;  /* 0x0000000409022825 */ /* 0x004fe200078e0206 */
[----:B------:R-:W-:-:S04]  /*9730*/  VOTEU.ANY UP0, P1 ;  /* 0x00000000003f7886 */ /* 0x000fc80000800100 */
[----:B------:R1:W5:Y:S02]  /*9740*/  @P2 LDG.E R8, desc[UR6][R2.64] ;  /* 0x0000000602082981 */ /* 0x000364000c1e1900 */
[----:B-1----:R-:W-:Y:S01]  /*9750*/  CS2R R2, SRZ ;  /* 0x0000000000027805 */ /* 0x002fe2000001ff00 */
[----:B---3--:R-:W-:-:S05]  /*9760*/  @P1 IMAD R13, R9, 0x40, R13 ;  /* 0x00000040090d1824 */ /* 0x008fca00078e020d */
[----:B------:R-:W-:-:S04]  /*9770*/  @P1 SHF.R.S32.HI R6, RZ, 0x1f, R13 ;  /* 0x0000001fff061819 */ /* 0x000fc8000001140d */
[----:B------:R-:W-:-:S04]  /*9780*/  @P1 LEA.HI R6, R6, R13, RZ, 0x6 ;  /* 0x0000000d06061211 */ /* 0x000fc800078f30ff */
[----:B------:R-:W-:Y:S02]  /*9790*/  @P1 LOP3.LUT R6, R6, 0xffffffc0, RZ, 0xc0, !PT ;  /* 0xffffffc006061812 */ /* 0x000fe400078ec0ff */
[----:B----4-:R-:W-:Y:S02]  /*97a0*/  @P1 R2UR UR4, R14 ;  /* 0x000000000e0412ca */ /* 0x010fe400000e0000 */
        /* <DEDUP_REMOVED lines=9> */
.L_x_278:
        /* <DEDUP_REMOVED lines=8> */
[----:B------:R-:W1:Y:S01]  /*98c0*/  LDC.64 R12, c[0x0][0x720] ;  /* 0x0001c800ff0c7b82 */ /* 0x000e620000000a00 */
[----:B------:R-:W-:Y:S01]  /*98d0*/  ISETP.NE.U32.AND P1, PT, R10, RZ, PT ;  /* 0x000000ff0a00720c */ /* 0x000fe20003f25070 */
[----:B------:R-:W-:Y:S01]  /*98e0*/  UISETP.NE.AND UP0, UPT, UR5, 0x1, UPT ;  /* 0x000000010500788c */ /* 0x000fe2000bf05270 */
[----:B------:R-:W-:Y:S01]  /*98f0*/  R2UR UR11, R15 ;  /* 0x000000000f0b72ca */ /* 0x000fe200000e0000 */
[----:B------:R-:W-:Y:S01]  /*9900*/  VOTEU.ANY UP1, P0 ;  /* 0x00000000003f7886 */ /* 0x000fe20000020100 */
[----:B------:R-:W-:Y:S02]  /*9910*/  R2UR UR21, R9 ;  /* 0x00000000091572ca */ /* 0x000fe400000e0000 */
[----:B------:R-:W-:Y:S02]  /*9920*/  ELECT P0, URZ, PT ;  /* 0x00000000003f782f */ /* 0x000fe40003800000 */
[----:B------:R-:W-:Y:S01]  /*9930*/  ISETP.NE.AND.EX P1, PT, R11, RZ, PT, P1 ;  /* 0x000000ff0b00720c */ /* 0x000fe20003f25310 */
[----:B------:R-:W-:Y:S01]  /*9940*/  UMOV UR12, UR20 ;  /* 0x00000014000c7c82 */ /* 0x000fe20008000000 */
[----:B------:R-:W-:Y:S01]  /*9950*/  SHF.R.S32.HI R15, RZ, 0x1f, R9 ;  /* 0x0000001fff0f7819 */ /* 0x000fe20000011409 */
[----:B------:R-:W-:-:S02]  /*9960*/  IMAD.MOV.U32 R5, RZ, RZ, RZ ;  /* 0x000000ffff057224 */ /* 0x000fc400078e00ff */
[----:B------:R-:W-:Y:S01]  /*9970*/  IMAD.MOV.U32 R4, RZ, RZ, 0x1 ;  /* 0x00000001ff047424 */ /* 0x000fe200078e00ff */
[----:B------:R-:W-:Y:S01]  /*9980*/  SEL R15, R15, RZ, !P1 ;  /* 0x000000ff0f0f7207 */ /* 0x000fe20004800000 */
[----:B------:R-:W-:Y:S01]  /*9990*/  @UP0 ULDC UR6, c[0x0][0x2f0] ;  /* 0x0000bc0000060ab9 */ /* 0x000fe20000000800 */
[----:B------:R-:W-:Y:S02]  /*99a0*/  UIADD3 UR11, UR11, UR4, URZ ;  /* 0x000000040b0b7290 */ /* 0x000fe4000fffe03f */
[----:B------:R-:W-:Y:S01]  /*99b0*/  USEL UR13, UR21, URZ, !UP1 ;  /* 0x0000003f150d7287 */ /* 0x000fe2000c800000 */
[----:B------:R-:W-:Y:S02]  /*99c0*/  @UP0 ULDC UR4, c[0x0][0x2ec] ;  /* 0x0000bb0000040ab9 */ /* 0x000fe40000000800 */
[----:B------:R-:W-:Y:S01]  /*99d0*/  VOTEU.ANY UP1, P1 ;  /* 0x00000000003f7886 */ /* 0x000fe20000820100 */
[----:B------:R-:W-:Y:S02]  /*99e0*/  UIMAD.WIDE.U32 UR4, UR20, UR4, URZ ;  /* 0x00000004140472a5 */ /* 0x000fe4000f8e003f */
[----:B------:R-:W-:Y:S01]  /*99f0*/  USEL UR21, UR21, URZ, !UP1 ;  /* 0x0000003f15157287 */ /* 0x000fe2000c800000 */
[----:B-1----:R-:W-:Y:S01]  /*9a00*/  IMAD R14, R15, R12, RZ ;  /* 0x0000000c0f0e7224 */ /* 0x002fe200078e02ff */
[----:B------:R-:W-:-:S04]  /*9a10*/  @UP0 USHF.R.U32.HI UR12, URZ, UR6, UR5 ;  /* 0x000000063f0c0299 */ /* 0x000fc80008011605 */
[----:B------:R-:W-:Y:S01]  /*9a20*/  IMAD R14, R13, UR21, R14 ;  /* 0x000000150d0e7c24 */ /* 0x000fe2000f8e020e */
[----:B------:R-:W-:Y:S07]  /*9a30*/  @!P0 BRA `(.L_x_277) ;  /* 0x0000001400b88947 */ /* 0x000fee0003800000 */
[----:B------:R-:W1:Y:S01]  /*9a40*/  S2R R5, SR_CgaCtaId ;  /* 0x0000000000057919 */ /* 0x000e620000008800 */
[----:B------:R-:W-:Y:S01]  /*9a50*/  MOV R0, 0x400 ;  /* 0x0000040000007802 */ /* 0x000fe20000000f00 */
[----:B------:R-:W2:Y:S03]  /*9a60*/  S2R R4, SR_CTAID.Y ;  /* 0x0000000000047919 */ /* 0x000ea60000002600 */
[----:B-1----:R-:W-:Y:S01]  /*9a70*/  LEA R0, R5, R0, 0x18 ;  /* 0x0000000005007211 */ /* 0x002fe200078ec0ff */
[----:B------:R-:W-:-:S05]  /*9a80*/  IMAD.MOV.U32 R5, RZ, RZ, 0x1 ;  /* 0x00000001ff057424 */ /* 0x000fca00078e00ff */
[----:B------:R-:W-:-:S04]  /*9a90*/  SHF.L.U32 R5, R5, 0x1f, RZ ;  /* 0x0000001f05057819 */ /* 0x000fc800000006ff */
[----:B------:R-:W1:Y:S02]  /*9aa0*/  SYNCS.PHASECHK.TRANS64.TRYWAIT P0, [R0+URZ+0x31820], R5 ;  /* 0x03182005000075a7 */ /* 0x000e64000800017f */
[----:B-12---:R-:W-:Y:S05]  /*9ab0*/  @!P0 BRA `(.L_x_279) ;  /* 0x0000001800588947 */ /* 0x006fea0003800000 */
.L_x_294:
[----:B------:R-:W2:Y:S01]  /*9ac0*/  S2R R6, SR_TID.X ;  /* 0x0000000000067919 */ /* 0x000ea20000002100 */
[----:B------:R-:W-:Y:S01]  /*9ad0*/  IMAD.WIDE.U32 R18, R12, UR21, RZ ;  /* 0x000000150c127c25 */ /* 0x000fe2000f8e00ff */
[----:B------:R-:W-:-:S03]  /*9ae0*/  SHF.R.S32.HI R4, RZ, 0x1f, R4 ;  /* 0x0000001fff047819 */ /* 0x000fc60000011404 */
[----:B------:R-:W-:Y:S01]  /*9af0*/  IMAD.IADD R7, R19, 0x1, R14 ;  /* 0x0000000113077824 */ /* 0x000fe200078e020e */
[----:B--2---:R-:W-:-:S04]  /*9b00*/  LOP3.LUT R6, R6, 0x7f, RZ, 0xc0, !PT ;  /* 0x0000007f06067812 */ /* 0x004fc800078ec0ff */
[----:B------:R-:W-:Y:S01]  /*9b10*/  ISETP.NE.AND P0, PT, R6, RZ, PT ;  /* 0x000000ff0600720c */ /* 0x000fe20003f05270 */
[----:B------:R-:W-:-:S12]  /*9b20*/  IMAD.MOV.U32 R6, RZ, RZ, 0x1 ;  /* 0x00000001ff067424 */ /* 0x000fd800078e00ff */
[----:B------:R-:W-:Y:S05]  /*9b30*/  @P0 BRA `(.L_x_280) ;  /* 0x0000000000180947 */ /* 0x000fea0003800000 */
[----:B------:R-:W2:Y:S01]  /*9b40*/  S2R R9, SR_TID.X ;  /* 0x0000000000097919 */ /* 0x000ea20000002100 */
[----:B-1----:R-:W-:-:S04]  /*9b50*/  IMAD.MOV.U32 R5, RZ, RZ, 0x8100 ;  /* 0x00008100ff057424 */ /* 0x002fc800078e00ff */
[----:B------:R3:W-:Y:S01]  /*9b60*/  SYNCS.ARRIVE.TRANS64 RZ, [R0+URZ+0x31810], R5 ;  /* 0x0318100500ff79a7 */ /* 0x0007e2000800003f */
[----:B--2---:R-:W-:-:S13]  /*9b70*/  LOP3.LUT P1, RZ, R9, 0x1f, RZ, 0xc0, !PT ;  /* 0x0000001f09ff7812 */ /* 0x004fda000782c0ff */
[----:B---3--:R-:W-:Y:S05]  /*9b80*/  @!P1 BRA `(.L_x_280) ;  /* 0x0000000000049947 */ /* 0x008fea0003800000 */
[----:B------:R-:W-:Y:S01]  /*9b90*/  BPT.TRAP 0x1 ;  /* 0x000000040000795c */ /* 0x000fe20000300000 */
.L_x_280:
[----:B------:R-:W2:Y:S01]  /*9ba0*/  LDC.64 R16, c[0x0][0x198] ;  /* 0x00006600ff107b82 */ /* 0x000ea20000000a00 */
[----:B------:R-:W-:Y:S01]  /*9bb0*/  R2UR UR8, R0 ;  /* 0x00000000000872ca */ /* 0x000fe200000e0000 */
[----:B------:R-:W-:Y:S01]  /*9bc0*/  UMOV UR6, 0x0 ;  /* 0x0000000000067882 */ /* 0x000fe20000000000 */
[----:B------:R-:W-:Y:S01]  /*9bd0*/  UMOV UR7, 0x14f00000 ;  /* 0x14f0000000077882 */ /* 0x000fe20000000000 */
[----:B------:R-:W-:Y:S01]  /*9be0*/  UMOV UR50, URZ ;  /* 0x0000003f00327c82 */ /* 0x000fe20008000000 */
[----:B------:R-:W-:Y:S01]  /*9bf0*/  UMOV UR52, UR20 ;  /* 0x0000001400347c82 */ /* 0x000fe20008000000 */
[----:B------:R-:W-:Y:S01]  /*9c00*/  UMOV UR53, UR21 ;  /* 0x0000001500357c82 */ /* 0x000fe20008000000 */
[----:B------:R-:W-:Y:S01]  /*9c10*/  UMOV UR34, 0x40 ;  /* 0x0000004000227882 */ /* 0x000fe20000000000 */
[----:B------:R-:W3:Y:S01]  /*9c20*/  LDC.64 R10, c[0x0][0x718] ;  /* 0x0001c600ff0a7b82 */ /* 0x000ee20000000a00 */
        /* <DEDUP_REMOVED lines=10> */
[----:B--2---:R-:W-:Y:S01]  /*9cd0*/  IMAD.MOV.U32 R9, RZ, RZ, R16 ;  /* 0x000000ffff097224 */ /* 0x004fe200078e0010 */
[----:B------:R-:W-:Y:S01]  /*9ce0*/  UIADD3 UR30, UR8, 0x2c100, URZ ;  /* 0x0002c100081e7890 */ /* 0x000fe2000fffe03f */
[----:B------:R-:W-:Y:S01]  /*9cf0*/  UMOV UR33, UR49 ;  /* 0x0000003100217c82 */ /* 0x000fe20008000000 */
[----:B------:R-:W-:Y:S01]  /*9d00*/  UMOV UR28, UR20 ;  /* 0x00000014001c7c82 */ /* 0x000fe20008000000 */
[----:B------:R-:W-:Y:S01]  /*9d10*/  UMOV UR29, UR21 ;  /* 0x00000015001d7c82 */ /* 0x000fe20008000000 */
[----:B------:R-:W-:Y:S01]  /*9d20*/  UMOV UR25, UR49 ;  /* 0x0000003100197c82 */ /* 0x000fe20008000000 */
[----:B------:R-:W-:Y:S01]  /*9d30*/  UMOV UR18, 0xc0 ;  /* 0x000000c000127882 */ /* 0x000fe20000000000 */
[----:B---3--:R-:W-:Y:S01]  /*9d40*/  IMAD R20, R4, R10, RZ ;  /* 0x0000000a04147224 */ /* 0x008fe200078e02ff */
        /* <DEDUP_REMOVED lines=15> */
[----:B-1----:R-:W-:Y:S01]  /*9e40*/  IMAD.WIDE.U32 R4, R10, UR20, R2 ;  /* 0x000000140a047c25 */ /* 0x002fe2000f8e0002 */
        /* <DEDUP_REMOVED lines=8> */
[----:B------:R-:W1:Y:S02]  /*9ed0*/  LDC.64 R12, c[0x0][0x700] ;  /* 0x0001c000ff0c7b82 */ /* 0x000e640000000a00 */
[----:B------:R-:W-:Y:S01]  /*9ee0*/  IMAD.IADD R14, R14, 0x1, R5 ;  /* 0x000000010e0e7824 */ /* 0x000fe200078e0205 */
[----:B------:R-:W-:Y:S01]  /*9ef0*/  UTMALDG.4D [UR48], [UR4], desc[UR6] ;  /* 0x00000630040075b4 */ /* 0x000fe20008019000 */
[----:B------:R2:W-:Y:S01]  /*9f00*/  UTMALDG.4D [UR32], [UR4], desc[UR6] ;  /* 0x00000620040075b4 */ /* 0x0005e20008019000 */
[----:B------:R3:W-:Y:S01]  /*9f10*/  UTMALDG.4D [UR24], [UR4], desc[UR6] ;  /* 0x00000618040075b4 */ /* 0x0007e20008019000 */
[C---:B-1----:R-:W-:Y:S01]  /*9f20*/  LEA R5, P1, R4.reuse, R12, 0x2 ;  /* 0x0000000c04057211 */ /* 0x042fe200078210ff */
[----:B------:R1:W-:Y:S03]  /*9f30*/  UTMALDG.4D [UR16], [UR4], desc[UR6] ;  /* 0x00000610040075b4 */ /* 0x0003e60008019000 */
[----:B------:R-:W-:-:S02]  /*9f40*/  LEA.HI.X R14, R4, R13, R14, 0x2, P1 ;  /* 0x0000000d040e7211 */ /* 0x000fc400008f140e */
[----:B------:R-:W-:Y:S01]  /*9f50*/  R2UR UR14, R5 ;  /* 0x00000000050e72ca */ /* 0x000fe200000e0000 */
[----:B------:R-:W-:Y:S01]  /*9f60*/  IMAD.MOV.U32 R5, RZ, RZ, 0x14000 ;  /* 0x00014000ff057424 */ /* 0x000fe200078e00ff */
[----:B------:R-:W-:Y:S02]  /*9f70*/  R2UR UR15, R14 ;  /* 0x000000000e0f72ca */ /* 0x000fe400000e0000 */
[----:B------:R-:W-:Y:S02]  /*9f80*/  IADD3 R4, P1, R9, 0x2f0, RZ ;  /* 0x000002f009047810 */ /* 0x000fe40007f3e0ff */
[----:B------:R-:W-:Y:S01]  /*9f90*/  MOV R14, UR45 ;  /* 0x0000002d000e7c02 */ /* 0x000fe20008000f00 */
[----:B--2---:R-:W-:Y:S01]  /*9fa0*/  UIADD3 UR32, UR8, 0xc800, URZ ;  /* 0x0000c80008207890 */ /* 0x004fe2000fffe03f */
        /* <DEDUP_REMOVED lines=8> */
[----:B---3--:R-:W-:Y:S01]  /*a030*/  UIADD3 UR24, UR8, 0x2800, URZ ;  /* 0x0000280008187890 */ /* 0x008fe2000fffe03f */
[----:B------:R3:W-:Y:S01]  /*a040*/  SYNCS.ARRIVE.TRANS64 RZ, [R0+URZ+0x31800], R5 ;  /* 0x0318000500ff79a7 */ /* 0x0007e2000800003f */
[----:B------:R-:W-:Y:S01]  /*a050*/  UMOV UR26, 0x40 ;  /* 0x00000040001a7882 */ /* 0x000fe20000000000 */
[----:B------:R-:W-:Y:S01]  /*a060*/  UMOV UR27, UR11 ;  /* 0x0000000b001b7c82 */ /* 0x000fe20008000000 */
[----:B------:R-:W-:Y:S01]  /*a070*/  UMOV UR28, UR12 ;  /* 0x0000000c001c7c82 */ /* 0x000fe20008000000 */
[----:B------:R-:W-:Y:S01]  /*a080*/  UMOV UR29, UR13 ;  /* 0x0000000d001d7c82 */ /* 0x000fe20008000000 */
[----:B-1----:R-:W-:Y:S01]  /*a090*/  R2UR UR4, R4 ;  /* 0x00000000040472ca */ /* 0x002fe200000e0000 */
[----:B------:R-:W-:Y:S01]  /*a0a0*/  IMAD.X R4, RZ, RZ, R11, P1 ;  /* 0x000000ffff047224 */ /* 0x000fe200008e060b */
[----:B------:R-:W-:Y:S01]  /*a0b0*/  UMOV UR7, 0x10000000 ;  /* 0x1000000000077882 */ /* 0x000fe20000000000 */
[----:B------:R-:W-:-:S02]  /*a0c0*/  ISETP.GE.AND P1, PT, R8, 0x41, PT ;  /* 0x000000410800780c */ /* 0x000fc40003f26270 */
[----:B---3--:R-:W-:Y:S02]  /*a0d0*/  MOV R5, UR43 ;  /* 0x0000002b00057c02 */ /* 0x008fe40008000f00 */
[----:B------:R-:W-:Y:S01]  /*a0e0*/  R2UR UR5, R4 ;  /* 0x00000000040572ca */ /* 0x000fe200000e0000 */
[----:B--2---:R-:W-:Y:S01]  /*a0f0*/  UIADD3 UR9, UR8, 0x31800, URZ ;  /* 0x0003180008097890 */ /* 0x004fe2000fffe03f */
        /* <DEDUP_REMOVED lines=9> */
[----:B-1----:R-:W-:Y:S01]  /*a190*/  UMOV UR10, 0xc0 ;  /* 0x000000c0000a7882 */ /* 0x002fe20000000000 */
[----:B--2---:R-:W-:Y:S01]  /*a1a0*/  UIADD3 UR24, UR8, 0xf000, URZ ;  /* 0x0000f00008187890 */ /* 0x004fe2000fffe03f */
[----:B------:R-:W-:Y:S01]  /*a1b0*/  UMOV UR26, 0x80 ;  /* 0x00000080001a7882 */ /* 0x000fe20000000000 */
[----:B---3--:R-:W-:Y:S01]  /*a1c0*/  R2UR UR45, R14 ;  /* 0x000000000e2d72ca */ /* 0x008fe200000e0000 */
        /* <DEDUP_REMOVED lines=12> */
[----:B----4-:R-:W-:Y:S05]  /*a290*/  @!P1 BRA `(.L_x_281) ;  /* 0x00000008007c9947 */ /* 0x010fea0003800000 */
[----:B------:R-:W1:Y:S01]  /*a2a0*/  LDC.64 R16, c[0x0][0x738] ;  /* 0x0001ce00ff107b82 */ /* 0x000e620000000a00 */
[----:B------:R-:W2:Y:S01]  /*a2b0*/  S2R R14, SR_CTAID.Y ;  /* 0x00000000000e7919 */ /* 0x000ea20000002600 */
[----:B------:R-:W-:Y:S02]  /*a2c0*/  VIADD R8, R8, 0x3f ;  /* 0x0000003f08087836 */ /* 0x000fe40000000000 */
[----:B-1----:R-:W-:-:S04]  /*a2d0*/  IMAD.WIDE.U32 R4, R16, UR21, R2 ;  /* 0x0000001510047c25 */ /* 0x002fc8000f8e0002 */
[----:B------:R-:W-:-:S04]  /*a2e0*/  IMAD R16, R15, R16, RZ ;  /* 0x000000100f107224 */ /* 0x000fc800078e02ff */
[----:B------:R-:W-:Y:S01]  /*a2f0*/  IMAD R16, R17, UR21, R16 ;  /* 0x0000001511107c24 */ /* 0x000fe2000f8e0210 */
[----:B--2---:R-:W-:-:S03]  /*a300*/  SHF.R.S32.HI R14, RZ, 0x1f, R14 ;  /* 0x0000001fff0e7819 */ /* 0x004fc6000001140e */
[----:B------:R-:W-:Y:S02]  /*a310*/  IMAD.IADD R5, R5, 0x1, R16 ;  /* 0x0000000105057824 */ /* 0x000fe400078e0210 */
[----:B------:R-:W1:Y:S02]  /*a320*/  LDC.64 R16, c[0x0][0x730] ;  /* 0x0001cc00ff107b82 */ /* 0x000e640000000a00 */
[----:B-1----:R-:W-:Y:S02]  /*a330*/  IMAD R6, R14, R16, RZ ;  /* 0x000000100e067224 */ /* 0x002fe400078e02ff */
[----:B------:R-:W-:Y:S01]  /*a340*/  IMAD.WIDE.U32 R4, R16, UR20, R4 ;  /* 0x0000001410047c25 */ /* 0x000fe2000f8e0004 */
[----:B------:R-:W1:Y:S03]  /*a350*/  S2R R14, SR_TID.X ;  /* 0x00000000000e7919 */ /* 0x000e660000002100 */
[----:B------:R-:W-:-:S02]  /*a360*/  IMAD R6, R17, UR20, R6 ;  /* 0x0000001411067c24 */ /* 0x000fc4000f8e0206 */
[----:B------:R-:W2:Y:S02]  /*a370*/  LDC.64 R16, c[0x0][0x728] ;  /* 0x0001ca00ff107b82 */ /* 0x000ea40000000a00 */
[----:B------:R-:W-:Y:S01]  /*a380*/  IMAD.IADD R6, R5, 0x1, R6 ;  /* 0x0000000105067824 */ /* 0x000fe200078e0206 */
[----:B--2---:R-:W-:Y:S01]  /*a390*/  LEA R5, P1, R4, R16, 0x2 ;  /* 0x0000001004057211 */ /* 0x004fe200078210ff */
        /* <DEDUP_REMOVED lines=15> */
[----:B-1----:R-:W-:Y:S01]  /*a490*/  LOP3.LUT R12, R14, 0x1f, RZ, 0xc0, !PT ;  /* 0x0000001f0e0c7812 */ /* 0x002fe200078ec0ff */
[----:B------:R-:W-:Y:S01]  /*a4a0*/  IMAD.MOV.U32 R14, RZ, RZ, 0x1 ;  /* 0x00000001ff0e7424 */ /* 0x000fe200078e00ff */
[----:B------:R-:W-:Y:S01]  /*a4b0*/  LEA.HI.SX32 R8, R8, 0xffffffff, 0x1a ;  /* 0xffffffff08087811 */ /* 0x000fe200078fd2ff */
[----:B------:R-:W-:-:S08]  /*a4c0*/  IMAD.X R10, RZ, RZ, R10, P1 ;  /* 0x000000ffff0a7224 */ /* 0x000fd000008e060a */
.L_x_286:
[----:B------:R-:W-:-:S04]  /*a4d0*/  SHF.L.U32 R9, R14, 0x1f, RZ ;  /* 0x0000001f0e097819 */ /* 0x000fc800000006ff */
[----:B-1----:R-:W1:Y:S02]  /*a4e0*/  SYNCS.PHASECHK.TRANS64.TRYWAIT P1, [R0+URZ+0x31838], R9 ;  /* 0x03183809000075a7 */ /* 0x002e64000802017f */
[----:B-12--5:R-:W-:Y:S05]  /*a4f0*/  @!P1 BRA `(.L_x_282) ;  /* 0x0000000c00dc9947 */ /* 0x026fea0003800000 */
.L_x_295:
[----:B------:R-:W-:Y:S05]  /*a500*/  @P0 BRA `(.L_x_283) ;  /* 0x0000000000140947 */ /* 0x000fea0003800000 */
[----:B------:R-:W-:Y:S01]  /*a510*/  ISETP.NE.AND P1, PT, R12, RZ, PT ;  /* 0x000000ff0c00720c */ /* 0x000fe20003f25270 */
[----:B-1----:R-:W-:-:S04]  /*a520*/  IMAD.MOV.U32 R9, RZ, RZ, 0x8100 ;  /* 0x00008100ff097424 */ /* 0x002fc800078e00ff */
[----:B------:R2:W-:Y:S08]  /*a530*/  SYNCS.ARRIVE.TRANS64 RZ, [R0+URZ+0x31830], R9 ;  /* 0x0318300900ff79a7 */ /* 0x0005f0000800003f */
[----:B------:R-:W-:Y:S05]  /*a540*/  @!P1 BRA `(.L_x_283) ;  /* 0x0000000000049947 */ /* 0x000fea0003800000 */
[----:B------:R-:W-:Y:S01]  /*a550*/  BPT.TRAP 0x1 ;  /* 0x000000040000795c */ /* 0x000fe20000300000 */
.L_x_283:
        /* <DEDUP_REMOVED lines=10> */
[----:B------:R-:W2:Y:S01]  /*a600*/  S2R R12, SR_TID.X ;  /* 0x00000000000c7919 */ /* 0x000ea20000002100 */
        /* <DEDUP_REMOVED lines=31> */
[----:B--2---:R-:W-:-:S04]  /*a800*/  LOP3.LUT R12, R12, 0x7f, RZ, 0xc0, !PT ;  /* 0x0000007f0c0c7812 */ /* 0x004fc800078ec0ff */
[----:B------:R-:W-:Y:S01]  /*a810*/  ISETP.NE.AND P2, PT, R12, RZ, PT ;  /* 0x000000ff0c00720c */ /* 0x000fe20003f45270 */
[----:B------:R1:W-:Y:S01]  /*a820*/  UTMALDG.4D [UR24], [UR6], desc[UR8] ;  /* 0x00000818060075b4 */ /* 0x0003e20008019000 */
[----:B------:R-:W2:Y:S01]  /*a830*/  S2R R12, SR_TID.X ;  /* 0x00000000000c7919 */ /* 0x000ea20000002100 */
[----:B---3--:R-:W-:Y:S02]  /*a840*/  UIADD3 UR16, UR14, 0x2a100, URZ ;  /* 0x0002a1000e107890 */ /* 0x008fe4000fffe03f */
[----:B------:R-:W-:Y:S01]  /*a850*/  UIADD3 UR14, UR14, 0x2c300, URZ ;  /* 0x0002c3000e0e7890 */ /* 0x000fe2000fffe03f */
[----:B------:R-:W-:-:S06]  /*a860*/  UMOV UR18, 0xc0 ;  /* 0x000000c000127882 */ /* 0x000fcc0000000000 */
[----:B------:R1:W-:Y:S02]  /*a870*/  UTMALDG.4D [UR16], [UR6], desc[UR8] ;  /* 0x00000810060075b4 */ /* 0x0003e40008019000 */
[----:B------:R1:W-:Y:S01]  /*a880*/  UBLKCP.S.G [UR14], [UR4], UR10 ;  /* 0x0000000e040073ba */ /* 0x0003e2000800020a */
[----:B------:R-:W3:Y:S01]  /*a890*/  SYNCS.PHASECHK.TRANS64.TRYWAIT P1, [R19+URZ+0x31820], R20 ;  /* 0x03182014130075a7 */ /* 0x000ee2000802017f */
[----:B--2---:R-:W-:Y:S01]  /*a8a0*/  LOP3.LUT R12, R12, 0x1f, RZ, 0xc0, !PT ;  /* 0x0000001f0c0c7812 */ /* 0x004fe200078ec0ff */
[----:B-1-3--:R-:W-:Y:S06]  /*a8b0*/  @!P1 BRA `(.L_x_284) ;  /* 0x0000000c00009947 */ /* 0x00afec0003800000 */
.L_x_297:
[----:B------:R-:W-:Y:S01]  /*a8c0*/  LOP3.LUT R14, R14, 0x1, RZ, 0x3c, !PT ;  /* 0x000000010e0e7812 */ /* 0x000fe200078e3cff */
[----:B------:R-:W-:Y:S06]  /*a8d0*/  @P2 BRA `(.L_x_285) ;  /* 0x0000000000142947 */ /* 0x000fec0003800000 */
[----:B------:R-:W-:Y:S01]  /*a8e0*/  ISETP.NE.AND P1, PT, R12, RZ, PT ;  /* 0x000000ff0c00720c */ /* 0x000fe20003f25270 */
[----:B-1----:R-:W-:-:S04]  /*a8f0*/  IMAD.MOV.U32 R20, RZ, RZ, 0x8100 ;  /* 0x00008100ff147424 */ /* 0x002fc800078e00ff */
[----:B------:R2:W-:Y:S08]  /*a900*/  SYNCS.ARRIVE.TRANS64 RZ, [R19+URZ+0x31810], R20 ;  /* 0x0318101413ff79a7 */ /* 0x0005f0000800003f */
[----:B------:R-:W-:Y:S05]  /*a910*/  @!P1 BRA `(.L_x_285) ;  /* 0x0000000000049947 */ /* 0x000fea0003800000 */
[----:B------:R-:W-:Y:S01]  /*a920*/  BPT.TRAP 0x1 ;  /* 0x000000040000795c */ /* 0x000fe20000300000 */
.L_x_285:
        /* <DEDUP_REMOVED lines=52> */
[----:B---3--:R-:W-:Y:S05]  /*ac70*/  @!P1 BRA `(.L_x_286) ;  /* 0xfffffff800149947 */ /* 0x008fea000383ffff */
[----:B------:R-:W-:-:S07]  /*ac80*/  VIADD R5, R16, 0x1 ;  /* 0x0000000110057836 */ /* 0x000fce0000000000 */
.L_x_281:
[----:B------:R-:W3:Y:S01]  /*ac90*/  S2R R8, SR_CTAID.Y ;  /* 0x0000000000087919 */ /* 0x000ee20000002600 */
[----:B------:R-:W-:Y:S01]  /*aca0*/  SHF.L.U32 R7, R14, 0x1f, RZ ;  /* 0x0000001f0e077819 */ /* 0x000fe200000006ff */
[----:B------:R-:W4:Y:S03]  /*acb0*/  LDC.64 R16, c[0x0][0x730] ;  /* 0x0001cc00ff107b82 */ /* 0x000f260000000a00 */
[----:B------:R-:W1:Y:S05]  /*acc0*/  SYNCS.PHASECHK.TRANS64.TRYWAIT P1, [R0+URZ+0x31838], R7 ;  /* 0x03183807000075a7 */ /* 0x000e6a000802017f */
[----:B------:R-:W2:Y:S01]  /*acd0*/  LDC.64 R12, c[0x0][0x738] ;  /* 0x0001ce00ff0c7b82 */ /* 0x000ea20000000a00 */
[----:B----45:R-:W-:Y:S01]  /*ace0*/  IMAD.WIDE.U32 R2, R16, UR20, R2 ;  /* 0x0000001410027c25 */ /* 0x030fe2000f8e0002 */
[----:B---3--:R-:W-:-:S05]  /*acf0*/  SHF.R.S32.HI R8, RZ, 0x1f, R8 ;  /* 0x0000001fff087819 */ /* 0x008fca0000011408 */
[----:B------:R-:W-:-:S04]  /*ad00*/  IMAD R8, R8, R16, RZ ;  /* 0x0000001008087224 */ /* 0x000fc800078e02ff */
[----:B------:R-:W-:-:S04]  /*ad10*/  IMAD R17, R17, UR20, R8 ;  /* 0x0000001411117c24 */ /* 0x000fc8000f8e0208 */
[----:B------:R-:W-:Y:S02]  /*ad20*/  IMAD.IADD R3, R17, 0x1, R3 ;  /* 0x0000000111037824 */ /* 0x000fe400078e0203 */
[----:B--2---:R-:W-:Y:S02]  /*ad30*/  IMAD R8, R15, R12, RZ ;  /* 0x0000000c0f087224 */ /* 0x004fe400078e02ff */
[----:B------:R-:W-:-:S04]  /*ad40*/  IMAD.WIDE.U32 R2, R12, UR21, R2 ;  /* 0x000000150c027c25 */ /* 0x000fc8000f8e0002 */
[----:B------:R-:W-:Y:S01]  /*ad50*/  IMAD R13, R13, UR21, R8 ;  /* 0x000000150d0d7c24 */ /* 0x000fe2000f8e0208 */
[----:B-1----:R-:W-:Y:S06]  /*ad60*/  @!P1 BRA `(.L_x_287) ;  /* 0x0000000400ec9947 */ /* 0x002fec0003800000 */
.L_x_298:
[----:B-1----:R-:W-:Y:S01]  /*ad70*/  IMAD.IADD R7, R13, 0x1, R3 ;  /* 0x000000010d077824 */ /* 0x002fe200078e0203 */
[----:B------:R-:W-:Y:S06]  /*ad80*/  @P0 BRA `(.L_x_288) ;  /* 0x0000000000180947 */ /* 0x000fec0003800000 */
[----:B------:R-:W1:Y:S01]  /*ad90*/  S2R R8, SR_TID.X ;  /* 0x0000000000087919 */ /* 0x000e620000002100 */
[----:B------:R-:W-:-:S04]  /*ada0*/  IMAD.MOV.U32 R13, RZ, RZ, 0x8100 ;  /* 0x00008100ff0d7424 */ /* 0x000fc800078e00ff */
[----:B------:R2:W-:Y:S01]  /*adb0*/  SYNCS.ARRIVE.TRANS64 RZ, [R0+URZ+0x31830], R13 ;  /* 0x0318300d00ff79a7 */ /* 0x0005e2000800003f */
[----:B-1----:R-:W-:-:S13]  /*adc0*/  LOP3.LUT P0, RZ, R8, 0x1f, RZ, 0xc0, !PT ;  /* 0x0000001f08ff7812 */ /* 0x002fda000780c0ff */
[----:B--2---:R-:W-:Y:S05]  /*add0*/  @!P0 BRA `(.L_x_288) ;  /* 0x0000000000048947 */ /* 0x004fea0003800000 */
[----:B------:R-:W-:Y:S01]  /*ade0*/  BPT.TRAP 0x1 ;  /* 0x000000040000795c */ /* 0x000fe20000300000 */
.L_x_288:
[----:B------:R-:W1:Y:S01]  /*adf0*/  LDC.64 R12, c[0x0][0x728] ;  /* 0x0001ca00ff0c7b82 */ /* 0x000e620000000a00 */
        /* <DEDUP_REMOVED lines=21> */
[C---:B-1----:R-:W-:Y:S01]  /*af50*/  LEA R12, P0, R2.reuse, R12, 0x2 ;  /* 0x0000000c020c7211 */ /* 0x042fe200078010ff */
        /* <DEDUP_REMOVED lines=27> */
[----:B-1----:R-:W-:Y:S01]  /*b110*/  NOP ;  /* 0x0000000000007918 */ /* 0x002fe20000000000 */
.L_x_277:
[----:B------:R-:W-:Y:S05]  /*b120*/  WARPSYNC.ALL ;  /* 0x0000000000007948 */ /* 0x000fea0003800000 */
[----:B------:R-:W-:-:S13]  /*b130*/  ELECT P0, URZ, PT ;  /* 0x00000000003f782f */ /* 0x000fda0003800000 */
[----:B------:R-:W-:Y:S05]  /*b140*/  @!P0 BRA `(.L_x_252) ;  /* 0x0000000000708947 */ /* 0x000fea0003800000 */
[----:B------:R-:W-:-:S04]  /*b150*/  LOP3.LUT R21, R21, 0x2, RZ, 0xfc, !PT ;  /* 0x0000000215157812 */ /* 0x000fc800078efcff */
[----:B------:R-:W-:-:S13]  /*b160*/  ISETP.NE.AND P1, PT, R21, 0x3, PT ;  /* 0x000000031500780c */ /* 0x000fda0003f25270 */
[----:B------:R-:W-:Y:S05]  /*b170*/  @!P1 BRA `(.L_x_289) ;  /* 0x0000000000049947 */ /* 0x000fea0003800000 */
[----:B--2---:R-:W-:Y:S01]  /*b180*/  BPT.TRAP 0x1 ;  /* 0x000000040000795c */ /* 0x004fe20000300000 */
.L_x_289:
[----:B------:R-:W1:Y:S01]  /*b190*/  S2R R3, SR_CgaCtaId ;  /* 0x0000000000037919 */ /* 0x000e620000008800 */
[----:B------:R-:W-:-:S04]  /*b1a0*/  MOV R2, 0x400 ;  /* 0x0000040000027802 */ /* 0x000fc80000000f00 */
[----:B-1----:R-:W-:Y:S02]  /*b1b0*/  LEA R7, R3, R2, 0x18 ;  /* 0x0000000203077211 */ /* 0x002fe400078ec0ff */
[----:B------:R-:W-:-:S03]  /*b1c0*/  SHF.L.U32 R3, R0, 0x1f, RZ ;  /* 0x0000001f00037819 */ /* 0x000fc600000006ff */
[----:B------:R-:W-:-:S04]  /*b1d0*/  VIADD R2, R7, 0x31820 ;  /* 0x0003182007027836 */ /* 0x000fc80000000000 */
[----:B------:R-:W-:-:S04]  /*b1e0*/  IMAD R6, R5, 0x8, R2 ;  /* 0x0000000805067824 */ /* 0x000fc800078e0202 */
[----:B------:R-:W1:Y:S02]  /*b1f0*/  SYNCS.PHASECHK.TRANS64.TRYWAIT P0, [R6+URZ], R3 ;  /* 0x00000003060075a7 */ /* 0x000e64000800017f */
[----:B-1----:R-:W-:Y:S05]  /*b200*/  @!P0 BRA `(.L_x_290) ;  /* 0x0000000000d88947 */ /* 0x002fea0003800000 */
.L_x_299:
[----:B------:R-:W-:-:S05]  /*b210*/  VIADD R5, R5, 0x1 ;  /* 0x0000000105057836 */ /* 0x000fca0000000000 */
[----:B------:R-:W-:-:S04]  /*b220*/  ISETP.NE.AND P0, PT, R5, 0x2, PT ;  /* 0x000000020500780c */ /* 0x000fc80003f05270 */
[----:B-1----:R-:W-:Y:S02]  /*b230*/  SEL R3, RZ, 0x1, P0 ;  /* 0x00000001ff037807 */ /* 0x002fe40000000000 */
[----:B------:R-:W-:Y:S02]  /*b240*/  SEL R5, R5, RZ, P0 ;  /* 0x000000ff05057207 */ /* 0x000fe40000000000 */
[----:B------:R-:W-:-:S03]  /*b250*/  LOP3.LUT R0, R0, R3, RZ, 0x3c, !PT ;  /* 0x0000000300007212 */ /* 0x000fc600078e3cff */
[----:B------:R-:W-:Y:S01]  /*b260*/  IMAD R5, R5, 0x8, R2 ;  /* 0x0000000805057824 */ /* 0x000fe200078e0202 */
[----:B------:R-:W-:-:S04]  /*b270*/  SHF.L.U32 R0, R0, 0x1f, RZ ;  /* 0x0000001f00007819 */ /* 0x000fc800000006ff */
[----:B------:R-:W1:Y:S02]  /*b280*/  SYNCS.PHASECHK.TRANS64.TRYWAIT P0, [R5+URZ], R0 ;  /* 0x00000000050075a7 */ /* 0x000e64000800017f */
[----:B-1----:R-:W-:Y:S05]  /*b290*/  @!P0 BRA `(.L_x_291) ;  /* 0x0000000000c88947 */ /* 0x002fea0003800000 */
.L_x_300:
[----:B------:R-:W-:Y:S05]  /*b2a0*/  @!P1 BRA `(.L_x_292) ;  /* 0x0000000000049947 */ /* 0x000fea0003800000 */
[----:B--2---:R-:W-:Y:S01]  /*b2b0*/  BPT.TRAP 0x1 ;  /* 0x000000040000795c */ /* 0x004fe20000300000 */
.L_x_292:
[----:B------:R-:W-:-:S07]  /*b2c0*/  SHF.L.U32 R4, R4, 0x1f, RZ ;  /* 0x0000001f04047819 */ /* 0x000fce00000006ff */
.L_x_293:
[----:B---3--:R3:W4:Y:S02]  /*b2d0*/  SYNCS.PHASECHK.TRANS64.TRYWAIT P0, [R7+URZ+0x31838], R4 ;  /* 0x03183804070075a7 */ /* 0x008724000800017f */
[----:B----4-:R-:W-:Y:S05]  /*b2e0*/  @!P0 NANOSLEEP.SYNCS 0x989680 ;  /* 0x009896800000895d */ /* 0x010fea0003900000 */
[----:B------:R-:W4:Y:S02]  /*b2f0*/  @!P0 SYNCS.PHASECHK.TRANS64 P0, [R7+URZ+0x31838], R4 ;  /* 0x03183804070085a7 */ /* 0x000f24000800007f */
[----:B----4-:R-:W-:Y:S05]  /*b300*/  @!P0 BRA `(.L_x_293) ;  /* 0xfffffffc00f08947 */ /* 0x010fea000383ffff */
.L_x_252:
[----:B--2---:R-:W-:Y:S05]  /*b310*/  BSYNC B0 ;  /* 0x0000000000007941 */ /* 0x004fea0003800000 */
.L_x_246:
[----:B------:R-:W-:Y:S05]  /*b320*/  EXIT ;  /* 0x000000000000794d */ /* 0x000fea0003800000 */
.L_x_258:
[----:B-1----:R1:W2:Y:S02]  /*b330*/  SYNCS.PHASECHK.TRANS64.TRYWAIT P0, [R18+URZ+0x31800], R13 ;  /* 0x0318000d120075a7 */ /* 0x0022a4000800017f */
[----:B--2---:R-:W-:Y:S05]  /*b340*/  @!P0 NANOSLEEP.SYNCS 0x989680 ;  /* 0x009896800000895d */ /* 0x004fea0003900000 */
[----:B------:R-:W2:Y:S02]  /*b350*/  @!P0 SYNCS.PHASECHK.TRANS64 P0, [R18+URZ+0x31800], R13 ;  /* 0x0318000d120085a7 */ /* 0x000ea4000800007f */
[----:B--2---:R-:W-:Y:S05]  /*b360*/  @!P0 BRA `(.L_x_258) ;  /* 0xfffffffc00f08947 */ /* 0x004fea000383ffff */
[----:B------:R-:W-:Y:S05]  /*b370*/  BRA `(.L_x_257) ;  /* 0xffffff5c00587947 */ /* 0x000fea000383ffff */
.L_x_262:
[----:B--2---:R2:W3:Y:S02]  /*b380*/  SYNCS.PHASECHK.TRANS64.TRYWAIT P1, [R17+URZ+0x31810], R8 ;  /* 0x03181008110075a7 */ /* 0x0044e4000802017f */
[----:B---3--:R-:W-:Y:S05]  /*b390*/  @!P1 NANOSLEEP.SYNCS 0x989680 ;  /* 0x009896800000995d */ /* 0x008fea0003900000 */
[----:B------:R-:W3:Y:S02]  /*b3a0*/  @!P1 SYNCS.PHASECHK.TRANS64 P1, [R17+URZ+0x31810], R8 ;  /* 0x03181008110095a7 */ /* 0x000ee4000802007f */
[----:B---3--:R-:W-:Y:S05]  /*b3b0*/  @!P1 BRA `(.L_x_262) ;  /* 0xfffffffc00f09947 */ /* 0x008fea000383ffff */
[----:B------:R-:W-:Y:S05]  /*b3c0*/  BRA `(.L_x_261) ;  /* 0xffffff6400c07947 */ /* 0x000fea000383ffff */
.L_x_266:
[----:B----4-:R4:W1:Y:S02]  /*b3d0*/  SYNCS.PHASECHK.TRANS64.TRYWAIT P1, [R18+URZ+0x31830], R11 ;  /* 0x0318300b120075a7 */ /* 0x010864000802017f */
[----:B-1----:R-:W-:Y:S05]  /*b3e0*/  @!P1 NANOSLEEP.SYNCS 0x989680 ;  /* 0x009896800000995d */ /* 0x002fea0003900000 */
[----:B------:R-:W1:Y:S02]  /*b3f0*/  @!P1 SYNCS.PHASECHK.TRANS64 P1, [R18+URZ+0x31830], R11 ;  /* 0x0318300b120095a7 */ /* 0x000e64000802007f */
[----:B-1----:R-:W-:Y:S05]  /*b400*/  @!P1 BRA `(.L_x_266) ;  /* 0xfffffffc00f09947 */ /* 0x002fea000383ffff */
[----:B------:R-:W-:Y:S05]  /*b410*/  BRA `(.L_x_265) ;  /* 0xffffff8000c07947 */ /* 0x000fea000383ffff */
.L_x_279:
[----:B-1----:R1:W2:Y:S02]  /*b420*/  SYNCS.PHASECHK.TRANS64.TRYWAIT P0, [R0+URZ+0x31820], R5 ;  /* 0x03182005000075a7 */ /* 0x0022a4000800017f */
[----:B--2---:R-:W-:Y:S05]  /*b430*/  @!P0 NANOSLEEP.SYNCS 0x989680 ;  /* 0x009896800000895d */ /* 0x004fea0003900000 */
[----:B------:R-:W2:Y:S02]  /*b440*/  @!P0 SYNCS.PHASECHK.TRANS64 P0, [R0+URZ+0x31820], R5 ;  /* 0x03182005000085a7 */ /* 0x000ea4000800007f */
[----:B--2---:R-:W-:Y:S05]  /*b450*/  @!P0 BRA `(.L_x_279) ;  /* 0xfffffffc00f08947 */ /* 0x004fea000383ffff */
[----:B------:R-:W-:Y:S05]  /*b460*/  BRA `(.L_x_294) ;  /* 0xffffffe400947947 */ /* 0x000fea000383ffff */
.L_x_282:
[----:B-1----:R1:W2:Y:S02]  /*b470*/  SYNCS.PHASECHK.TRANS64.TRYWAIT P1, [R0+URZ+0x31838], R9 ;  /* 0x03183809000075a7 */ /* 0x0022a4000802017f */
[----:B--2---:R-:W-:Y:S05]  /*b480*/  @!P1 NANOSLEEP.SYNCS 0x989680 ;  /* 0x009896800000995d */ /* 0x004fea0003900000 */
[----:B------:R-:W2:Y:S02]  /*b490*/  @!P1 SYNCS.PHASECHK.TRANS64 P1, [R0+URZ+0x31838], R9 ;  /* 0x03183809000095a7 */ /* 0x000ea4000802007f */
[----:B--2---:R-:W-:Y:S05]  /*b4a0*/  @!P1 BRA `(.L_x_282) ;  /* 0xfffffffc00f09947 */ /* 0x004fea000383ffff */
[----:B------:R-:W-:Y:S05]  /*b4b0*/  BRA `(.L_x_295) ;  /* 0xfffffff000107947 */ /* 0x000fea000383ffff */
.L_x_284:
[----:B------:R-:W-:-:S07]  /*b4c0*/  SHF.L.U32 R20, R6, 0x1f, RZ ;  /* 0x0000001f06147819 */ /* 0x000fce00000006ff */
.L_x_296:
[----:B-1----:R1:W2:Y:S02]  /*b4d0*/  SYNCS.PHASECHK.TRANS64.TRYWAIT P1, [R19+URZ+0x31820], R20 ;  /* 0x03182014130075a7 */ /* 0x0022a4000802017f */
[----:B--2---:R-:W-:Y:S05]  /*b4e0*/  @!P1 NANOSLEEP.SYNCS 0x989680 ;  /* 0x009896800000995d */ /* 0x004fea0003900000 */
[----:B------:R-:W2:Y:S02]  /*b4f0*/  @!P1 SYNCS.PHASECHK.TRANS64 P1, [R19+URZ+0x31820], R20 ;  /* 0x03182014130095a7 */ /* 0x000ea4000802007f */
[----:B--2---:R-:W-:Y:S05]  /*b500*/  @!P1 BRA `(.L_x_296) ;  /* 0xfffffffc00f09947 */ /* 0x004fea000383ffff */
[----:B------:R-:W-:Y:S05]  /*b510*/  BRA `(.L_x_297) ;  /* 0xfffffff000e87947 */ /* 0x000fea000383ffff */
.L_x_287:
[----:B-1----:R1:W2:Y:S02]  /*b520*/  SYNCS.PHASECHK.TRANS64.TRYWAIT P1, [R0+URZ+0x31838], R7 ;  /* 0x03183807000075a7 */ /* 0x0022a4000802017f */
[----:B--2---:R-:W-:Y:S05]  /*b530*/  @!P1 NANOSLEEP.SYNCS 0x989680 ;  /* 0x009896800000995d */ /* 0x004fea0003900000 */
[----:B------:R-:W2:Y:S02]  /*b540*/  @!P1 SYNCS.PHASECHK.TRANS64 P1, [R0+URZ+0x31838], R7 ;  /* 0x03183807000095a7 */ /* 0x000ea4000802007f */
[----:B--2---:R-:W-:Y:S05]  /*b550*/  @!P1 BRA `(.L_x_287) ;  /* 0xfffffffc00f09947 */ /* 0x004fea000383ffff */
[----:B------:R-:W-:Y:S05]  /*b560*/  BRA `(.L_x_298) ;  /* 0xfffffff800007947 */ /* 0x000fea000383ffff */
.L_x_290:
[----:B-1----:R1:W3:Y:S02]  /*b570*/  SYNCS.PHASECHK.TRANS64.TRYWAIT P0, [R6+URZ], R3 ;  /* 0x00000003060075a7 */ /* 0x0022e4000800017f */
[----:B---3--:R-:W-:Y:S05]  /*b580*/  @!P0 NANOSLEEP.SYNCS 0x989680 ;  /* 0x009896800000895d */ /* 0x008fea0003900000 */
[----:B------:R-:W3:Y:S02]  /*b590*/  @!P0 SYNCS.PHASECHK.TRANS64 P0, [R6+URZ], R3 ;  /* 0x00000003060085a7 */ /* 0x000ee4000800007f */
[----:B---3--:R-:W-:Y:S05]  /*b5a0*/  @!P0 BRA `(.L_x_290) ;  /* 0xfffffffc00f08947 */ /* 0x008fea000383ffff */
[----:B------:R-:W-:Y:S05]  /*b5b0*/  BRA `(.L_x_299) ;  /* 0xfffffffc00147947 */ /* 0x000fea000383ffff */
.L_x_291:
[----:B-1----:R1:W3:Y:S02]  /*b5c0*/  SYNCS.PHASECHK.TRANS64.TRYWAIT P0, [R5+URZ], R0 ;  /* 0x00000000050075a7 */ /* 0x0022e4000800017f */
[----:B---3--:R-:W-:Y:S05]  /*b5d0*/  @!P0 NANOSLEEP.SYNCS 0x989680 ;  /* 0x009896800000895d */ /* 0x008fea0003900000 */
[----:B------:R-:W3:Y:S02]  /*b5e0*/  @!P0 SYNCS.PHASECHK.TRANS64 P0, [R5+URZ], R0 ;  /* 0x00000000050085a7 */ /* 0x000ee4000800007f */
[----:B---3--:R-:W-:Y:S05]  /*b5f0*/  @!P0 BRA `(.L_x_291) ;  /* 0xfffffffc00f08947 */ /* 0x008fea000383ffff */
[----:B------:R-:W-:Y:S05]  /*b600*/  BRA `(.L_x_300) ;  /* 0xfffffffc00247947 */ /* 0x000fea000383ffff */
.L_x_301:
        /* <DEDUP_REMOVED lines=15> */
.L_x_2200:


//--------------------- .text._ZN7cutlass13device_kernelIN5flash11enable_sm90INS1_16FlashAttnBwdSm90INS1_25CollectiveMainloopBwdSm90ILi2ELi1ELi1EN4cute5tupleIJNS5_1CILi1EEES8_S8_EEENS6_IJNS7_ILi64EEENS7_ILi80EEENS7_ILi256EEEEEENS_10bfloat16_tEfNS_4arch4Sm90ELb0ELb1ELb1ELb0ELb0ELb0ELb1ELb1ELi2ELi1ELi1ELi1ELb0EEENS1_21CollectiveEpilogueBwdISD_SE_SG_Li256ELb0ELb1ELi2EEENS1_19SingleTileSchedulerILb0ELb0ELb0ELi80EEEEEEEEEvNT_6ParamsE --------------------------
	.section	.text._ZN7cutlass13device_kernelIN5flash11enable_sm90INS1_16FlashAttnBwdSm90INS1_25CollectiveMainloopBwdSm90ILi2ELi1ELi1EN4cute5tupleIJNS5_1CILi1EEES8_S8_EEENS6_IJNS7_ILi64EEENS7_ILi80EEENS7_ILi256EEEEEENS_10bfloat16_tEfNS_4arch4Sm90ELb0ELb1ELb1ELb0ELb0ELb0ELb1ELb1ELi2ELi1ELi1ELi1ELb0EEENS1_21CollectiveEpilogueBwdISD_SE_SG_Li256ELb0ELb1ELi2EEENS1_19SingleTileSchedulerILb0ELb0ELb0ELi80EEEEEEEEEvNT_6ParamsE,"ax",@progbits
	.align	128
.text._ZN7cutlass13device_kernelIN5flash11enable_sm90INS1_16FlashAttnBwdSm90INS1_25CollectiveMainloopBwdSm90ILi2ELi1ELi1EN4cute5tupleIJNS5_1CILi1EEES8_S8_EEENS6_IJNS7_ILi64EEENS7_ILi80EEENS7_ILi256EEEEEENS_10bfloat16_tEfNS_4arch4Sm90ELb0ELb1ELb1ELb0ELb0ELb0ELb1ELb1ELi2ELi1ELi1ELi1ELb0EEENS1_21CollectiveEpilogueBwdISD_SE_SG_Li256ELb0ELb1ELi2EEENS1_19SingleTileSchedulerILb0ELb0ELb0ELi80EEEEEEEEEvNT_6ParamsE:
        .type           _ZN7cutlass13device_kernelIN5flash11enable_sm90INS1_16FlashAttnBwdSm90INS1_25CollectiveMainloopBwdSm90ILi2ELi1ELi1EN4cute5tupleIJNS5_1CILi1EEES8_S8_EEENS6_IJNS7_ILi64EEENS7_ILi80EEENS7_ILi256EEEEEENS_10bfloat16_tEfNS_4arch4Sm90ELb0ELb1ELb1ELb0ELb0ELb0ELb1ELb1ELi2ELi1ELi1ELi1ELb0EEENS1_21CollectiveEpilogueBwdISD_SE_SG_Li256ELb0ELb1ELi2EEENS1_19SingleTileSchedulerILb0ELb0ELb0ELi80EEEEEEEEEvNT_6ParamsE,@function
        .size           _ZN7cutlass13device_kernelIN5flash11enable_sm90INS1_16FlashAttnBwdSm90INS1_25CollectiveMainloopBwdSm90ILi2ELi1ELi1EN4cute5tupleIJNS5_1CILi1EEES8_S8_EEENS6_IJNS7_ILi64EEENS7_ILi80EEENS7_ILi256EEEEEENS_10bfloat16_tEfNS_4arch4Sm90ELb0ELb1ELb1ELb0ELb0ELb0ELb1ELb1ELi2ELi1ELi1ELi1ELb0EEENS1_21CollectiveEpilogueBwdISD_SE_SG_Li256ELb0ELb1ELi2EEENS1_19SingleTileSchedulerILb0ELb0ELb0ELi80EEEEEEEEEvNT_6ParamsE,(.L_x_2201 - _ZN7cutlass13device_kernelIN5flash11enable_sm90INS1_16FlashAttnBwdSm90INS1_25CollectiveMainloopBwdSm90ILi2ELi1ELi1EN4cute5tupleIJNS5_1CILi1EEES8_S8_EEENS6_IJNS7_ILi64EEENS7_ILi80EEENS7_ILi256EEEEEENS_10bfloat16_tEfNS_4arch4Sm90ELb0ELb1ELb1ELb0ELb0ELb0ELb1ELb1ELi2ELi1ELi1ELi1ELb0EEENS1_21CollectiveEpilogueBwdISD_SE_SG_Li256ELb0ELb1ELi2EEENS1_19SingleTileSchedulerILb0ELb0ELb0ELi80EEEEEEEEEvNT_6ParamsE)
        .other          _ZN7cutlass13device_kernelIN5flash11enable_sm90INS1_16FlashAttnBwdSm90INS1_25CollectiveMainloopBwdSm90ILi2ELi1ELi1EN4cute5tupleIJNS5_1CILi1EEES8_S8_EEENS6_IJNS7_ILi64EEENS7_ILi80EEENS7_ILi256EEEEEENS_10bfloat16_tEfNS_4arch4Sm90ELb0ELb1ELb1ELb0ELb0ELb0ELb1ELb1ELi2ELi1ELi1ELi1ELb0EEENS1_21CollectiveEpilogueBwdISD_SE_SG_Li256ELb0ELb1ELi2EEENS1_19SingleTileSchedulerILb0ELb0ELb0ELi80EEEEEEEEEvNT_6ParamsE,@"STO_CUDA_ENTRY STV_DEFAULT"
_ZN7cutlass13device_kernelIN5flash11enable_sm90INS1_16FlashAttnBwdSm90INS1_25CollectiveMainloopBwdSm90ILi2ELi1ELi1EN4cute5tupleIJNS5_1CILi1EEES8_S8_EEENS6_IJNS7_ILi64EEENS7_ILi80EEENS7_ILi256EEEEEENS_10bfloat16_tEfNS_4arch4Sm90ELb0ELb1ELb1ELb0ELb0ELb0ELb1ELb1ELi2ELi1ELi1ELi1ELb0EEENS1_21CollectiveEpilogueBwdISD_SE_SG_Li256ELb0ELb1ELi2EEENS1_19SingleTileSchedulerILb0ELb0ELb0ELi80EEEEEEEEEvNT_6ParamsE:
[----:B------:R-:W1:Y:S02]  /*0000*/  LDC R1, c[0x0][0x28] ;  /* 0x00000a00ff017b82 */ /* 0x000e640000000800 */
[----:B-1----:R-:W-:Y:S01]  /*0010*/  VIADD R1, R1, 0xfffffff8 ;  /* 0xfffffff801017836 */ /* 0x002fe20000000000 */
[----:B------:R-:W1:Y:S01]  /*0020*/  S2R R21, SR_TID.X ;  /* 0x0000000000157919 */ /* 0x000e620000002100 */
[----:B------:R-:W-:Y:S01]  /*0030*/  ELECT P0, URZ, PT ;  /* 0x00000000003f782f */ /* 0x000fe20003800000 */
[----:B------:R-:W-:Y:S01]  /*0040*/  BSSY B0, `(.L_x_302) ;  /* 0x000001a000007945 */ /* 0x000fe20003800000 */
[----:B-1----:R-:W-:-:S05]  /*0050*/  SHF.R.U32.HI R2, RZ, 0x5, R21 ;  /* 0x00000005ff027819 */ /* 0x002fca0000011615 */
[----:B------:R-:W1:Y:S02]  /*0060*/  SHFL.IDX PT, R0, R2, RZ, 0x1f ;  /* 0x00001fff02007589 */ /* 0x000e6400000e0000 */
[----:B-1----:R-:W-:Y:S02]  /*0070*/  ISETP.EQ.AND P0, PT, R0, RZ, P0 ;  /* 0x000000ff0000720c */ /* 0x002fe40000702270 */
[----:B------:R-:W-:-:S11]  /*0080*/  SHF.R.U32.HI R0, RZ, 0x7, R21 ;  /* 0x00000007ff007819 */ /* 0x000fd60000011615 */
        /* <DEDUP_REMOVED lines=21> */
.L_x_303:
[----:B------:R-:W-:Y:S05]  /*01e0*/  BSYNC B0 ;  /* 0x0000000000007941 */ /* 0x000fea0003800000 */
.L_x_302:
[----:B------:R-:W-:Y:S01]  /*01f0*/  VOTEU.ANY UP0, P0 ;  /* 0x00000000003f7886 */ /* 0x000fe20000000100 */
[----:B------:R-:W1:Y:S01]  /*0200*/  SHFL.IDX PT, R0, R0, RZ, 0x1f ;  /* 0x00001fff00007589 */ /* 0x000e6200000e0000 */
[----:B------:R-:W-:Y:S01]  /*0210*/  UMOV UR4, 0x1 ;  /* 0x0000000100047882 */ /* 0x000fe20000000000 */
[----:B------:R-:W-:Y:S02]  /*0220*/  VOTEU.ANY UP1, P0 ;  /* 0x00000000003f7886 */ /* 0x000fe40000020100 */
[----:B------:R-:W2:Y:S01]  /*0230*/  @UP0 S2UR UR7, SR_CgaCtaId ;  /* 0x00000000000709c3 */ /* 0x000ea20000008800 */
[----:B------:R-:W-:Y:S01]  /*0240*/  @UP0 UMOV UR6, 0x400 ;  /* 0x0000040000060882 */ /* 0x000fe20000000000 */
[----:B------:R-:W-:-:S04]  /*0250*/  @UP0 UIADD3 UR4, -UR4, 0x100000, URZ ;  /* 0x0010000004040890 */ /* 0x000fc8000fffe13f */
[----:B------:R-:W-:Y:S02]  /*0260*/  @UP0 USHF.L.U32 UR5, UR4, 0xb, URZ ;  /* 0x0000000b04050899 */ /* 0x000fe4000800063f */
[----:B------:R-:W-:Y:S01]  /*0270*/  @UP0 USHF.L.U32 UR4, UR4, 0x1, URZ ;  /* 0x0000000104040899 */ /* 0x000fe2000800063f */
[----:B------:R-:W3:Y:S01]  /*0280*/  SHFL.IDX PT, R3, R2, RZ, 0x1f ;  /* 0x00001fff02037589 */ /* 0x000ee200000e0000 */
[----:B-1----:R-:W-:Y:S01]  /*0290*/  R2UR UR8, R0 ;  /* 0x00000000000872ca */ /* 0x002fe200000e0000 */
[----:B--2---:R-:W-:-:S03]  /*02a0*/  @UP0 ULEA UR6, UR7, UR6, 0x18 ;  /* 0x0000000607060291 */ /* 0x004fc6000f8ec03f */
[----:B------:R-:W-:Y:S01]  /*02b0*/  UMOV UR7, 0x1 ;  /* 0x0000000100077882 */ /* 0x000fe20000000000 */
[----:B---3--:R-:W-:-:S08]  /*02c0*/  ISETP.NE.AND P1, PT, R3, RZ, PT ;  /* 0x000000ff0300720c */ /* 0x008fd00003f25270 */
[----:B------:R-:W-:Y:S01]  /*02d0*/  UISETP.NE.AND UP0, UPT, UR8, URZ, UPT ;  /* 0x0000003f0800728c */ /* 0x000fe2000bf05270 */
[----:B------:R-:W1:Y:S02]  /*02e0*/  FENCE.VIEW.ASYNC.S ;  /* 0x00000000000073c6 */ /* 0x000e640000000000 */
[----:B-1----:R1:W2:Y:S02]  /*02f0*/  @UP1 SYNCS.EXCH.64 URZ, [UR6+0x31800], UR4 ;  /* 0x03180004063f15b2 */ /* 0x0022a40008000100 */
[----:B-1----:R-:W-:-:S06]  /*0300*/  USEL UR4, UR7, 0x2, !UP0 ;  /* 0x0000000207047887 */ /* 0x002fcc000c000000 */
[----:B------:R-:W-:-:S05]  /*0310*/  IMAD.U32 R0, RZ, RZ, UR4 ;  /* 0x00000004ff007e24 */ /* 0x000fca000f8e00ff */
[----:B------:R1:W-:Y:S01]  /*0320*/  STL [R1], R0 ;  /* 0x0000000001007387 */ /* 0x0003e20000100800 */
[----:B------:R-:W-:Y:S05]  /*0330*/  @P1 BRA `(.L_x_304) ;  /* 0x0000000000481947 */ /* 0x000fea0003800000 */
[----:B------:R-:W3:Y:S01]  /*0340*/  S2UR UR5, SR_CgaCtaId ;  /* 0x00000000000579c3 */ /* 0x000ee20000008800 */
[----:B------:R-:W-:Y:S01]  /*0350*/  UMOV UR4, 0x400 ;  /* 0x0000040000047882 */ /* 0x000fe20000000000 */
[----:B------:R-:W-:Y:S01]  /*0360*/  UMOV UR6, 0x1 ;  /* 0x0000000100067882 */ /* 0x000fe20000000000 */
[----:B------:R-:W-:Y:S01]  /*0370*/  UMOV UR9, 0x100 ;  /* 0x0000010000097882 */ /* 0x000fe20000000000 */
[----:B------:R-:W-:-:S04]  /*0380*/  UIADD3 UR6, -UR6, 0x100000, URZ ;  /* 0x0010000006067890 */ /* 0x000fc8000fffe13f */
[----:B------:R-:W-:Y:S02]  /*0390*/  USHF.L.U32 UR7, UR6, 0xb, URZ ;  /* 0x0000000b06077899 */ /* 0x000fe4000800063f */
[----:B------:R-:W-:Y:S01]  /*03a0*/  USHF.L.U32 UR6, UR6, 0x1, URZ ;  /* 0x0000000106067899 */ /* 0x000fe2000800063f */
[----:B------:R-:W-:Y:S01]  /*03b0*/  ELECT P0, URZ, PT ;  /* 0x00000000003f782f */ /* 0x000fe20003800000 */
[----:B---3--:R-:W-:Y:S02]  /*03c0*/  ULEA UR8, UR5, UR4, 0x18 ;  /* 0x0000000405087291 */ /* 0x008fe4000f8ec03f */
[----:B------:R-:W-:-:S04]  /*03d0*/  UIADD3 UR4, -UR9, 0x100000, URZ ;  /* 0x0010000009047890 */ /* 0x000fc8000fffe13f */
[----:B------:R-:W-:Y:S02]  /*03e0*/  USHF.L.U32 UR5, UR4, 0xb, URZ ;  /* 0x0000000b04057899 */ /* 0x000fe4000800063f */
[----:B------:R-:W-:Y:S01]  /*03f0*/  USHF.L.U32 UR4, UR4, 0x1, URZ ;  /* 0x0000000104047899 */ /* 0x000fe2000800063f */
[----:B------:R-:W3:Y:S03]  /*0400*/  FENCE.VIEW.ASYNC.S ;  /* 0x00000000000073c6 */ /* 0x000ee60000000000 */
[----:B---3--:R3:W4:Y:S08]  /*0410*/  SYNCS.EXCH.64 URZ, [UR8+0x31810], UR6 ;  /* 0x03181006083f75b2 */ /* 0x0087300008000100 */
[----:B------:R3:W1:Y:S01]  /*0420*/  SYNCS.EXCH.64 URZ, [UR8+0x31820], UR4 ;  /* 0x03182004083f75b2 */ /* 0x0006620008000100 */
[----:B------:R3:W1:Y:S01]  /*0430*/  SYNCS.EXCH.64 URZ, [UR8+0x31818], UR6 ;  /* 0x03181806083f75b2 */ /* 0x0006620008000100 */
[----:B------:R3:W1:Y:S01]  /*0440*/  SYNCS.EXCH.64 URZ, [UR8+0x31828], UR4 ;  /* 0x03182804083f75b2 */ /* 0x0006620008000100 */
[----:B------:R-:W-:Y:S01]  /*0450*/  NOP ;  /* 0x0000000000007918 */ /* 0x000fe20000000000 */
.L_x_304:
[----:B-1----:R-:W1:Y:S01]  /*0460*/  SHFL.IDX PT, R0, R2, RZ, 0x1f ;  /* 0x00001fff02007589 */ /* 0x002e6200000e0000 */
[----:B------:R-:W-:Y:S01]  /*0470*/  NOP ;  /* 0x0000000000007918 */ /* 0x000fe20000000000 */
[----:B-1----:R-:W-:-:S13]  /*0480*/  ISETP.NE.AND P0, PT, R0, RZ, PT ;  /* 0x000000ff0000720c */ /* 0x002fda0003f05270 */
[----:B------:R-:W-:Y:S05]  /*0490*/  @P0 BRA `(.L_x_305) ;  /* 0x0000000000400947 */ /* 0x000fea0003800000 */
[----:B---3--:R-:W1:Y:S01]  /*04a0*/  S2UR UR5, SR_CgaCtaId ;  /* 0x00000000000579c3 */ /* 0x008e620000008800 */
        /* <DEDUP_REMOVED lines=12> */
[----:B-1----:R1:W3:Y:S08]  /*0570*/  SYNCS.EXCH.64 URZ, [UR8+0x31830], UR4 ;  /* 0x03183004083f75b2 */ /* 0x0022f00008000100 */
[----:B------:R1:W1:Y:S01]  /*0580*/  SYNCS.EXCH.64 URZ, [UR8+0x31838], UR6 ;  /* 0x03183806083f75b2 */ /* 0x0002620008000100 */
[----:B------:R-:W-:Y:S01]  /*0590*/  NOP ;  /* 0x0000000000007918 */ /* 0x000fe20000000000 */
.L_x_305:
[----:B------:R-:W-:Y:S01]  /*05a0*/  PLOP3.LUT P0, PT, PT, PT, UP0, 0x80, 0x0 ;  /* 0x000000000000781c */ /* 0x000fe20003f0f008 */
[----:B------:R-:W-:Y:S01]  /*05b0*/  NOP ;  /* 0x0000000000007918 */ /* 0x000fe20000000000 */
[----:B------:R-:W-:Y:S01]  /*05c0*/  LOP3.LUT R0, R21, 0x7f, RZ, 0xc0, !PT ;  /* 0x0000007f15007812 */ /* 0x000fe200078ec0ff */
[----:B-1234-:R-:W-:Y:S10]  /*05d0*/  BAR.SYNC.DEFER_BLOCKING 0x0 ;  /* 0x0000000000007b1d */ /* 0x01eff40000010000 */
[----:B------:R-:W-:Y:S05]  /*05e0*/  @!P0 BRA `(.L_x_306) ;  /* 0x000000d4004c8947 */ /* 0x000fea0003800000 */
.L_x_307:
[----:B------:R-:W-:-:S08]  /*05f0*/  NOP ;  /* 0x0000000000007918 */ /* 0x000fd00000000000 */
[----:B------:R-:W1:Y:S02]  /*0600*/  USETMAXREG.TRY_ALLOC.CTAPOOL UP0, 0xf0 ;  /* 0x000000f0000079c8 */ /* 0x000e640008000600 */
[----:B-1----:R-:W-:-:S13]  /*0610*/  PLOP3.LUT P0, PT, PT, PT, UP0, 0x80, 0x0 ;  /* 0x000000000000781c */ /* 0x002fda0003f0f008 */
[----:B------:R-:W-:Y:S05]  /*0620*/  @!P0 BRA `(.L_x_307) ;  /* 0xfffffffc00f08947 */ /* 0x000fea000383ffff */
[----:B------:R-:W1:Y:S02]  /*0630*/  S2UR UR4, SR_CTAID.Z ;  /* 0x00000000000479c3 */ /* 0x000e640000002700 */
[----:B-1----:R-:W-:-:S13]  /*0640*/  ISETP.LE.AND P0, PT, RZ, UR4, PT ;  /* 0x00000004ff007c0c */ /* 0x002fda000bf03270 */
[----:B------:R-:W-:Y:S05]  /*0650*/  @!P0 EXIT ;  /* 0x000000000000894d */ /* 0x000fea0003800000 */
[----:B------:R-:W1:Y:S01]  /*0660*/  S2R R13, SR_CTAID.X ;  /* 0x00000000000d7919 */ /* 0x000e620000002500 */
[----:B------:R-:W2:Y:S01]  /*0670*/  LDC R232, c[0x0][0x280] ;  /* 0x0000a000ffe87b82 */ /* 0x000ea20000000800 */
[----:B------:R-:W-:Y:S01]  /*0680*/  ULDC UR7, c[0x0][0x290] ;  /* 0x0000a40000077ab9 */ /* 0x000fe20000000800 */
[----:B------:R-:W-:Y:S02]  /*0690*/  PLOP3.LUT P0, PT, PT, PT, PT, 0x80, 0x0 ;  /* 0x000000000000781c */ /* 0x000fe40003f0f070 */
[----:B------:R-:W-:Y:S02]  /*06a0*/  CS2R R134, SRZ ;  /* 0x0000000000867805 */ /* 0x000fe4000001ff00 */
[----:B------:R-:W-:Y:S02]  /*06b0*/  CS2R R132, SRZ ;  /* 0x0000000000847805 */ /* 0x000fe4000001ff00 */
[----:B------:R-:W-:Y:S02]  /*06c0*/  CS2R R130, SRZ ;  /* 0x0000000000827805 */ /* 0x000fe4000001ff00 */
[----:B------:R-:W-:-:S02]  /*06d0*/  CS2R R128, SRZ ;  /* 0x0000000000807805 */ /* 0x000fc4000001ff00 */
[----:B------:R-:W-:Y:S01]  /*06e0*/  CS2R R94, SRZ ;  /* 0x00000000005e7805 */ /* 0x000fe2000001ff00 */
[----:B------:R-:W3:Y:S01]  /*06f0*/  LDC R2, c[0x0][0x74c] ;  /* 0x0001d300ff027b82 */ /* 0x000ee20000000800 */
        /* <DEDUP_REMOVED lines=15> */
[----:B--2---:R-:W-:Y:S01]  /*07f0*/  VIADD R0, R232, 0x3f ;  /* 0x0000003fe8007836 */ /* 0x004fe20000000000 */
[----:B------:R-:W-:Y:S02]  /*0800*/  CS2R R78, SRZ ;  /* 0x00000000004e7805 */ /* 0x000fe4000001ff00 */
[----:B------:R-:W-:-:S02]  /*0810*/  CS2R R76, SRZ ;  /* 0x00000000004c7805 */ /* 0x000fc4000001ff00 */
[----:B------:R-:W-:Y:S02]  /*0820*/  CS2R R74, SRZ ;  /* 0x00000000004a7805 */ /* 0x000fe4000001ff00 */
[----:B------:R-:W-:Y:S02]  /*0830*/  CS2R R72, SRZ ;  /* 0x0000000000487805 */ /* 0x000fe4000001ff00 */
[----:B------:R-:W-:Y:S02]  /*0840*/  CS2R R110, SRZ ;  /* 0x00000000006e7805 */ /* 0x000fe4000001ff00 */
[----:B------:R-:W-:Y:S01]  /*0850*/  CS2R R108, SRZ ;  /* 0x00000000006c7805 */ /* 0x000fe2000001ff00 */
[C---:B-1----:R-:W-:Y:S01]  /*0860*/  IMAD R3, R13.reuse, 0x50, R232 ;  /* 0x000000500d037824 */ /* 0x042fe200078e02e8 */
[----:B------:R-:W-:Y:S02]  /*0870*/  ISETP.GE.AND P1, PT, R13, RZ, PT ;  /* 0x000000ff0d00720c */ /* 0x000fe40003f26270 */
[----:B------:R-:W-:-:S02]  /*0880*/  CS2R R106, SRZ ;  /* 0x00000000006a7805 */ /* 0x000fc4000001ff00 */
[----:B------:R-:W-:Y:S02]  /*0890*/  CS2R R104, SRZ ;  /* 0x0000000000687805 */ /* 0x000fe4000001ff00 */
[----:B------:R-:W-:Y:S02]  /*08a0*/  CS2R R70, SRZ ;  /* 0x0000000000467805 */ /* 0x000fe4000001ff00 */
[----:B---3--:R-:W-:Y:S02]  /*08b0*/  IADD3 R2, R3, -UR7, -R2 ;  /* 0x8000000703027c10 */ /* 0x008fe4000fffe802 */
[----:B------:R-:W-:Y:S02]  /*08c0*/  CS2R R68, SRZ ;  /* 0x0000000000447805 */ /* 0x000fe4000001ff00 */
[----:B------:R-:W-:Y:S02]  /*08d0*/  SHF.R.S32.HI R3, RZ, 0x1f, R0 ;  /* 0x0000001fff037819 */ /* 0x000fe40000011400 */
[----:B------:R-:W-:-:S02]  /*08e0*/  CS2R R66, SRZ ;  /* 0x0000000000427805 */ /* 0x000fc4000001ff00 */
[----:B------:R-:W-:Y:S02]  /*08f0*/  SHF.R.S32.HI R5, RZ, 0x1f, R2 ;  /* 0x0000001fff057819 */ /* 0x000fe40000011402 */
[----:B------:R-:W-:Y:S02]  /*0900*/  CS2R R64, SRZ ;  /* 0x0000000000407805 */ /* 0x000fe4000001ff00 */
[----:B------:R-:W-:Y:S02]  /*0910*/  LEA.HI R3, R3, R0, RZ, 0x6 ;  /* 0x0000000003037211 */ /* 0x000fe400078f30ff */
[----:B------:R-:W-:Y:S02]  /*0920*/  CS2R R102, SRZ ;  /* 0x0000000000667805 */ /* 0x000fe4000001ff00 */
[----:B------:R-:W-:Y:S02]  /*0930*/  LEA.HI R5, R5, R2, RZ, 0x6 ;  /* 0x0000000205057211 */ /* 0x000fe400078f30ff */
[----:B------:R-:W-:-:S02]  /*0940*/  CS2R R100, SRZ ;  /* 0x0000000000647805 */ /* 0x000fc4000001ff00 */
[----:B------:R-:W-:Y:S02]  /*0950*/  CS2R R98, SRZ ;  /* 0x0000000000627805 */ /* 0x000fe4000001ff00 */
[----:B------:R-:W-:Y:S02]  /*0960*/  CS2R R96, SRZ ;  /* 0x0000000000607805 */ /* 0x000fe4000001ff00 */
[----:B------:R-:W-:Y:S02]  /*0970*/  SHF.R.S32.HI R5, RZ, 0x6, R5 ;  /* 0x00000006ff057819 */ /* 0x000fe40000011405 */
        /* <DEDUP_REMOVED lines=41> */
[----:B------:R-:W-:Y:S02]  /*0c10*/  VIMNMX R5, RZ, R5, !PT ;  /* 0x00000005ff057248 */ /* 0x000fe40007fe0100 */
[----:B------:R-:W-:Y:S01]  /*0c20*/  SHF.R.S32.HI R234, RZ, 0x6, R3 ;  /* 0x00000006ffea7819 */ /* 0x000fe20000011403 */
[----:B------:R-:W-:Y:S06]  /*0c30*/  @!P1 BRA `(.L_x_308) ;  /* 0x0000000000249947 */ /* 0x000fec0003800000 */
[----:B------:R-:W1:Y:S01]  /*0c40*/  LDC R3, c[0x0][0x290] ;  /* 0x0000a400ff037b82 */ /* 0x000e620000000800 */
[----:B------:R-:W-:-:S07]  /*0c50*/  IMAD R0, R13, 0x50, R232 ;  /* 0x000000500d007824 */ /* 0x000fce00078e02e8 */
[----:B------:R-:W2:Y:S01]  /*0c60*/  LDC R7, c[0x0][0x748] ;  /* 0x0001d200ff077b82 */ /* 0x000ea20000000800 */
[----:B-1----:R-:W-:-:S05]  /*0c70*/  IADD3 R0, -R3, 0x8f, R0 ;  /* 0x0000008f03007810 */ /* 0x002fca0007ffe100 */
[----:B--2---:R-:W-:-:S05]  /*0c80*/  IMAD.IADD R0, R0, 0x1, R7 ;  /* 0x0000000100007824 */ /* 0x004fca00078e0207 */
[----:B------:R-:W-:-:S04]  /*0c90*/  SHF.R.S32.HI R3, RZ, 0x1f, R0 ;  /* 0x0000001fff037819 */ /* 0x000fc80000011400 */
[----:B------:R-:W-:-:S04]  /*0ca0*/  LEA.HI R3, R3, R0, RZ, 0x6 ;  /* 0x0000000003037211 */ /* 0x000fc800078f30ff */
[----:B------:R-:W-:-:S04]  /*0cb0*/  SHF.R.S32.HI R3, RZ, 0x6, R3 ;  /* 0x00000006ff037819 */ /* 0x000fc80000011403 */
[----:B------:R-:W-:-:S07]  /*0cc0*/  VIMNMX R234, R234, R3, PT ;  /* 0x00000003eaea7248 */ /* 0x000fce0003fe0100 */
.L_x_308:
[----:B------:R-:W-:Y:S01]  /*0cd0*/  ISETP.GT.AND P1, PT, R234, R5, PT ;  /* 0x00000005ea00720c */ /* 0x000fe20003f24270 */
[----:B------:R-:W-:Y:S01]  /*0ce0*/  ULDC.64 UR60, c[0x0][0x208] ;  /* 0x00008200003c7ab9 */ /* 0x000fe20000000a00 */
[----:B------:R-:W-:Y:S02]  /*0cf0*/  CS2R R140, SRZ ;  /* 0x00000000008c7805 */ /* 0x000fe4000001ff00 */
[----:B------:R-:W-:Y:S02]  /*0d00*/  CS2R R138, SRZ ;  /* 0x00000000008a7805 */ /* 0x000fe4000001ff00 */
[----:B------:R-:W-:-:S07]  /*0d10*/  CS2R R136, SRZ ;  /* 0x0000000000887805 */ /* 0x000fce000001ff00 */
[----:B------:R-:W-:Y:S05]  /*0d20*/  @!P1 BRA `(.L_x_309) ;  /* 0x000000a400109947 */ /* 0x000fea0003800000 */
[----:B------:R-:W1:Y:S01]  /*0d30*/  S2R R0, SR_CgaCtaId ;  /* 0x0000000000007919 */ /* 0x000e620000008800 */
[----:B------:R-:W-:Y:S01]  /*0d40*/  MOV R17, 0x400 ;  /* 0x0000040000117802 */ /* 0x000fe20000000f00 */
[----:B------:R-:W-:Y:S01]  /*0d50*/  VIADD R21, R21, 0xffffff80 ;  /* 0xffffff8015157836 */ /* 0x000fe20000000000 */
[----:B------:R-:W-:Y:S02]  /*0d60*/  SHF.L.U32 R8, RZ, 0x1f, RZ ;  /* 0x0000001fff087819 */ /* 0x000fe400000006ff */
[----:B-1----:R-:W-:Y:S02]  /*0d70*/  LEA R17, R0, R17, 0x18 ;  /* 0x0000001100117211 */ /* 0x002fe400078ec0ff */
[----:B------:R-:W-:Y:S02]  /*0d80*/  SHF.R.S32.HI R0, RZ, 0x1f, R21 ;  /* 0x0000001fff007819 */ /* 0x000fe40000011415 */
[----:B------:R-:W1:Y:S02]  /*0d90*/  SYNCS.PHASECHK.TRANS64.TRYWAIT P0, [R17+URZ+0x31800], R8 ;  /* 0x03180008110075a7 */ /* 0x000e64000800017f */
[----:B------:R-:W-:-:S02]  /*0da0*/  LEA.HI R2, R0, R21, RZ, 0x7 ;  /* 0x0000001500027211 */ /* 0x000fc400078f38ff */
[CC--:B------:R-:W-:Y:S02]  /*0db0*/  LEA.HI R4, R0.reuse, R21.reuse, RZ, 0x5 ;  /* 0x0000001500047211 */ /* 0x0c0fe400078f28ff */
[----:B------:R-:W-:Y:S02]  /*0dc0*/  SHF.R.S32.HI R3, RZ, 0x7, R2 ;  /* 0x00000007ff037819 */ /* 0x000fe40000011402 */
[----:B------:R-:W-:Y:S02]  /*0dd0*/  LEA.HI R6, R0, R21, RZ, 0x4 ;  /* 0x0000001500067211 */ /* 0x000fe400078f20ff */
[--C-:B------:R-:W-:Y:S02]  /*0de0*/  SHF.R.S32.HI R0, RZ, 0x5, R4.reuse ;  /* 0x00000005ff007819 */ /* 0x100fe40000011404 */
[----:B------:R-:W-:Y:S02]  /*0df0*/  SHF.R.S32.HI R7, RZ, 0x1f, R4 ;  /* 0x0000001fff077819 */ /* 0x000fe40000011404 */
[----:B------:R2:W3:Y:S02]  /*0e00*/  SHFL.IDX PT, R4, R3, RZ, 0x1f ;  /* 0x00001fff03047589 */ /* 0x0004e400000e0000 */
[----:B-123--:R-:W-:Y:S05]  /*0e10*/  @P0 BRA `(.L_x_310) ;  /* 0x0000000000080947 */ /* 0x00efea0003800000 */
[----:B------:R-:W1:Y:S02]  /*0e20*/  SYNCS.PHASECHK.TRANS64.TRYWAIT P0, [R17+URZ+0x31800], R8 ;  /* 0x03180008110075a7 */ /* 0x000e64000800017f */
[----:B-1----:R-:W-:Y:S05]  /*0e30*/  @!P0 BRA `(.L_x_311) ;  /* 0x000000e800088947 */ /* 0x002fea0003800000 */
.L_x_310:
[----:B------:R-:W2:Y:S01]  /*0e40*/  LDL R9, [R1] ;  /* 0x0000000001097983 */ /* 0x000ea20000100800 */
[----:B------:R-:W-:Y:S01]  /*0e50*/  LOP3.LUT R2, R2, 0xffffff80, RZ, 0xc0, !PT ;  /* 0xffffff8002027812 */ /* 0x000fe200078ec0ff */
[----:B------:R-:W3:Y:S01]  /*0e60*/  S2UR UR5, SR_CTAID.Y ;  /* 0x00000000000579c3 */ /* 0x000ee20000002600 */
[----:B------:R-:W-:Y:S01]  /*0e70*/  LOP3.LUT R6, R6, 0xffffff0, RZ, 0xc0, !PT ;  /* 0x0ffffff006067812 */ /* 0x000fe200078ec0ff */
[----:B------:R-:W-:Y:S01]  /*0e80*/  IMAD R13, R13, -0x50, RZ ;  /* 0xffffffb00d0d7824 */ /* 0x000fe200078e02ff */
[----:B------:R-:W-:Y:S01]  /*0e90*/  LEA.HI R7, R7, R0, RZ, 0x2 ;  /* 0x0000000007077211 */ /* 0x000fe200078f10ff */
[----:B------:R-:W-:Y:S01]  /*0ea0*/  IMAD.IADD R2, R21, 0x1, -R2 ;  /* 0x0000000115027824 */ /* 0x000fe200078e0a02 */
[----:B-1----:R-:W-:Y:S01]  /*0eb0*/  LEA.HI R8, R3, R3, RZ, 0x1 ;  /* 0x0000000303087211 */ /* 0x002fe200078f08ff */
[----:B------:R-:W-:Y:S01]  /*0ec0*/  IMAD.IADD R6, R21, 0x1, -R6 ;  /* 0x0000000115067824 */ /* 0x000fe200078e0a06 */
[----:B------:R-:W-:Y:S01]  /*0ed0*/  CS2R R134, SRZ ;  /* 0x0000000000867805 */ /* 0x000fe2000001ff00 */
[----:B------:R-:W1:Y:S01]  /*0ee0*/  LDC.64 R20, c[0x0][0x2d8] ;  /* 0x0000b600ff147b82 */ /* 0x000e620000000a00 */
[----:B------:R-:W-:Y:S01]  /*0ef0*/  LOP3.LUT R8, R8, 0x1ffffffe, RZ, 0xc0, !PT ;  /* 0x1ffffffe08087812 */ /* 0x000fe200078ec0ff */
[C---:B------:R-:W-:Y:S01]  /*0f00*/  IMAD R15, R3.reuse, 0x40, R6 ;  /* 0x00000040030f7824 */ /* 0x040fe200078e0206 */
[----:B------:R-:W-:Y:S01]  /*0f10*/  CS2R R132, SRZ ;  /* 0x0000000000847805 */ /* 0x000fe2000001ff00 */
[C---:B------:R-:W-:Y:S01]  /*0f20*/  IMAD R14, R3.reuse, 0x800, R2 ;  /* 0x00000800030e7824 */ /* 0x040fe200078e0202 */
[----:B------:R-:W-:Y:S01]  /*0f30*/  CS2R R130, SRZ ;  /* 0x0000000000827805 */ /* 0x000fe2000001ff00 */
[----:B------:R-:W-:Y:S01]  /*0f40*/  IMAD.IADD R12, R3, 0x1, -R8 ;  /* 0x00000001030c7824 */ /* 0x000fe200078e0a08 */
[----:B------:R-:W-:Y:S01]  /*0f50*/  CS2R R128, SRZ ;  /* 0x0000000000807805 */ /* 0x000fe2000001ff00 */
[----:B------:R-:W4:Y:S01]  /*0f60*/  LDC.64 R230, c[0x0][0x2e0] ;  /* 0x0000b800ffe67b82 */ /* 0x000f220000000a00 */
[----:B------:R-:W-:Y:S01]  /*0f70*/  IMAD.MOV.U32 R19, RZ, RZ, RZ ;  /* 0x000000ffff137224 */ /* 0x000fe200078e00ff */
[----:B------:R-:W-:-:S02]  /*0f80*/  CS2R R126, SRZ ;  /* 0x00000000007e7805 */ /* 0x000fc4000001ff00 */
[----:B------:R-:W-:Y:S02]  /*0f90*/  CS2R R124, SRZ ;  /* 0x00000000007c7805 */ /* 0x000fe4000001ff00 */
[----:B------:R-:W-:Y:S02]  /*0fa0*/  CS2R R122, SRZ ;  /* 0x00000000007a7805 */ /* 0x000fe4000001ff00 */
[----:B------:R-:W-:Y:S02]  /*0fb0*/  CS2R R120, SRZ ;  /* 0x0000000000787805 */ /* 0x000fe4000001ff00 */
[----:B------:R-:W-:Y:S02]  /*0fc0*/  CS2R R118, SRZ ;  /* 0x0000000000767805 */ /* 0x000fe4000001ff00 */
[----:B------:R-:W-:Y:S01]  /*0fd0*/  CS2R R116, SRZ ;  /* 0x0000000000747805 */ /* 0x000fe2000001ff00 */
[----:B---3--:R-:W-:Y:S01]  /*0fe0*/  USHF.R.S32.HI UR6, URZ, 0x1f, UR5 ;  /* 0x0000001f3f067899 */ /* 0x008fe20008011405 */
        /* <DEDUP_REMOVED lines=70> */
[----:B--2---:R-:W-:Y:S02]  /*1450*/  R2UR UR8, R9 ;  /* 0x00000000090872ca */ /* 0x004fe400000e0000 */
[----:B------:R-:W-:Y:S02]  /*1460*/  LOP3.LUT R9, R7, 0xfffffc, RZ, 0xc0, !PT ;  /* 0x00fffffc07097812 */ /* 0x000fe400078ec0ff */
[----:B------:R-:W-:-:S03]  /*1470*/  SHF.R.S32.HI R7, RZ, 0x1f, R2 ;  /* 0x0000001fff077819 */ /* 0x000fc60000011402 */
[----:B------:R-:W-:Y:S01]  /*1480*/  IMAD.IADD R10, R0, 0x1, -R9 ;  /* 0x00000001000a7824 */ /* 0x000fe200078e0a09 */
[CC--:B------:R-:W-:Y:S02]  /*1490*/  LEA.HI R0, R7.reuse, R2.reuse, RZ, 0x2 ;  /* 0x0000000207007211 */ /* 0x0c0fe400078f10ff */
[----:B------:R-:W-:Y:S01]  /*14a0*/  LEA.HI R7, R7, R2, RZ, 0x5 ;  /* 0x0000000207077211 */ /* 0x000fe200078f28ff */
[----:B------:R-:W-:Y:S01]  /*14b0*/  IMAD R10, R10, 0x10, R15 ;  /* 0x000000100a0a7824 */ /* 0x000fe200078e020f */
[--C-:B------:R-:W-:Y:S02]  /*14c0*/  SHF.R.S32.HI R6, RZ, 0x2, R0.reuse ;  /* 0x00000002ff067819 */ /* 0x100fe40000011400 */
[----:B------:R-:W-:Y:S02]  /*14d0*/  LOP3.LUT R9, R0, 0x7ffffffc, RZ, 0xc0, !PT ;  /* 0x7ffffffc00097812 */ /* 0x000fe400078ec0ff */
[----:B------:R-:W-:Y:S02]  /*14e0*/  SHF.R.S32.HI R3, RZ, 0x1f, R0 ;  /* 0x0000001fff037819 */ /* 0x000fe40000011400 */
[----:B------:R-:W-:Y:S01]  /*14f0*/  LEA.HI R0, R4, R4, RZ, 0x1 ;  /* 0x0000000404007211 */ /* 0x000fe200078f08ff */
[----:B------:R-:W-:Y:S01]  /*1500*/  IMAD.IADD R11, R2, 0x1, -R9 ;  /* 0x00000001020b7824 */ /* 0x000fe200078e0a09 */
[----:B------:R-:W-:Y:S01]  /*1510*/  LEA.HI R8, R3, R6, RZ, 0x3 ;  /* 0x0000000603087211 */ /* 0x000fe200078f18ff */
[----:B------:R-:W-:Y:S01]  /*1520*/  IMAD.SHL.U32 R2, R14, 0x4, RZ ;  /* 0x000000040e027824 */ /* 0x000fe200078e00ff */
[----:B------:R-:W-:Y:S01]  /*1530*/  LOP3.LUT R3, R0, 0xfffffffe, RZ, 0xc0, !PT ;  /* 0xfffffffe00037812 */ /* 0x000fe200078ec0ff */
[----:B-1----:R-:W-:Y:S01]  /*1540*/  IMAD R0, R20, UR6, RZ ;  /* 0x0000000614007c24 */ /* 0x002fe2000f8e02ff */
[----:B------:R-:W-:Y:S01]  /*1550*/  LOP3.LUT R9, R8, 0xfffffff8, RZ, 0xc0, !PT ;  /* 0xfffffff808097812 */ /* 0x000fe200078ec0ff */
[----:B------:R-:W-:Y:S01]  /*1560*/  IMAD R11, R12, 0x4, R11 ;  /* 0x000000040c0b7824 */ /* 0x000fe200078e020b */
[----:B------:R-:W-:Y:S01]  /*1570*/  SHF.R.S32.HI R7, RZ, 0x5, R7 ;  /* 0x00000005ff077819 */ /* 0x000fe20000011407 */
[----:B------:R-:W-:Y:S01]  /*1580*/  IMAD.IADD R4, R4, 0x1, -R3 ;  /* 0x0000000104047824 */ /* 0x000fe200078e0a03 */
[----:B------:R-:W-:Y:S01]  /*1590*/  SHF.R.S32.HI R3, RZ, 0x1f, R2 ;  /* 0x0000001fff037819 */ /* 0x000fe20000011402 */
[----:B------:R-:W-:-:S02]  /*15a0*/  IMAD.IADD R18, R6, 0x1, -R9 ;  /* 0x0000000106127824 */ /* 0x000fc400078e0a09 */
[----:B------:R-:W-:Y:S01]  /*15b0*/  IMAD R9, R21, UR5, R0 ;  /* 0x0000000515097c24 */ /* 0x000fe2000f8e0200 */
[----:B------:R-:W-:Y:S01]  /*15c0*/  IADD3.X R0, R13, UR7, RZ, PT, !PT ;  /* 0x000000070d007c10 */ /* 0x000fe2000bffe4ff */
[----:B------:R-:W-:Y:S01]  /*15d0*/  IMAD.WIDE.U32 R2, R20, UR5, R2 ;  /* 0x0000000514027c25 */ /* 0x000fe2000f8e0002 */
[----:B------:R-:W-:-:S03]  /*15e0*/  USHF.R.S32.HI UR5, URZ, 0x1f, UR4 ;  /* 0x0000001f3f057899 */ /* 0x000fc60008011404 */
[----:B------:R-:W-:Y:S02]  /*15f0*/  IMAD.IADD R3, R3, 0x1, R9 ;  /* 0x0000000103037824 */ /* 0x000fe400078e0209 */
[----:B------:R-:W-:Y:S02]  /*1600*/  IMAD.SHL.U32 R229, R11, 0x2, RZ ;  /* 0x000000020be57824 */ /* 0x000fe400078e00ff */
[----:B----4-:R-:W-:Y:S02]  /*1610*/  IMAD R6, R230, UR5, RZ ;  /* 0x00000005e6067c24 */ /* 0x010fe4000f8e02ff */
[----:B------:R-:W-:Y:S01]  /*1620*/  IMAD R18, R7, 0x10, R18 ;  /* 0x0000001007127824 */ /* 0x000fe200078e0212 */
[----:B------:R-:W-:Y:S01]  /*1630*/  IADD3 R232, R0, -R232, -R229 ;  /* 0x800000e800e87210 */ /* 0x000fe20007ffe8e5 */
[----:B------:R-:W-:Y:S01]  /*1640*/  IMAD R235, R231, UR4, R6 ;  /* 0x00000004e7eb7c24 */ /* 0x000fe2000f8e0206 */
[----:B------:R-:W-:Y:S01]  /*1650*/  IADD3 R233, -R229, UR7, R13 ;  /* 0x00000007e5e97c10 */ /* 0x000fe2000fffe10d */
[----:B------:R-:W-:Y:S01]  /*1660*/  IMAD.WIDE.U32 R230, R230, UR4, R2 ;  /* 0x00000004e6e67c25 */ /* 0x000fe2000f8e0002 */
[----:B------:R-:W-:-:S03]  /*1670*/  ULOP3.LUT UR4, UR8, 0x1, URZ, 0xfc, !UPT ;  /* 0x0000000108047892 */ /* 0x000fc6000f8efc3f */
[----:B------:R-:W-:Y:S02]  /*1680*/  IMAD.SHL.U32 R0, R10, 0x8, RZ ;  /* 0x000000080a007824 */ /* 0x000fe400078e00ff */
[----:B------:R-:W-:Y:S02]  /*1690*/  IMAD.MOV.U32 R3, RZ, RZ, R5 ;  /* 0x000000ffff037224 */ /* 0x000fe400078e0005 */
[----:B------:R-:W-:Y:S01]  /*16a0*/  IMAD.U32 R236, RZ, RZ, UR4 ;  /* 0x00000004ffec7e24 */ /* 0x000fe2000f8e00ff */
[----:B------:R-:W-:Y:S01]  /*16b0*/  UMOV UR4, URZ ;  /* 0x0000003f00047c82 */ /* 0x000fe20008000000 */
[----:B------:R-:W-:Y:S02]  /*16c0*/  IMAD.MOV.U32 R2, RZ, RZ, RZ ;  /* 0x000000ffff027224 */ /* 0x000fe400078e00ff */
[----:B------:R-:W-:Y:S02]  /*16d0*/  IMAD R0, R0, 0x2, R17 ;  /* 0x0000000200007824 */ /* 0x000fe400078e0211 */
[----:B------:R-:W-:-:S02]  /*16e0*/  IMAD.IADD R229, R13, 0x1, -R229 ;  /* 0x000000010de57824 */ /* 0x000fc400078e0ae5 */
[----:B------:R-:W-:Y:S02]  /*16f0*/  IMAD.IADD R235, R231, 0x1, R235 ;  /* 0x00000001e7eb7824 */ /* 0x000fe400078e02eb */
[----:B------:R-:W-:-:S07]  /*1700*/  IMAD.U32 R228, RZ, RZ, UR4 ;  /* 0x00000004ffe47e24 */ /* 0x000fce000f8e00ff */
.L_x_330:
[----:B------:R-:W-:-:S13]  /*1710*/  R2UR UR4, R236 ;  /* 0x00000000ec0472ca */ /* 0x000fda00000e0000 */
[----:B------:R-:W-:-:S06]  /*1720*/  UISETP.NE.AND UP1, UPT, UR4, 0x3, UPT ;  /* 0x000000030400788c */ /* 0x000fcc000bf25270 */
[----:B------:R-:W-:-:S13]  /*1730*/  PLOP3.LUT P0, PT, PT, PT, UP1, 0x40, 0x0 ;  /* 0x000000000000781c */ /* 0x000fda0003f0e818 */
[----:B-1----:R-:W-:Y:S05]  /*1740*/  @P0 BRA `(.L_x_312) ;  /* 0x0000000000040947 */ /* 0x002fea0003800000 */
[----:B------:R-:W-:Y:S01]  /*1750*/  BPT.TRAP 0x1 ;  /* 0x000000040000795c */ /* 0x000fe20000300000 */
.L_x_312:
[----:B------:R-:W-:Y:S01]  /*1760*/  PLOP3.LUT P1, PT, PT, PT, UP1, 0x40, 0x0 ;  /* 0x000000000000781c */ /* 0x000fe20003f2e818 */
[----:B------:R-:W-:Y:S01]  /*1770*/  IMAD R16, R2, 0x8, R17 ;  /* 0x0000000802107824 */ /* 0x000fe200078e0211 */
[----:B------:R-:W-:-:S04]  /*1780*/  SHF.L.U32 R9, R19, 0x1f, RZ ;  /* 0x0000001f13097819 */ /* 0x000fc800000006ff */
[----:B------:R1:W2:Y:S07]  /*1790*/  SYNCS.PHASECHK.TRANS64.TRYWAIT P0, [R16+URZ+0x31810], R9 ;  /* 0x03181009100075a7 */ /* 0x0002ae000800017f */
[----:B------:R-:W-:Y:S05]  /*17a0*/  @P1 BRA `(.L_x_313) ;  /* 0x0000000000041947 */ /* 0x000fea0003800000 */
[----:B------:R-:W-:Y:S01]  /*17b0*/  BPT.TRAP 0x1 ;  /* 0x000000040000795c */ /* 0x000fe20000300000 */
.L_x_313:
[----:B------:R-:W-:Y:S02]  /*17c0*/  VIADD R5, R17, 0x14100 ;  /* 0x0001410011057836 */ /* 0x000fe40000000000 */
[----:B------:R-:W-:-:S03]  /*17d0*/  IMAD R7, R4, 0x400, R17 ;  /* 0x0000040004077824 */ /* 0x000fc600078e0211 */
[----:B------:R-:W-:Y:S02]  /*17e0*/  SHF.R.U32.HI R5, RZ, 0x4, R5 ;  /* 0x00000004ff057819 */ /* 0x000fe40000011605 */
[----:B------:R-:W-:Y:S02]  /*17f0*/  SHF.R.U32.HI R6, RZ, 0x4, R7 ;  /* 0x00000004ff067819 */ /* 0x000fe40000011607 */
[----:B------:R-:W-:Y:S02]  /*1800*/  LOP3.LUT R5, R5, 0x3fff, RZ, 0xc0, !PT ;  /* 0x00003fff05057812 */ /* 0x000fe400078ec0ff */
[----:B------:R-:W-:Y:S02]  /*1810*/  LOP3.LUT R6, R6, 0x3fff, RZ, 0xc0, !PT ;  /* 0x00003fff06067812 */ /* 0x000fe400078ec0ff */
[----:B------:R-:W-:Y:S02]  /*1820*/  LOP3.LUT R11, R5, 0x10000, RZ, 0xfc, !PT ;  /* 0x00010000050b7812 */ /* 0x000fe400078efcff */
[----:B------:R-:W-:-:S03]  /*1830*/  LOP3.LUT R5, R6, 0x10000, RZ, 0xfc, !PT ;  /* 0x0001000006057812 */ /* 0x000fc600078efcff */
[----:B------:R-:W-:Y:S01]  /*1840*/  IMAD R6, R2, 0x800, R11 ;  /* 0x0000080002067824 */ /* 0x000fe200078e020b */
[----:B--2---:R-:W-:Y:S06]  /*1850*/  @P0 BRA `(.L_x_314) ;  /* 0x0000000000080947 */ /* 0x004fec0003800000 */
[----:B------:R-:W2:Y:S02]  /*1860*/  SYNCS.PHASECHK.TRANS64.TRYWAIT P0, [R16+URZ+0x31810], R9 ;  /* 0x03181009100075a7 */ /* 0x000ea4000800017f */
[----:B--2---:R-:W-:Y:S05]  /*1870*/  @!P0 BRA `(.L_x_315) ;  /* 0x000000dc008c8947 */ /* 0x004fea0003800000 */
.L_x_314:
[C---:B------:R-:W-:Y:S01]  /*1880*/  R2UR UR6, R5.reuse ;  /* 0x00000000050672ca */ /* 0x040fe200000e0000 */
[----:B------:R-:W-:Y:S01]  /*1890*/  WARPGROUP.ARRIVE ;  /* 0x00000000000079c5 */ /* 0x000fe20000000000 */
[----:B------:R-:W-:Y:S01]  /*18a0*/  R2UR UR4, R6 ;  /* 0x00000000060472ca */ /* 0x000fe200000e0000 */
[----:B------:R-:W-:Y:S01]  /*18b0*/  UMOV UR7, 0x40000000 ;  /* 0x4000000000077882 */ /* 0x000fe20000000000 */
[----:B------:R-:W-:Y:S01]  /*18c0*/  UMOV UR5, 0x40000040 ;  /* 0x4000004000057882 */ /* 0x000fe20000000000 */
[C---:B------:R-:W-:Y:S01]  /*18d0*/  VIADD R8, R5.reuse, 0x80 ;  /* 0x0000008005087836 */ /* 0x040fe20000000000 */
[----:B------:R-:W-:Y:S01]  /*18e0*/  PLOP3.LUT P0, PT, PT, PT, UP1, 0x40, 0x0 ;  /* 0x000000000000781c */ /* 0x000fe20003f0e818 */
[----:B-12---:R-:W-:-:S03]  /*18f0*/  VIADD R9, R5, 0x100 ;  /* 0x0000010005097836 */ /* 0x006fc60000000000 */
[----:B------:R-:W-:Y:S01]  /*1900*/  R2UR UR8, R8 ;  /* 0x00000000080872ca */ /* 0x000fe200000e0000 */
[----:B------:R-:W-:Y:S01]  /*1910*/  VIADD R8, R5, 0x180 ;  /* 0x0000018005087836 */ /* 0x000fe20000000000 */
        /* <DEDUP_REMOVED lines=554> */
[----:B------:R-:W-:Y:S02]  /*3bc0*/  VIADD R5, R5, 0x986 ;  /* 0x0000098605057836 */ /* 0x000fe40000000000 */
[----:B------:R-:W-:Y:S01]  /*3bd0*/  IMAD R6, R2, 0x40, R18 ;  /* 0x0000004002067824 */ /* 0x000fe200078e0212 */
[----:B------:R-:W-:Y:S02]  /*3be0*/  R2UR UR10, R8 ;  /* 0x00000000080a72ca */ /* 0x000fe400000e0000 */
[----:B------:R-:W-:Y:S01]  /*3bf0*/  R2UR UR11, R5 ;  /* 0x00000000050b72ca */ /* 0x000fe200000e0000 */
[----:B------:R-:W-:Y:S01]  /*3c00*/  IMAD R8, R6, 0x4, R17 ;  /* 0x0000000406087824 */ /* 0x000fe200078e0211 */
[----:B------:R-:W-:-:S02]  /*3c10*/  WARPGROUP.DEPBAR.LE gsb0, 0x0 ;  /* 0x00008000000079c5 */ /* 0x000fc40000010000 */
        /* <DEDUP_REMOVED lines=25> */
[----:B------:R-:W-:Y:S05]  /*3db0*/  @P0 BRA `(.L_x_316) ;  /* 0x0000000000040947 */ /* 0x000fea0003800000 */
[----:B------:R-:W-:Y:S01]  /*3dc0*/  BPT.TRAP 0x1 ;  /* 0x000000040000795c */ /* 0x000fe20000300000 */
.L_x_316:
[----:B------:R-:W-:Y:S02]  /*3dd0*/  R2UR UR4, R228 ;  /* 0x00000000e40472ca */ /* 0x000fe400000e0000 */
[----:B------:R-:W-:-:S11]  /*3de0*/  PLOP3.LUT P1, PT, PT, PT, UP1, 0x40, 0x0 ;  /* 0x000000000000781c */ /* 0x000fd60003f2e818 */
[----:B------:R-:W-:-:S05]  /*3df0*/  IMAD.U32 R10, RZ, RZ, UR4 ;  /* 0x00000004ff0a7e24 */ /* 0x000fca000f8e00ff */
[----:B------:R-:W-:-:S04]  /*3e00*/  SHF.L.U32 R10, R10, 0x1f, RZ ;  /* 0x0000001f0a0a7819 */ /* 0x000fc800000006ff */
[----:B------:R4:W1:Y:S01]  /*3e10*/  SYNCS.PHASECHK.TRANS64.TRYWAIT P0, [R17+URZ+0x31830], R10 ;  /* 0x0318300a110075a7 */ /* 0x000862000800017f */
[----:B------:R-:W-:Y:S05]  /*3e20*/  @P1 BRA `(.L_x_317) ;  /* 0x0000000000041947 */ /* 0x000fea0003800000 */
[----:B------:R-:W-:Y:S01]  /*3e30*/  BPT.TRAP 0x1 ;  /* 0x000000040000795c */ /* 0x000fe20000300000 */
.L_x_317:
[----:B------:R-:W-:Y:S02]  /*3e40*/  VIADD R7, R7, 0xa000 ;  /* 0x0000a00007077836 */ /* 0x000fe40000000000 */
[----:B-1----:R-:W-:-:S03]  /*3e50*/  VIADD R8, R17, 0x24100 ;  /* 0x0002410011087836 */ /* 0x002fc60000000000 */
[----:B------:R-:W-:Y:S02]  /*3e60*/  SHF.R.U32.HI R7, RZ, 0x4, R7 ;  /* 0x00000004ff077819 */ /* 0x000fe40000011607 */
[----:B------:R-:W-:Y:S02]  /*3e70*/  SHF.R.U32.HI R8, RZ, 0x4, R8 ;  /* 0x00000004ff087819 */ /* 0x000fe40000011608 */
[----:B------:R-:W-:Y:S02]  /*3e80*/  LOP3.LUT R7, R7, 0x3fff, RZ, 0xc0, !PT ;  /* 0x00003fff07077812 */ /* 0x000fe400078ec0ff */
[----:B------:R-:W-:Y:S02]  /*3e90*/  LOP3.LUT R8, R8, 0x3fff, RZ, 0xc0, !PT ;  /* 0x00003fff08087812 */ /* 0x000fe400078ec0ff */
[----:B------:R-:W-:Y:S02]  /*3ea0*/  LOP3.LUT R22, R7, 0x10000, RZ, 0xfc, !PT ;  /* 0x0001000007167812 */ /* 0x000fe400078efcff */
[----:B------:R-:W-:Y:S01]  /*3eb0*/  LOP3.LUT R20, R8, 0x10000, RZ, 0xfc, !PT ;  /* 0x0001000008147812 */ /* 0x000fe200078efcff */
[----:B------:R-:W-:Y:S06]  /*3ec0*/  @P0 BRA `(.L_x_318) ;  /* 0x0000000000080947 */ /* 0x000fec0003800000 */
[----:B------:R-:W1:Y:S02]  /*3ed0*/  SYNCS.PHASECHK.TRANS64.TRYWAIT P0, [R17+URZ+0x31830], R10 ;  /* 0x0318300a110075a7 */ /* 0x000e64000800017f */
[----:B-1----:R-:W-:Y:S05]  /*3ee0*/  @!P0 BRA `(.L_x_319) ;  /* 0x000000b800048947 */ /* 0x002fea0003800000 */
.L_x_318:
[----:B------:R-:W-:Y:S01]  /*3ef0*/  R2UR UR4, R20 ;  /* 0x00000000140472ca */ /* 0x000fe200000e0000 */
[----:B------:R-:W-:Y:S01]  /*3f00*/  WARPGROUP.ARRIVE ;  /* 0x00000000000079c5 */ /* 0x000fe20000000000 */
[C---:B------:R-:W-:Y:S01]  /*3f10*/  R2UR UR6, R22.reuse ;  /* 0x00000000160672ca */ /* 0x040fe200000e0000 */
[----:B------:R-:W-:Y:S01]  /*3f20*/  UMOV UR5, 0x40000040 ;  /* 0x4000004000057882 */ /* 0x000fe20000000000 */
[----:B------:R-:W-:Y:S01]  /*3f30*/  UMOV UR7, 0x40000000 ;  /* 0x4000000000077882 */ /* 0x000fe20000000000 */
[C---:B------:R-:W-:Y:S02]  /*3f40*/  VIADD R7, R22.reuse, 0x80 ;  /* 0x0000008016077836 */ /* 0x040fe40000000000 */
[C---:B------:R-:W-:Y:S02]  /*3f50*/  VIADD R8, R22.reuse, 0x180 ;  /* 0x0000018016087836 */ /* 0x040fe40000000000 */
[C---:B------:R-:W-:Y:S01]  /*3f60*/  VIADD R9, R22.reuse, 0x200 ;  /* 0x0000020016097836 */ /* 0x040fe20000000000 */
[----:B------:R-:W-:Y:S01]  /*3f70*/  R2UR UR8, R7 ;  /* 0x00000000070872ca */ /* 0x000fe200000e0000 */
[----:B------:R-:W-:Y:S01]  /*3f80*/  VIADD R7, R22, 0x100 ;  /* 0x0000010016077836 */ /* 0x000fe20000000000 */
[----:B------:R-:W-:Y:S01]  /*3f90*/  R2UR UR10, R8 ;  /* 0x00000000080a72ca */ /* 0x000fe200000e0000 */
[----:B----4-:R-:W-:Y:S01]  /*3fa0*/  VIADD R10, R22, 0x2 ;  /* 0x00000002160a7836 */ /* 0x010fe20000000000 */
[----:B------:R-:W-:Y:S01]  /*3fb0*/  R2UR UR11, R9 ;  /* 0x00000000090b72ca */ /* 0x000fe200000e0000 */
[----:B------:R-:W-:Y:S01]  /*3fc0*/  HGMMA.64x8x16.F32.BF16 R44, gdesc[UR4], RZ, !UPT, gsb0 ;  /* 0x00000000042c79f0 */ /* 0x000fe2000c0018ff */
[----:B------:R-:W-:Y:S01]  /*3fd0*/  UMOV UR7, 0x40000000 ;  /* 0x4000000000077882 */ /* 0x000fe20000000000 */
[----:B------:R-:W-:Y:S01]  /*3fe0*/  R2UR UR9, R7 ;  /* 0x00000000070972ca */ /* 0x000fe200000e0000 */
[----:B------:R-:W-:Y:S01]  /*3ff0*/  VIADD R7, R20, 0x2 ;  /* 0x0000000214077836 */ /* 0x000fe20000000000 */
[----:B------:R-:W-:Y:S01]  /*4000*/  R2UR UR12, R10 ;  /* 0x000000000a0c72ca */ /* 0x000fe200000e0000 */
[----:B------:R-:W-:-:S02]  /*4010*/  VIADD R8, R20, 0x604 ;  /* 0x0000060414087836 */ /* 0x000fc40000000000 */
[C---:B------:R-:W-:Y:S01]  /*4020*/  VIADD R10, R22.reuse, 0x804 ;  /* 0x00000804160a7836 */ /* 0x040fe20000000000 */
[----:B------:R-:W-:Y:S01]  /*4030*/  UMOV UR6, UR8 ;  /* 0x0000000800067c82 */ /* 0x000fe20008000000 */
[----:B------:R-:W-:Y:S01]  /*4040*/  R2UR UR8, R7 ;  /* 0x00000000070872ca */ /* 0x000fe200000e0000 */
[C---:B------:R-:W-:Y:S02]  /*4050*/  VIADD R7, R22.reuse, 0x82 ;  /* 0x0000008216077836 */ /* 0x040fe40000000000 */
[C---:B------:R-:W-:Y:S02]  /*4060*/  VIADD R11, R22.reuse, 0x884 ;  /* 0x00000884160b7836 */ /* 0x040fe40000000000 */
[C---:B------:R-:W-:Y:S02]  /*4070*/  VIADD R12, R22.reuse, 0x904 ;  /* 0x00000904160c7836 */ /* 0x040fe40000000000 */
[----:B------:R-:W-:Y:S02]  /*4080*/  VIADD R13, R22, 0x984 ;  /* 0x00000984160d7836 */ /* 0x000fe40000000000 */
[----:B------:R-:W-:-:S02]  /*4090*/  VIADD R21, R20, 0x606 ;  /* 0x0000060614157836 */ /* 0x000fc40000000000 */
[----:B------:R-:W-:Y:S01]  /*40a0*/  VIADD R23, R22, 0x806 ;  /* 0x0000080616177836 */ /* 0x000fe20000000000 */
        /* <DEDUP_REMOVED lines=471> */
[----:B------:R-:W-:Y:S02]  /*5e20*/  WARPGROUP.DEPBAR.LE gsb0, 0x0 ;  /* 0x00008000000079c5 */ /* 0x000fe40000010000 */
[----:B------:R-:W-:-:S06]  /*5e30*/  WARPGROUP.ARRIVE ;  /* 0x00000000000079c5 */ /* 0x000fcc0000000000 */
[----:B------:R-:W-:Y:S01]  /*5e40*/  HGMMA.64x8x16.F32.BF16 R48, gdesc[UR4], R48, gsb0 ;  /* 0x00000000043079f0 */ /* 0x000fe20008001830 */
[----:B------:R-:W-:Y:S01]  /*5e50*/  UMOV UR6, UR8 ;  /* 0x0000000800067c82 */ /* 0x000fe20008000000 */
[----:B------:R-:W-:Y:S01]  /*5e60*/  UMOV UR7, 0x40000000 ;  /* 0x4000000000077882 */ /* 0x000fe20000000000 */
[----:B------:R-:W-:Y:S02]  /*5e70*/  ULDC UR8, c[0x0][0x75c] ;  /* 0x0001d70000087ab9 */ /* 0x000fe40000000800 */
        /* <DEDUP_REMOVED lines=8> */
[----:B------:R1:W4:Y:S01]  /*5f00*/  MUFU.TANH R20, R33 ;  /* 0x0000002100147308 */ /* 0x0003220000002400 */
[----:B------:R-:W-:Y:S01]  /*5f10*/  FMUL.FTZ R15, R32, UR8 ;  /* 0x00000008200f7c20 */ /* 0x000fe20008410000 */
[----:B------:R-:W-:Y:S01]  /*5f20*/  FMUL.FTZ R26, R37, UR8 ;  /* 0x00000008251a7c20 */ /* 0x000fe20008410000 */
[----:B------:R-:W-:Y:S01]  /*5f30*/  FMUL.FTZ R31, R42, UR8 ;  /* 0x000000082a1f7c20 */ /* 0x000fe20008410000 */
[----:B------:R-:W-:Y:S01]  /*5f40*/  FMUL.FTZ R34, R34, UR8 ;  /* 0x0000000822227c20 */ /* 0x000fe20008410000 */
[----:B------:R-:W-:Y:S01]  /*5f50*/  FMUL.FTZ R35, R35, UR8 ;  /* 0x0000000823237c20 */ /* 0x000fe20008410000 */
[----:B------:R-:W-:-:S02]  /*5f60*/  IMAD R25, R3, 0x40, R18 ;  /* 0x0000004003197824 */ /* 0x000fc400078e0212 */
[----:B------:R-:W2:Y:S01]  /*5f70*/  MUFU.TANH R8, R8 ;  /* 0x0000000800087308 */ /* 0x000ea20000002400 */
[----:B-1----:R-:W-:-:S07]  /*5f80*/  FMUL.FTZ R33, R43, UR8 ;  /* 0x000000082b217c20 */ /* 0x002fce0008410000 */
[----:B------:R-:W1:Y:S08]  /*5f90*/  MUFU.TANH R9, R9 ;  /* 0x0000000900097308 */ /* 0x000e700000002400 */
[----:B------:R-:W1:Y:S08]  /*5fa0*/  MUFU.TANH R14, R14 ;  /* 0x0000000e000e7308 */ /* 0x000e700000002400 */
[----:B------:R-:W1:Y:S01]  /*5fb0*/  MUFU.TANH R15, R15 ;  /* 0x0000000f000f7308 */ /* 0x000e620000002400 */
[----:B------:R-:W-:-:S02]  /*5fc0*/  WARPGROUP.DEPBAR.LE gsb0, 0x0 ;  /* 0x00008000000079c5 */ /* 0x000fc40000010000 */
[----:B------:R-:W-:-:S05]  /*5fd0*/  WARPGROUP.ARRIVE ;  /* 0x00000000000079c5 */ /* 0x000fca0000000000 */
[----:B------:R-:W1:Y:S01]  /*5fe0*/  MUFU.TANH R26, R26 ;  /* 0x0000001a001a7308 */ /* 0x000e620000002400 */
[----:B------:R-:W-:Y:S01]  /*5ff0*/  HGMMA.64x8x16.F32.BF16 R52, gdesc[UR4], R52, gsb0 ;  /* 0x00000000043479f0 */ /* 0x000fe20008001834 */
[----:B------:R-:W-:Y:S01]  /*6000*/  UMOV UR6, UR9 ;  /* 0x0000000900067c82 */ /* 0x000fe20008000000 */
[----:B------:R-:W-:Y:S01]  /*6010*/  UMOV UR7, 0x40000000 ;  /* 0x4000000000077882 */ /* 0x000fe20000000000 */
[----:B------:R-:W-:Y:S01]  /*6020*/  R2UR UR9, R7 ;  /* 0x00000000070972ca */ /* 0x000fe200000e0000 */
[----:B------:R-:W-:-:S03]  /*6030*/  VIADD R7, R22, 0x902 ;  /* 0x0000090216077836 */ /* 0x000fc60000000000 */
[----:B------:R-:W1:Y:S08]  /*6040*/  MUFU.TANH R31, R31 ;  /* 0x0000001f001f7308 */ /* 0x000e700000002400 */
[----:B------:R-:W1:Y:S01]  /*6050*/  MUFU.TANH R33, R33 ;  /* 0x0000002100217308 */ /* 0x000e620000002400 */
        /* <DEDUP_REMOVED lines=10> */
[----:B------:R-:W-:Y:S01]  /*6100*/  FMUL.FTZ R7, R24, UR8 ;  /* 0x0000000818077c20 */ /* 0x000fe20008410000 */
[----:B------:R-:W-:-:S05]  /*6110*/  VIADD R24, R22, 0x886 ;  /* 0x0000088616187836 */ /* 0x000fca0000000000 */
[----:B------:R-:W1:Y:S01]  /*6120*/  MUFU.TANH R7, R7 ;  /* 0x0000000700077308 */ /* 0x000e620000002400 */
[----:B------:R-:W-:Y:S02]  /*6130*/  WARPGROUP.DEPBAR.LE gsb0, 0x0 ;  /* 0x00008000000079c5 */ /* 0x000fe40000010000 */
[----:B------:R-:W-:-:S06]  /*6140*/  WARPGROUP.ARRIVE ;  /* 0x00000000000079c5 */ /* 0x000fcc0000000000 */
[----:B------:R-:W-:Y:S01]  /*6150*/  HGMMA.64x8x16.F32.BF16 R220, gdesc[UR4], R220, gsb0 ;  /* 0x0000000004dc79f0 */ /* 0x000fe200080018dc */
[----:B------:R-:W-:Y:S01]  /*6160*/  UMOV UR6, UR11 ;  /* 0x0000000b00067c82 */ /* 0x000fe20008000000 */
[----:B------:R-:W-:Y:S01]  /*6170*/  UMOV UR7, 0x40000000 ;  /* 0x4000000000077882 */ /* 0x000fe20000000000 */
[----:B------:R-:W-:Y:S01]  /*6180*/  UMOV UR4, UR12 ;  /* 0x0000000c00047c82 */ /* 0x000fe20008000000 */
[----:B------:R-:W-:Y:S01]  /*6190*/  UMOV UR5, 0x40000040 ;  /* 0x4000004000057882 */ /* 0x000fe20000000000 */
[----:B------:R-:W-:Y:S02]  /*61a0*/  R2UR UR11, R12 ;  /* 0x000000000c0b72ca */ /* 0x000fe400000e0000 */
[----:B------:R-:W-:Y:S01]  /*61b0*/  R2UR UR12, R13 ;  /* 0x000000000d0c72ca */ /* 0x000fe200000e0000 */
[----:B------:R5:W1:Y:S08]  /*61c0*/  MUFU.TANH R12, R29 ;  /* 0x0000001d000c7308 */ /* 0x000a700000002400 */
[----:B------:R3:W1:Y:S01]  /*61d0*/  MUFU.TANH R13, R30 ;  /* 0x0000001e000d7308 */ /* 0x0006620000002400 */
[----:B-----5:R-:W-:-:S07]  /*61e0*/  FMUL.FTZ R29, R40, UR8 ;  /* 0x00000008281d7c20 */ /* 0x020fce0008410000 */
[----:B------:R-:W1:Y:S01]  /*61f0*/  MUFU.TANH R29, R29 ;  /* 0x0000001d001d7308 */ /* 0x000e620000002400 */
[----:B---3--:R-:W-:-:S07]  /*6200*/  FMUL.FTZ R30, R41, UR8 ;  /* 0x00000008291e7c20 */ /* 0x008fce0008410000 */
[----:B------:R-:W3:Y:S01]  /*6210*/  MUFU.TANH R30, R30 ;  /* 0x0000001e001e7308 */ /* 0x000ee20000002400 */
        /* <DEDUP_REMOVED lines=10> */
[----:B------:R-:W-:Y:S02]  /*62c0*/  R2UR UR9, R10 ;  /* 0x000000000a0972ca */ /* 0x000fe400000e0000 */
[----:B------:R5:W1:Y:S02]  /*62d0*/  MUFU.TANH R10, R27 ;  /* 0x0000001b000a7308 */ /* 0x000a640000002400 */
[----:B-----5:R-:W-:-:S06]  /*62e0*/  FMUL.FTZ R27, R38, UR8 ;  /* 0x00000008261b7c20 */ /* 0x020fcc0008410000 */
[----:B------:R-:W1:Y:S01]  /*62f0*/  MUFU.TANH R27, R27 ;  /* 0x0000001b001b7308 */ /* 0x000e620000002400 */
        /* <DEDUP_REMOVED lines=41> */
[----:B------:R-:W-:-:S06]  /*6590*/  FMUL.FTZ R23, R36, UR8 ;  /* 0x0000000824177c20 */ /* 0x000fcc0008410000 */
[----:B------:R-:W1:Y:S01]  /*65a0*/  MUFU.TANH R23, R23 ;  /* 0x0000001700177308 */ /* 0x000e620000002400 */
        /* <DEDUP_REMOVED lines=9> */
[----:B------:R-:W-:Y:S01]  /*6640*/  R2UR UR4, R21 ;  /* 0x00000000150472ca */ /* 0x000fe200000e0000 */
[----:B------:R-:W-:Y:S01]  /*6650*/  VIADD R21, R22, 0x786 ;  /* 0x0000078616157836 */ /* 0x000fe20000000000 */
[----:B------:R-:W-:Y:S01]  /*6660*/  UMOV UR5, 0x40000040 ;  /* 0x4000004000057882 */ /* 0x000fe20000000000 */
[----:B------:R-:W-:Y:S01]  /*6670*/  UMOV UR7, 0x40000000 ;  /* 0x4000000000077882 */ /* 0x000fe20000000000 */
[----:B------:R1:W1:Y:S02]  /*6680*/  MUFU.TANH R22, R35 ;  /* 0x0000002300167308 */ /* 0x0002640000002400 */
[----:B------:R-:W-:-:S06]  /*6690*/  R2UR UR6, R21 ;  /* 0x00000000150672ca */ /* 0x000fcc00000e0000 */
[----:B------:R1:W1:Y:S01]  /*66a0*/  MUFU.TANH R21, R34 ;  /* 0x0000002200157308 */ /* 0x0002620000002400 */
        /* <DEDUP_REMOVED lines=23> */
[----:B------:R-:W-:Y:S01]  /*6820*/  ULDC UR6, c[0x0][0x750] ;  /* 0x0001d40000067ab9 */ /* 0x000fe20000000800 */
[----:B------:R-:W-:Y:S01]  /*6830*/  ULDC.64 UR4, c[0x0][0x748] ;  /* 0x0001d20000047ab9 */ /* 0x000fe20000000a00 */
[----:B------:R-:W-:Y:S01]  /*6840*/  UISETP.GE.AND UP0, UPT, UR6, 0x1, UPT ;  /* 0x000000010600788c */ /* 0x000fe2000bf06270 */
[----:B------:R-:W-:Y:S01]  /*6850*/  VIADD R24, R232, UR5 ;  /* 0x00000005e8187c36 */ /* 0x000fe20008000000 */
[----:B------:R-:W-:-:S04]  /*6860*/  ULOP3.LUT UR4, URZ, UR4, URZ, 0x33, !UPT ;  /* 0x000000043f047292 */ /* 0x000fc8000f8e333f */
[----:B------:R-:W-:Y:S02]  /*6870*/  PLOP3.LUT P1, PT, PT, PT, UP0, 0x80, 0x0 ;  /* 0x000000000000781c */ /* 0x000fe40003f2f008 */
[----:B------:R-:W-:Y:S01]  /*6880*/  VIADD R32, R232, UR4 ;  /* 0x00000004e8207c36 */ /* 0x000fe20008000000 */
[----:B------:R-:W-:-:S03]  /*6890*/  VIADDMNMX R39, R25, R24, R233, PT ;  /* 0x0000001819277246 */ /* 0x000fc600038001e9 */
[----:B------:R-:W-:Y:S01]  /*68a0*/  IMAD.IADD R42, R25, 0x1, R32 ;  /* 0x00000001192a7824 */ /* 0x000fe200078e0220 */
[----:B------:R-:W-:-:S06]  /*68b0*/  WARPGROUP.DEPBAR.LE gsb0, 0x0 ;  /* 0x00008000000079c5 */ /* 0x000fcc0000010000 */
[----:B-1234-:R-:W-:Y:S05]  /*68c0*/  @!P1 BRA `(.L_x_320) ;  /* 0x0000000000649947 */ /* 0x01efea0003800000 */
[----:B------:R-:W1:Y:S01]  /*68d0*/  LDC R34, c[0x0][0x280] ;  /* 0x0000a000ff227b82 */ /* 0x000e620000000800 */
[----:B------:R-:W-:Y:S01]  /*68e0*/  ULDC UR4, c[0x0][0x290] ;  /* 0x0000a40000047ab9 */ /* 0x000fe20000000800 */
[----:B------:R-:W-:Y:S01]  /*68f0*/  BSSY B0, `(.L_x_321) ;  /* 0x0000013000007945 */ /* 0x000fe20003800000 */
[----:B-1----:R-:W-:-:S04]  /*6900*/  IADD3 R34, R25, UR4, -R34 ;  /* 0x0000000419227c10 */ /* 0x002fc8000fffe822 */
[----:B------:R-:W-:-:S13]  /*6910*/  ISETP.GT.AND P0, PT, R34, -0x1, PT ;  /* 0xffffffff2200780c */ /* 0x000fda0003f04270 */
[----:B------:R-:W-:Y:S05]  /*6920*/  @P0 BRA `(.L_x_322) ;  /* 0x0000000000240947 */ /* 0x000fea0003800000 */
[----:B------:R-:W-:Y:S01]  /*6930*/  UISETP.NE.AND UP0, UPT, UR6, 0x1, UPT ;  /* 0x000000010600788c */ /* 0x000fe2000bf05270 */
[----:B------:R-:W-:-:S05]  /*6940*/  LOP3.LUT R34, RZ, R34, RZ, 0x33, !PT ;  /* 0x00000022ff227212 */ /* 0x000fca00078e33ff */
[----:B------:R-:W-:-:S05]  /*6950*/  PLOP3.LUT P0, PT, PT, PT, UP0, 0x80, 0x0 ;  /* 0x000000000000781c */ /* 0x000fca0003f0f008 */
[----:B------:R-:W-:-:S08]  /*6960*/  @UP0 ULDC UR4, c[0x0][0x754] ;  /* 0x0001d50000040ab9 */ /* 0x000fd00000000800 */
[----:B------:R-:W-:Y:S01]  /*6970*/  @P0 IMAD.HI.U32 R35, R34, UR4, RZ ;  /* 0x0000000422230c27 */ /* 0x000fe2000f8e00ff */
[----:B------:R-:W-:-:S04]  /*6980*/  @UP0 ULDC UR4, c[0x0][0x758] ;  /* 0x0001d60000040ab9 */ /* 0x000fc80000000800 */
[----:B------:R-:W-:-:S04]  /*6990*/  @P0 SHF.R.U32.HI R34, RZ, UR4, R35 ;  /* 0x00000004ff220c19 */ /* 0x000fc80008011623 */
[----:B------:R-:W-:Y:S01]  /*69a0*/  LOP3.LUT R34, RZ, R34, RZ, 0x33, !PT ;  /* 0x00000022ff227212 */ /* 0x000fe200078e33ff */
[----:B------:R-:W-:Y:S06]  /*69b0*/  BRA `(.L_x_323) ;  /* 0x0000000000187947 */ /* 0x000fec0003800000 */
.L_x_322:
[----:B------:R-:W-:-:S06]  /*69c0*/  UISETP.NE.AND UP0, UPT, UR6, 0x1, UPT ;  /* 0x000000010600788c */ /* 0x000fcc000bf05270 */
[----:B------:R-:W-:-:S05]  /*69d0*/  PLOP3.LUT P0, PT, PT, PT, UP0, 0x80, 0x0 ;  /* 0x000000000000781c */ /* 0x000fca0003f0f008 */
[----:B------:R-:W-:-:S08]  /*69e0*/  @UP0 ULDC UR4, c[0x0][0x754] ;  /* 0x0001d50000040ab9 */ /* 0x000fd00000000800 */
[----:B------:R-:W-:Y:S01]  /*69f0*/  @P0 IMAD.HI.U32 R35, R34, UR4, RZ ;  /* 0x0000000422230c27 */ /* 0x000fe2000f8e00ff */
[----:B------:R-:W-:-:S04]  /*6a00*/  @UP0 ULDC UR4, c[0x0][0x758] ;  /* 0x0001d60000040ab9 */ /* 0x000fc80000000800 */
[----:B------:R-:W-:-:S07]  /*6a10*/  @P0 SHF.R.U32.HI R34, RZ, UR4, R35 ;  /* 0x00000004ff220c19 */ /* 0x000fce0008011623 */
.L_x_323:
[----:B------:R-:W-:Y:S05]  /*6a20*/  BSYNC B0 ;  /* 0x0000000000007941 */ /* 0x000fea0003800000 */
.L_x_321:
[----:B------:R-:W-:-:S05]  /*6a30*/  IMAD R34, R34, UR6, R229 ;  /* 0x0000000622227c24 */ /* 0x000fca000f8e02e5 */
[----:B------:R-:W-:Y:S02]  /*6a40*/  VIMNMX R42, R42, R34, !PT ;  /* 0x000000222a2a7248 */ /* 0x000fe40007fe0100 */
[----:B------:R-:W-:-:S07]  /*6a50*/  VIADDMNMX R39, R34, UR6, R39, PT ;  /* 0x0000000622277c46 */ /* 0x000fce000b800127 */
.L_x_320:
[----:B------:R-:W-:-:S05]  /*6a60*/  VIADD R35, R25, 0x8 ;  /* 0x0000000819237836 */ /* 0x000fca0000000000 */
[----:B------:R-:W-:Y:S01]  /*6a70*/  VIADDMNMX R25, R35, R24, R233, PT ;  /* 0x0000001823197246 */ /* 0x000fe200038001e9 */
[----:B------:R-:W-:Y:S01]  /*6a80*/  IMAD.IADD R24, R32, 0x1, R35 ;  /* 0x0000000120187824 */ /* 0x000fe200078e0223 */
[----:B------:R-:W-:Y:S06]  /*6a90*/  @!P1 BRA `(.L_x_324) ;  /* 0x0000000000649947 */ /* 0x000fec0003800000 */
        /* <DEDUP_REMOVED lines=15> */
.L_x_326:
[----:B------:R-:W-:-:S06]  /*6b90*/  UISETP.NE.AND UP0, UPT, UR6, 0x1, UPT ;  /* 0x000000010600788c */ /* 0x000fcc000bf05270 */
[----:B------:R-:W-:-:S05]  /*6ba0*/  PLOP3.LUT P0, PT, PT, PT, UP0, 0x80, 0x0 ;  /* 0x000000000000781c */ /* 0x000fca0003f0f008 */
[----:B------:R-:W-:-:S08]  /*6bb0*/  @UP0 ULDC UR4, c[0x0][0x754] ;  /* 0x0001d50000040ab9 */ /* 0x000fd00000000800 */
[----:B------:R-:W-:Y:S01]  /*6bc0*/  @P0 IMAD.HI.U32 R34, R32, UR4, RZ ;  /* 0x0000000420220c27 */ /* 0x000fe2000f8e00ff */
[----:B------:R-:W-:-:S04]  /*6bd0*/  @UP0 ULDC UR4, c[0x0][0x758] ;  /* 0x0001d60000040ab9 */ /* 0x000fc80000000800 */
[----:B------:R-:W-:-:S07]  /*6be0*/  @P0 SHF.R.U32.HI R32, RZ, UR4, R34 ;  /* 0x00000004ff200c19 */ /* 0x000fce0008011622 */
.L_x_327:
[----:B------:R-:W-:Y:S05]  /*6bf0*/  BSYNC B0 ;  /* 0x0000000000007941 */ /* 0x000fea0003800000 */
.L_x_325:
[----:B------:R-:W-:-:S05]  /*6c00*/  IMAD R32, R32, UR6, R229 ;  /* 0x0000000620207c24 */ /* 0x000fca000f8e02e5 */
[----:B------:R-:W-:Y:S02]  /*6c10*/  VIMNMX R24, R24, R32, !PT ;  /* 0x0000002018187248 */ /* 0x000fe40007fe0100 */
[----:B------:R-:W-:-:S07]  /*6c20*/  VIADDMNMX R25, R32, UR6, R25, PT ;  /* 0x0000000620197c46 */ /* 0x000fce000b800119 */
.L_x_324:
[----:B------:R-:W1:Y:S01]  /*6c30*/  S2R R226, SR_CTAID.X ;  /* 0x0000000000e27919 */ /* 0x000e620000002500 */
[----:B------:R-:W-:Y:S01]  /*6c40*/  LOP3.LUT R40, R40, 0xffffffef, RZ, 0xc0, !PT ;  /* 0xffffffef28287812 */ /* 0x000fe200078ec0ff */
[----:B------:R-:W-:Y:S01]  /*6c50*/  ULDC UR4, c[0x0][0x744] ;  /* 0x0001d10000047ab9 */ /* 0x000fe20000000800 */
[----:B------:R-:W-:Y:S01]  /*6c60*/  UMOV UR57, 0x40000040 ;  /* 0x4000004000397882 */ /* 0x000fe20000000000 */
[----:B------:R-:W-:Y:S01]  /*6c70*/  UMOV UR59, 0x40 ;  /* 0x00000040003b7882 */ /* 0x000fe20000000000 */
[----:B------:R-:W-:Y:S01]  /*6c80*/  UMOV UR9, UR57 ;  /* 0x0000003900097c82 */ /* 0x000fe20008000000 */
        /* <DEDUP_REMOVED lines=23> */
[----:B-1----:R-:W-:-:S05]  /*6e00*/  IMAD R226, R226, -0x50, RZ ;  /* 0xffffffb0e2e27824 */ /* 0x002fca00078e02ff */
[C---:B------:R-:W-:Y:S02]  /*6e10*/  ISETP.GE.AND P4, PT, R226.reuse, 0x2, PT ;  /* 0x00000002e200780c */ /* 0x040fe40003f86270 */
[----:B------:R-:W-:Y:S02]  /*6e20*/  ISETP.GE.AND P2, PT, R226, 0x11, PT ;  /* 0x00000011e200780c */ /* 0x000fe40003f46270 */
[----:B------:R-:W-:Y:S02]  /*6e30*/  ISETP.GT.AND P5, PT, R24, 0x1, !P4 ;  /* 0x000000011800780c */ /* 0x000fe400067a4270 */
[C---:B------:R-:W-:Y:S02]  /*6e40*/  ISETP.GT.AND P4, PT, R42.reuse, 0x1, !P4 ;  /* 0x000000012a00780c */ /* 0x040fe40006784270 */
[----:B------:R-:W-:Y:S02]  /*6e50*/  ISETP.GT.AND P3, PT, R42, 0x10, !P2 ;  /* 0x000000102a00780c */ /* 0x000fe40005764270 */
[----:B------:R-:W-:-:S02]  /*6e60*/  ISETP.LT.OR P4, PT, R39, 0x2, P4 ;  /* 0x000000022700780c */ /* 0x000fc40002781670 */
[----:B------:R-:W-:Y:S02]  /*6e70*/  ISETP.GT.AND P2, PT, R24, 0x10, !P2 ;  /* 0x000000101800780c */ /* 0x000fe40005744270 */
[----:B------:R-:W-:Y:S02]  /*6e80*/  ISETP.LT.OR P3, PT, R39, 0x11, P3 ;  /* 0x000000112700780c */ /* 0x000fe40001f61670 */
[C---:B------:R-:W-:Y:S02]  /*6e90*/  ISETP.GE.AND P6, PT, R226.reuse, 0x12, PT ;  /* 0x00000012e200780c */ /* 0x040fe40003fc6270 */
[----:B------:R-:W-:Y:S02]  /*6ea0*/  ISETP.GE.AND P1, PT, R226, 0x21, PT ;  /* 0x00000021e200780c */ /* 0x000fe40003f26270 */
[----:B------:R-:W-:Y:S02]  /*6eb0*/  FSEL R227, R8, -INF , !P4 ;  /* 0xff80000008e37808 */ /* 0x000fe40006000000 */
[----:B------:R-:W-:-:S02]  /*6ec0*/  ISETP.LT.OR P2, PT, R25, 0x11, P2 ;  /* 0x000000111900780c */ /* 0x000fc40001741670 */
[----:B------:R-:W-:Y:S02]  /*6ed0*/  FSEL R35, R11, -INF , !P3 ;  /* 0xff8000000b237808 */ /* 0x000fe40005800000 */
[----:B------:R-:W-:Y:S02]  /*6ee0*/  ISETP.LT.OR P5, PT, R25, 0x2, P5 ;  /* 0x000000021900780c */ /* 0x000fe40002fa1670 */
[----:B------:R-:W-:Y:S01]  /*6ef0*/  ISETP.GE.AND P0, PT, R226, 0x22, PT ;  /* 0x00000022e200780c */ /* 0x000fe20003f06270 */
[----:B------:R-:W-:Y:S01]  /*6f00*/  FFMA.FTZ R35, R35, UR4, -R6 ;  /* 0x0000000423237c23 */ /* 0x000fe20008010806 */
[C---:B------:R-:W-:Y:S02]  /*6f10*/  ISETP.GT.AND P4, PT, R42.reuse, 0x11, !P6 ;  /* 0x000000112a00780c */ /* 0x040fe40007784270 */
[----:B------:R-:W-:Y:S02]  /*6f20*/  ISETP.GT.AND P3, PT, R42, 0x20, !P1 ;  /* 0x000000202a00780c */ /* 0x000fe40004f64270 */
[----:B------:R-:W-:Y:S01]  /*6f30*/  FSEL R37, R13, -INF , !P2 ;  /* 0xff8000000d257808 */ /* 0x000fe20005000000 */
[----:B------:R-:W-:Y:S01]  /*6f40*/  MUFU.EX2 R35, R35 ;  /* 0x0000002300237308 */ /* 0x000fe20000000800 */
[C---:B------:R-:W-:Y:S01]  /*6f50*/  FSEL R41, R10.reuse, -INF , !P5 ;  /* 0xff8000000a297808 */ /* 0x040fe20006800000 */
[----:B------:R-:W-:Y:S01]  /*6f60*/  FFMA.FTZ R10, -R10, R10, 1 ;  /* 0x3f8000000a0a7423 */ /* 0x000fe2000001010a */
[----:B------:R-:W-:-:S02]  /*6f70*/  ISETP.LT.OR P4, PT, R39, 0x12, P4 ;  /* 0x000000122700780c */ /* 0x000fc40002781670 */
[----:B------:R-:W-:Y:S01]  /*6f80*/  ISETP.GT.AND P2, PT, R42, 0x21, !P0 ;  /* 0x000000212a00780c */ /* 0x000fe20004744270 */
[----:B------:R-:W-:Y:S01]  /*6f90*/  FFMA.FTZ R41, R41, UR4, -R5 ;  /* 0x0000000429297c23 */ /* 0x000fe20008010805 */
[C---:B------:R-:W-:Y:S02]  /*6fa0*/  ISETP.LT.OR P3, PT, R39.reuse, 0x21, P3 ;  /* 0x000000212700780c */ /* 0x040fe40001f61670 */
[----:B------:R-:W-:Y:S02]  /*6fb0*/  ISETP.GE.AND P5, PT, R226, 0x31, PT ;  /* 0x00000031e200780c */ /* 0x000fe40003fa6270 */
[----:B------:R-:W-:Y:S01]  /*6fc0*/  FSEL R38, R12, -INF , !P4 ;  /* 0xff8000000c267808 */ /* 0x000fe20006000000 */
[----:B------:R-:W-:Y:S01]  /*6fd0*/  MUFU.EX2 R41, R41 ;  /* 0x0000002900297308 */ /* 0x000fe20000000800 */
[----:B------:R-:W-:Y:S02]  /*6fe0*/  ISETP.LT.OR P2, PT, R39, 0x22, P2 ;  /* 0x000000222700780c */ /* 0x000fe40001741670 */
[----:B------:R-:W-:Y:S01]  /*6ff0*/  FSEL R224, R15, -INF , !P3 ;  /* 0xff8000000fe07808 */ /* 0x000fe20005800000 */
[----:B------:R-:W-:Y:S01]  /*7000*/  FFMA.FTZ R38, R38, UR4, -R6 ;  /* 0x0000000426267c23 */ /* 0x000fe20008010806 */
[----:B------:R-:W-:-:S02]  /*7010*/  ISETP.GE.AND P4, PT, R226, 0x32, PT ;  /* 0x00000032e200780c */ /* 0x000fc40003f86270 */
[----:B------:R-:W-:Y:S02]  /*7020*/  ISETP.GT.AND P3, PT, R42, 0x30, !P5 ;  /* 0x000000302a00780c */ /* 0x000fe40006f64270 */
[----:B------:R-:W-:Y:S01]  /*7030*/  FSEL R32, R20, -INF , !P2 ;  /* 0xff80000014207808 */ /* 0x000fe20005000000 */
[----:B------:R-:W-:Y:S01]  /*7040*/  MUFU.EX2 R38, R38 ;  /* 0x0000002600267308 */ /* 0x000fe20000000800 */
[----:B------:R-:W-:Y:S02]  /*7050*/  ISETP.GT.AND P2, PT, R42, 0x31, !P4 ;  /* 0x000000312a00780c */ /* 0x000fe40006744270 */
[C---:B------:R-:W-:Y:S02]  /*7060*/  ISETP.LT.OR P3, PT, R39.reuse, 0x31, P3 ;  /* 0x000000312700780c */ /* 0x040fe40001f61670 */
[----:B------:R-:W-:Y:S02]  /*7070*/  ISETP.LT.OR P2, PT, R39, 0x32, P2 ;  /* 0x000000322700780c */ /* 0x000fe40001741670 */
[----:B------:R-:W-:-:S02]  /*7080*/  FSEL R43, R23, -INF , !P3 ;  /* 0xff800000172b7808 */ /* 0x000fc40005800000 */
[----:B------:R-:W-:Y:S02]  /*7090*/  ISETP.GE.AND P3, PT, R226, 0x41, PT ;  /* 0x00000041e200780c */ /* 0x000fe40003f66270 */
[C---:B------:R-:W-:Y:S01]  /*70a0*/  FSEL R36, R26.reuse, -INF , !P2 ;  /* 0xff8000001a247808 */ /* 0x040fe20005000000 */
[----:B------:R-:W-:Y:S01]  /*70b0*/  FFMA.FTZ R26, -R26, R26, 1 ;  /* 0x3f8000001a1a7423 */ /* 0x000fe2000001011a */
[----:B------:R-:W-:Y:S02]  /*70c0*/  ISETP.GT.AND P2, PT, R42, 0x40, !P3 ;  /* 0x000000402a00780c */ /* 0x000fe40005f44270 */
[----:B------:R-:W-:Y:S02]  /*70d0*/  ISETP.GE.AND P6, PT, R226, 0x1, PT ;  /* 0x00000001e200780c */ /* 0x000fe40003fc6270 */
[----:B------:R-:W-:Y:S02]  /*70e0*/  ISETP.LT.OR P2, PT, R39, 0x41, P2 ;  /* 0x000000412700780c */ /* 0x000fe40001741670 */
[----:B------:R-:W-:-:S02]  /*70f0*/  @P1 LOP3.LUT R40, R40, 0x10, RZ, 0xfc, !PT ;  /* 0x0000001028281812 */ /* 0x000fc400078efcff */
[----:B------:R-:W-:Y:S02]  /*7100*/  FSEL R34, R29, -INF , !P2 ;  /* 0xff8000001d227808 */ /* 0x000fe40005000000 */
[----:B------:R-:W-:Y:S02]  /*7110*/  ISETP.GT.AND P2, PT, R42, RZ, !P6 ;  /* 0x000000ff2a00720c */ /* 0x000fe40007744270 */
[----:B------:R-:W-:Y:S02]  /*7120*/  ISETP.GT.AND P6, PT, R24, RZ, !P6 ;  /* 0x000000ff1800720c */ /* 0x000fe400077c4270 */
[----:B------:R-:W-:Y:S02]  /*7130*/  ISETP.LT.OR P2, PT, R39, 0x1, P2 ;  /* 0x000000012700780c */ /* 0x000fe40001741670 */
[----:B------:R-:W-:Y:S02]  /*7140*/  ISETP.LT.OR P6, PT, R25, 0x1, P6 ;  /* 0x000000011900780c */ /* 0x000fe400037c1670 */
[----:B------:R-:W-:-:S02]  /*7150*/  FSEL R225, R7, -INF , !P2 ;  /* 0xff80000007e17808 */ /* 0x000fc40005000000 */
[----:B------:R-:W-:Y:S02]  /*7160*/  ISETP.GE.AND P2, PT, R226, 0x42, PT ;  /* 0x00000042e200780c */ /* 0x000fe40003f46270 */
[----:B------:R-:W-:Y:S01]  /*7170*/  ISETP.GT.AND P0, PT, R24, 0x21, !P0 ;  /* 0x000000211800780c */ /* 0x000fe20004704270 */
[----:B------:R-:W-:Y:S01]  /*7180*/  FFMA.FTZ R225, R225, UR4, -R6 ;  /* 0x00000004e1e17c23 */ /* 0x000fe20008010806 */
[----:B------:R-:W-:Y:S02]  /*7190*/  ISETP.GT.AND P1, PT, R42, 0x41, !P2 ;  /* 0x000000412a00780c */ /* 0x000fe40005724270 */
[----:B------:R-:W-:Y:S02]  /*71a0*/  ISETP.GT.AND P5, PT, R24, 0x30, !P5 ;  /* 0x000000301800780c */ /* 0x000fe40006fa4270 */
[----:B------:R-:W-:Y:S01]  /*71b0*/  ISETP.LT.OR P1, PT, R39, 0x42, P1 ;  /* 0x000000422700780c */ /* 0x000fe20000f21670 */
[----:B------:R-:W-:Y:S01]  /*71c0*/  IMAD R39, R18, 0x4, R17 ;  /* 0x0000000412277824 */ /* 0x000fe200078e0211 */
[----:B------:R-:W-:Y:S01]  /*71d0*/  ISETP.GT.AND P4, PT, R24, 0x31, !P4 ;  /* 0x000000311800780c */ /* 0x000fe20006784270 */
[----:B------:R-:W-:Y:S01]  /*71e0*/  MUFU.EX2 R225, R225 ;  /* 0x000000e100e17308 */ /* 0x000fe20000000800 */
[C---:B------:R-:W-:Y:S01]  /*71f0*/  FSEL R42, R30.reuse, -INF , !P1 ;  /* 0xff8000001e2a7808 */ /* 0x040fe20004800000 */
[----:B------:R-:W-:Y:S01]  /*7200*/  FFMA.FTZ R30, -R30, R30, 1 ;  /* 0x3f8000001e1e7423 */ /* 0x000fe2000001011e */
[----:B------:R-:W-:-:S02]  /*7210*/  LOP3.LUT P1, RZ, R40, 0x10, RZ, 0xc0, !PT ;  /* 0x0000001028ff7812 */ /* 0x000fc4000782c0ff */
[----:B------:R-:W-:Y:S01]  /*7220*/  FSEL R40, R9, -INF , !P6 ;  /* 0xff80000009287808 */ /* 0x000fe20007000000 */
[--C-:B------:R-:W-:Y:S01]  /*7230*/  FFMA.FTZ R42, R42, UR4, -R6.reuse ;  /* 0x000000042a2a7c23 */ /* 0x100fe20008010806 */
[----:B------:R-:W-:Y:S01]  /*7240*/  ISETP.GE.AND P6, PT, R226, 0x12, PT ;  /* 0x00000012e200780c */ /* 0x000fe20003fc6270 */
[----:B------:R-:W-:Y:S01]  /*7250*/  FFMA.FTZ R226, R227, UR4, -R6 ;  /* 0x00000004e3e27c23 */ /* 0x000fe20008010806 */
[----:B------:R-:W-:Y:S01]  /*7260*/  ISETP.GT.AND P1, PT, R24, 0x20, !P1 ;  /* 0x000000201800780c */ /* 0x000fe20004f24270 */
[----:B------:R-:W-:Y:S01]  /*7270*/  FFMA.FTZ R40, R40, UR4, -R5 ;  /* 0x0000000428287c23 */ /* 0x000fe20008010805 */
[C---:B------:R-:W-:Y:S02]  /*7280*/  ISETP.GT.AND P6, PT, R24.reuse, 0x11, !P6 ;  /* 0x000000111800780c */ /* 0x040fe400077c4270 */
[C---:B------:R-:W-:Y:S01]  /*7290*/  ISETP.GT.AND P3, PT, R24.reuse, 0x40, !P3 ;  /* 0x000000401800780c */ /* 0x040fe20005f64270 */
[----:B------:R-:W-:Y:S01]  /*72a0*/  MUFU.EX2 R226, R226 ;  /* 0x000000e200e27308 */ /* 0x000fe20000000800 */
[----:B------:R-:W-:-:S02]  /*72b0*/  ISETP.GT.AND P2, PT, R24, 0x41, !P2 ;  /* 0x000000411800780c */ /* 0x000fc40005744270 */
[----:B------:R-:W1:Y:S01]  /*72c0*/  LDS R24, [R39+0x2c300] ;  /* 0x02c3000027187984 */ /* 0x000e620000000800 */
[C---:B------:R-:W-:Y:S02]  /*72d0*/  ISETP.LT.OR P6, PT, R25.reuse, 0x12, P6 ;  /* 0x000000121900780c */ /* 0x040fe400037c1670 */
[C---:B------:R-:W-:Y:S01]  /*72e0*/  ISETP.LT.OR P1, PT, R25.reuse, 0x21, P1 ;  /* 0x000000211900780c */ /* 0x040fe20000f21670 */
[----:B------:R-:W2:Y:S01]  /*72f0*/  LDS R39, [R39+0x2c320] ;  /* 0x02c3200027277984 */ /* 0x000ea20000000800 */
[----:B------:R-:W3:Y:S01]  /*7300*/  MUFU.EX2 R40, R40 ;  /* 0x0000002800287308 */ /* 0x000ee20000000800 */
[C---:B------:R-:W-:Y:S02]  /*7310*/  ISETP.LT.OR P0, PT, R25.reuse, 0x22, P0 ;  /* 0x000000221900780c */ /* 0x040fe40000701670 */
[C---:B------:R-:W-:Y:S02]  /*7320*/  ISETP.LT.OR P5, PT, R25.reuse, 0x31, P5 ;  /* 0x000000311900780c */ /* 0x040fe40002fa1670 */
[----:B------:R-:W-:-:S02]  /*7330*/  ISETP.LT.OR P4, PT, R25, 0x32, P4 ;  /* 0x000000321900780c */ /* 0x000fc40002781670 */
[C---:B------:R-:W-:Y:S02]  /*7340*/  ISETP.LT.OR P3, PT, R25.reuse, 0x41, P3 ;  /* 0x000000411900780c */ /* 0x040fe40001f61670 */
[----:B------:R-:W-:Y:S02]  /*7350*/  ISETP.LT.OR P2, PT, R25, 0x42, P2 ;  /* 0x000000421900780c */ /* 0x000fe40001741670 */
[----:B---3--:R-:W-:Y:S01]  /*7360*/  F2FP.BF16.F32.PACK_AB R25, R41, R40 ;  /* 0x000000282919723e */ /* 0x008fe200000010ff */
[--C-:B-1----:R-:W-:Y:S01]  /*7370*/  FADD.FTZ R45, R45, -R24.reuse ;  /* 0x800000182d2d7221 */ /* 0x102fe20000010000 */
[--C-:B------:R-:W-:Y:S01]  /*7380*/  FADD.FTZ R44, R44, -R24.reuse ;  /* 0x800000182c2c7221 */ /* 0x100fe20000010000 */
[--C-:B------:R-:W-:Y:S01]  /*7390*/  FADD.FTZ R48, R48, -R24.reuse ;  /* 0x8000001830307221 */ /* 0x100fe20000010000 */
[--C-:B------:R-:W-:Y:S01]  /*73a0*/  FADD.FTZ R49, R49, -R24.reuse ;  /* 0x8000001831317221 */ /* 0x100fe20000010000 */
[--C-:B------:R-:W-:Y:S01]  /*73b0*/  FADD.FTZ R52, R52, -R24.reuse ;  /* 0x8000001834347221 */ /* 0x100fe20000010000 */
[--C-:B------:R-:W-:Y:S01]  /*73c0*/  FADD.FTZ R53, R53, -R24.reuse ;  /* 0x8000001835357221 */ /* 0x100fe20000010000 */
[--C-:B------:R-:W-:Y:S01]  /*73d0*/  FADD.FTZ R216, R216, -R24.reuse ;  /* 0x80000018d8d87221 */ /* 0x100fe20000010000 */
[--C-:B------:R-:W-:Y:S01]  /*73e0*/  FADD.FTZ R217, R217, -R24.reuse ;  /* 0x80000018d9d97221 */ /* 0x100fe20000010000 */
[--C-:B------:R-:W-:Y:S01]  /*73f0*/  FADD.FTZ R220, R220, -R24.reuse ;  /* 0x80000018dcdc7221 */ /* 0x100fe20000010000 */
[----:B------:R-:W-:Y:S01]  /*7400*/  FADD.FTZ R221, R221, -R24 ;  /* 0x80000018dddd7221 */ /* 0x000fe20000010000 */
[C---:B------:R-:W-:Y:S01]  /*7410*/  F2FP.BF16.F32.PACK_AB R24, R226.reuse, R225 ;  /* 0x000000e1e218723e */ /* 0x040fe200000010ff */
[----:B------:R-:W-:Y:S01]  /*7420*/  BAR.SYNC.DEFER_BLOCKING 0x9, 0x100 ;  /* 0x0244000000007b1d */ /* 0x000fe20000010000 */
[----:B------:R-:W-:Y:S01]  /*7430*/  FMUL.FTZ R226, R226, R45 ;  /* 0x0000002de2e27220 */ /* 0x000fe20000410000 */
[--C-:B------:R-:W-:Y:S01]  /*7440*/  FFMA.FTZ R45, R224, UR4, -R6.reuse ;  /* 0x00000004e02d7c23 */ /* 0x100fe20008010806 */
[--C-:B------:R-:W-:Y:S01]  /*7450*/  FFMA.FTZ R224, R32, UR4, -R6.reuse ;  /* 0x0000000420e07c23 */ /* 0x100fe20008010806 */
[----:B------:R-:W-:Y:S01]  /*7460*/  FFMA.FTZ R32, -R11, R11, 1 ;  /* 0x3f8000000b207423 */ /* 0x000fe2000001010b */
[----:B------:R-:W-:Y:S01]  /*7470*/  FMUL.FTZ R11, R35, R48 ;  /* 0x00000030230b7220 */ /* 0x000fe20000410000 */
[----:B------:R-:W-:Y:S01]  /*7480*/  FMUL.FTZ R44, R225, R44 ;  /* 0x0000002ce12c7220 */ /* 0x000fe20000410000 */
[--C-:B--2---:R-:W-:Y:S01]  /*7490*/  FADD.FTZ R54, R54, -R39.reuse ;  /* 0x8000002736367221 */ /* 0x104fe20000010000 */
[----:B------:R-:W1:Y:S01]  /*74a0*/  MUFU.EX2 R45, R45 ;  /* 0x0000002d002d7308 */ /* 0x000e620000000800 */
[----:B------:R-:W-:Y:S01]  /*74b0*/  FMUL.FTZ R11, R11, R32 ;  /* 0x000000200b0b7220 */ /* 0x000fe20000410000 */
[--C-:B------:R-:W-:Y:S01]  /*74c0*/  FFMA.FTZ R32, R36, UR4, -R6.reuse ;  /* 0x0000000424207c23 */ /* 0x100fe20008010806 */
[----:B------:R-:W-:Y:S01]  /*74d0*/  FFMA.FTZ R36, R34, UR4, -R6 ;  /* 0x0000000422247c23 */ /* 0x000fe20008010806 */
[----:B------:R-:W-:Y:S01]  /*74e0*/  FFMA.FTZ R34, -R20, R20, 1 ;  /* 0x3f80000014227423 */ /* 0x000fe20000010114 */
[--C-:B------:R-:W-:Y:S01]  /*74f0*/  FADD.FTZ R55, R55, -R39.reuse ;  /* 0x8000002737377221 */ /* 0x100fe20000010000 */
[--C-:B------:R-:W-:Y:S01]  /*7500*/  FADD.FTZ R218, R218, -R39.reuse ;  /* 0x80000027dada7221 */ /* 0x100fe20000010000 */
[--C-:B------:R-:W-:Y:S01]  /*7510*/  FADD.FTZ R219, R219, -R39.reuse ;  /* 0x80000027dbdb7221 */ /* 0x100fe20000010000 */
[----:B------:R-:W-:Y:S01]  /*7520*/  MUFU.EX2 R32, R32 ;  /* 0x0000002000207308 */ /* 0x000fe20000000800 */
[--C-:B------:R-:W-:Y:S01]  /*7530*/  FADD.FTZ R222, R222, -R39.reuse ;  /* 0x80000027dede7221 */ /* 0x100fe20000010000 */
[----:B------:R-:W-:Y:S01]  /*7540*/  FADD.FTZ R223, R223, -R39 ;  /* 0x80000027dfdf7221 */ /* 0x000fe20000010000 */
[----:B------:R-:W-:Y:S01]  /*7550*/  FFMA.FTZ R48, -R33, R33, 1 ;  /* 0x3f80000021307423 */ /* 0x000fe20000010121 */
[----:B------:R-:W-:Y:S01]  /*7560*/  FFMA.FTZ R225, -R8, R8, 1 ;  /* 0x3f80000008e17423 */ /* 0x000fe20000010108 */
[----:B------:R2:W-:Y:S01]  /*7570*/  STSM.16.M88.2 [R0+0x2c500], R24 ;  /* 0x02c5001800007844 */ /* 0x0005e20000000100 */
[----:B-1----:R-:W-:-:S02]  /*7580*/  FMUL.FTZ R52, R45, R52 ;  /* 0x000000342d347220 */ /* 0x002fc40000410000 */
[----:B------:R1:W-:Y:S01]  /*7590*/  MUFU.EX2 R20, R42 ;  /* 0x0000002a00147308 */ /* 0x0003e20000000800 */
[----:B------:R-:W-:Y:S01]  /*75a0*/  FMUL.FTZ R8, R226, R225 ;  /* 0x000000e1e2087220 */ /* 0x000fe20000410000 */
[----:B-1----:R-:W-:Y:S01]  /*75b0*/  FADD.FTZ R42, R51, -R39 ;  /* 0x80000027332a7221 */ /* 0x002fe20000010000 */
[----:B--2---:R-:W-:-:S05]  /*75c0*/  FFMA.FTZ R25, R43, UR4, -R6 ;  /* 0x000000042b197c23 */ /* 0x004fca0008010806 */
[----:B------:R-:W1:Y:S01]  /*75d0*/  MUFU.EX2 R24, R224 ;  /* 0x000000e000187308 */ /* 0x000e620000000800 */
[----:B------:R-:W-:Y:S01]  /*75e0*/  FFMA.FTZ R43, -R12, R12, 1 ;  /* 0x3f8000000c2b7423 */ /* 0x000fe2000001010c */
[----:B------:R-:W-:Y:S01]  /*75f0*/  FMUL.FTZ R12, R38, R49 ;  /* 0x00000031260c7220 */ /* 0x000fe20000410000 */
[----:B------:R-:W-:Y:S01]  /*7600*/  FADD.FTZ R49, R46, -R39 ;  /* 0x800000272e317221 */ /* 0x000fe20000010000 */
[----:B------:R-:W-:Y:S01]  /*7610*/  FFMA.FTZ R46, -R13, R13, 1 ;  /* 0x3f8000000d2e7423 */ /* 0x000fe2000001010d */
[----:B------:R-:W-:Y:S02]  /*7620*/  VIADD R13, R17, 0x2c500 ;  /* 0x0002c500110d7836 */ /* 0x000fe40000000000 */
[----:B------:R-:W-:Y:S01]  /*7630*/  FMUL.FTZ R12, R12, R43 ;  /* 0x0000002b0c0c7220 */ /* 0x000fe20000410000 */
[----:B------:R-:W-:Y:S01]  /*7640*/  FFMA.FTZ R43, -R15, R15, 1 ;  /* 0x3f8000000f2b7423 */ /* 0x000fe2000001010f */
[----:B------:R-:W2:Y:S01]  /*7650*/  MUFU.EX2 R25, R25 ;  /* 0x0000001900197308 */ /* 0x000ea20000000800 */
[----:B------:R-:W-:Y:S01]  /*7660*/  FMUL.FTZ R49, R40, R49 ;  /* 0x0000003128317220 */ /* 0x000fe20000410000 */
[----:B------:R-:W-:Y:S01]  /*7670*/  FFMA.FTZ R40, -R9, R9, 1 ;  /* 0x3f80000009287423 */ /* 0x000fe20000010109 */
[----:B------:R-:W-:Y:S01]  /*7680*/  FMUL.FTZ R6, R52, R43 ;  /* 0x0000002b34067220 */ /* 0x000fe20000410000 */
[----:B------:R-:W-:Y:S01]  /*7690*/  FFMA.FTZ R43, -R23, R23, 1 ;  /* 0x3f800000172b7423 */ /* 0x000fe20000010117 */
[----:B------:R-:W-:Y:S01]  /*76a0*/  SHF.R.U32.HI R13, RZ, 0x4, R13 ;  /* 0x00000004ff0d7819 */ /* 0x000fe2000001160d */
[----:B------:R-:W-:Y:S01]  /*76b0*/  FMUL.FTZ R9, R49, R40 ;  /* 0x0000002831097220 */ /* 0x000fe20000410000 */
[----:B------:R-:W-:Y:S01]  /*76c0*/  F2FP.BF16.F32.PACK_AB R38, R38, R35 ;  /* 0x000000232626723e */ /* 0x000fe200000010ff */
[----:B------:R3:W4:Y:S01]  /*76d0*/  MUFU.EX2 R15, R36 ;  /* 0x00000024000f7308 */ /* 0x0007220000000800 */
[----:B-1----:R-:W-:Y:S01]  /*76e0*/  FMUL.FTZ R23, R24, R53 ;  /* 0x0000003518177220 */ /* 0x002fe20000410000 */
[----:B------:R-:W-:-:S03]  /*76f0*/  LOP3.LUT R13, R13, 0x3fff, RZ, 0xc0, !PT ;  /* 0x00003fff0d0d7812 */ /* 0x000fc600078ec0ff */
[----:B------:R-:W-:Y:S01]  /*7700*/  FMUL.FTZ R23, R23, R34 ;  /* 0x0000002217177220 */ /* 0x000fe20000410000 */
[----:B------:R-:W-:Y:S01]  /*7710*/  LOP3.LUT R13, R13, 0x80000, RZ, 0xfc, !PT ;  /* 0x000800000d0d7812 */ /* 0x000fe200078efcff */
[----:B--2---:R-:W-:Y:S01]  /*7720*/  FMUL.FTZ R216, R25, R216 ;  /* 0x000000d819d87220 */ /* 0x004fe20000410000 */
[----:B---3--:R-:W-:Y:S02]  /*7730*/  FSEL R36, R14, -INF , !P6 ;  /* 0xff8000000e247808 */ /* 0x008fe40007000000 */
[----:B------:R-:W-:Y:S01]  /*7740*/  F2FP.BF16.F32.PACK_AB R6, R23, R6 ;  /* 0x000000061706723e */ /* 0x000fe200000010ff */
[----:B------:R-:W-:Y:S01]  /*7750*/  FMUL.FTZ R34, R216, R43 ;  /* 0x0000002bd8227220 */ /* 0x000fe20000410000 */
[----:B------:R-:W-:Y:S01]  /*7760*/  FFMA.FTZ R43, -R29, R29, 1 ;  /* 0x3f8000001d2b7423 */ /* 0x000fe2000001011d */
[C---:B------:R-:W-:Y:S01]  /*7770*/  FMUL.FTZ R29, R32.reuse, R217 ;  /* 0x000000d9201d7220 */ /* 0x040fe20000410000 */
[----:B------:R-:W-:Y:S01]  /*7780*/  F2FP.BF16.F32.PACK_AB R32, R32, R25 ;  /* 0x000000192020723e */ /* 0x000fe200000010ff */
[----:B----4-:R-:W-:Y:S01]  /*7790*/  FMUL.FTZ R220, R15, R220 ;  /* 0x000000dc0fdc7220 */ /* 0x010fe20000410000 */
[----:B------:R-:W-:Y:S01]  /*77a0*/  R2UR UR58, R13 ;  /* 0x000000000d3a72ca */ /* 0x000fe200000e0000 */
[----:B------:R-:W-:-:S02]  /*77b0*/  FMUL.FTZ R29, R29, R26 ;  /* 0x0000001a1d1d7220 */ /* 0x000fc40000410000 */
[----:B------:R-:W-:Y:S01]  /*77c0*/  FMUL.FTZ R26, R220, R43 ;  /* 0x0000002bdc1a7220 */ /* 0x000fe20000410000 */
[----:B------:R-:W-:Y:S01]  /*77d0*/  FFMA.FTZ R43, -R7, R7, 1 ;  /* 0x3f800000072b7423 */ /* 0x000fe20000010107 */
[C---:B------:R-:W-:Y:S01]  /*77e0*/  FMUL.FTZ R7, R20.reuse, R221 ;  /* 0x000000dd14077220 */ /* 0x040fe20000410000 */
[----:B------:R-:W-:Y:S02]  /*77f0*/  F2FP.BF16.F32.PACK_AB R20, R20, R15 ;  /* 0x0000000f1414723e */ /* 0x000fe400000010ff */
[----:B------:R-:W-:Y:S01]  /*7800*/  FMUL.FTZ R43, R44, R43 ;  /* 0x0000002b2c2b7220 */ /* 0x000fe20000410000 */
[----:B------:R-:W-:Y:S01]  /*7810*/  FMUL.FTZ R7, R7, R30 ;  /* 0x0000001e07077220 */ /* 0x000fe20000410000 */
[----:B------:R-:W-:Y:S01]  /*7820*/  FFMA.FTZ R30, R37, UR4, -R5 ;  /* 0x00000004251e7c23 */ /* 0x000fe20008010805 */
[--C-:B------:R-:W-:Y:S01]  /*7830*/  FADD.FTZ R44, R47, -R39.reuse ;  /* 0x800000272f2c7221 */ /* 0x100fe20000010000 */
[----:B------:R-:W-:Y:S01]  /*7840*/  FADD.FTZ R47, R50, -R39 ;  /* 0x80000027322f7221 */ /* 0x000fe20000010000 */
[--C-:B------:R-:W-:Y:S01]  /*7850*/  FFMA.FTZ R39, R36, UR4, -R5.reuse ;  /* 0x0000000424277c23 */ /* 0x100fe20008010805 */
[----:B------:R-:W-:Y:S01]  /*7860*/  FSEL R36, R21, -INF , !P1 ;  /* 0xff80000015247808 */ /* 0x000fe20004800000 */
[----:B------:R-:W-:Y:S01]  /*7870*/  FMUL.FTZ R37, R41, R44 ;  /* 0x0000002c29257220 */ /* 0x000fe20000410000 */
[----:B------:R-:W1:Y:S01]  /*7880*/  MUFU.EX2 R30, R30 ;  /* 0x0000001e001e7308 */ /* 0x000e620000000800 */
[----:B------:R-:W-:Y:S01]  /*7890*/  FSEL R44, R27, -INF , !P5 ;  /* 0xff8000001b2c7808 */ /* 0x000fe20006800000 */
[----:B------:R-:W-:Y:S01]  /*78a0*/  FFMA.FTZ R21, -R21, R21, 1 ;  /* 0x3f80000015157423 */ /* 0x000fe20000010115 */
[----:B------:R-:W-:Y:S01]  /*78b0*/  FFMA.FTZ R41, R36, UR4, -R5 ;  /* 0x0000000424297c23 */ /* 0x000fe20008010805 */
[C---:B------:R-:W-:Y:S01]  /*78c0*/  FSEL R36, R22.reuse, -INF , !P0 ;  /* 0xff80000016247808 */ /* 0x040fe20004000000 */
[----:B------:R-:W-:Y:S01]  /*78d0*/  FFMA.FTZ R22, -R22, R22, 1 ;  /* 0x3f80000016167423 */ /* 0x000fe20000010116 */
[----:B------:R-:W-:-:S02]  /*78e0*/  F2FP.BF16.F32.PACK_AB R8, R8, R43 ;  /* 0x0000002b0808723e */ /* 0x000fc400000010ff */
[----:B------:R-:W2:Y:S01]  /*78f0*/  MUFU.EX2 R39, R39 ;  /* 0x0000002700277308 */ /* 0x000ea20000000800 */
[----:B------:R-:W-:Y:S01]  /*7900*/  FFMA.FTZ R40, R36, UR4, -R5 ;  /* 0x0000000424287c23 */ /* 0x000fe20008010805 */
[----:B------:R-:W-:Y:S01]  /*7910*/  FMUL.FTZ R36, R37, R10 ;  /* 0x0000000a25247220 */ /* 0x000fe20000410000 */
[----:B------:R-:W-:Y:S02]  /*7920*/  F2FP.BF16.F32.PACK_AB R26, R7, R26 ;  /* 0x0000001a071a723e */ /* 0x000fe400000010ff */
[----:B------:R-:W-:Y:S02]  /*7930*/  F2FP.BF16.F32.PACK_AB R34, R29, R34 ;  /* 0x000000221d22723e */ /* 0x000fe400000010ff */
[----:B------:R-:W-:Y:S01]  /*7940*/  F2FP.BF16.F32.PACK_AB R9, R36, R9 ;  /* 0x000000092409723e */ /* 0x000fe200000010ff */
[----:B------:R-:W3:Y:S01]  /*7950*/  MUFU.EX2 R41, R41 ;  /* 0x0000002900297308 */ /* 0x000ee20000000800 */
[----:B-1----:R-:W-:-:S04]  /*7960*/  FMUL.FTZ R47, R30, R47 ;  /* 0x0000002f1e2f7220 */ /* 0x002fc80000410000 */
[----:B------:R-:W-:Y:S01]  /*7970*/  FMUL.FTZ R10, R47, R46 ;  /* 0x0000002e2f0a7220 */ /* 0x000fe20000410000 */
[----:B------:R-:W-:Y:S01]  /*7980*/  FFMA.FTZ R46, -R14, R14, 1 ;  /* 0x3f8000000e2e7423 */ /* 0x000fe2000001010e */
[----:B------:R-:W-:Y:S01]  /*7990*/  FSEL R14, R28, -INF , !P4 ;  /* 0xff8000001c0e7808 */ /* 0x000fe20006000000 */
[--C-:B------:R-:W-:Y:S01]  /*79a0*/  FFMA.FTZ R47, R44, UR4, -R5.reuse ;  /* 0x000000042c2f7c23 */ /* 0x100fe20008010805 */
[----:B--2---:R-:W-:Y:S01]  /*79b0*/  FMUL.FTZ R37, R39, R42 ;  /* 0x0000002a27257220 */ /* 0x004fe20000410000 */
[----:B------:R-:W-:Y:S01]  /*79c0*/  FSEL R44, R33, -INF , !P2 ;  /* 0xff800000212c7808 */ /* 0x000fe20005000000 */
[----:B------:R-:W-:Y:S01]  /*79d0*/  MUFU.EX2 R40, R40 ;  /* 0x0000002800287308 */ /* 0x000fe20000000800 */
[--C-:B------:R-:W-:Y:S01]  /*79e0*/  FFMA.FTZ R42, R14, UR4, -R5.reuse ;  /* 0x000000040e2a7c23 */ /* 0x100fe20008010805 */
[----:B------:R-:W-:Y:S01]  /*79f0*/  FSEL R14, R31, -INF , !P3 ;  /* 0xff8000001f0e7808 */ /* 0x000fe20005800000 */
[----:B------:R-:W-:Y:S01]  /*7a00*/  FMUL.FTZ R37, R37, R46 ;  /* 0x0000002e25257220 */ /* 0x000fe20000410000 */
[----:B------:R-:W-:Y:S01]  /*7a10*/  FFMA.FTZ R44, R44, UR4, -R5 ;  /* 0x000000042c2c7c23 */ /* 0x000fe20008010805 */
[----:B------:R-:W-:-:S02]  /*7a20*/  VIADD R46, R13, 0x180 ;  /* 0x000001800d2e7836 */ /* 0x000fc40000000000 */
[----:B---3--:R-:W-:Y:S01]  /*7a30*/  FMUL.FTZ R54, R41, R54 ;  /* 0x0000003629367220 */ /* 0x008fe20000410000 */
[----:B------:R-:W-:Y:S01]  /*7a40*/  FFMA.FTZ R14, R14, UR4, -R5 ;  /* 0x000000040e0e7c23 */ /* 0x000fe20008010805 */
[----:B------:R-:W1:Y:S01]  /*7a50*/  MUFU.EX2 R42, R42 ;  /* 0x0000002a002a7308 */ /* 0x000e620000000800 */
[----:B------:R-:W-:Y:S01]  /*7a60*/  FFMA.FTZ R31, -R31, R31, 1 ;  /* 0x3f8000001f1f7423 */ /* 0x000fe2000001011f */
[----:B------:R-:W-:Y:S01]  /*7a70*/  R2UR UR6, R46 ;  /* 0x000000002e0672ca */ /* 0x000fe200000e0000 */
[----:B------:R-:W-:Y:S01]  /*7a80*/  VIADD R46, R13, 0x200 ;  /* 0x000002000d2e7836 */ /* 0x000fe20000000000 */
[----:B------:R-:W-:Y:S01]  /*7a90*/  F2FP.BF16.F32.PACK_AB R39, R39, R30 ;  /* 0x0000001e2727723e */ /* 0x000fe200000010ff */
[----:B------:R-:W-:Y:S01]  /*7aa0*/  VIADD R5, R13, 0x80 ;  /* 0x000000800d057836 */ /* 0x000fe20000000000 */
[----:B------:R-:W-:Y:S02]  /*7ab0*/  F2FP.BF16.F32.PACK_AB R30, R24, R45 ;  /* 0x0000002d181e723e */ /* 0x000fe400000010ff */
[----:B------:R2:W3:Y:S01]  /*7ac0*/  MUFU.EX2 R49, R14 ;  /* 0x0000000e00317308 */ /* 0x0004e20000000800 */
[----:B------:R-:W-:Y:S01]  /*7ad0*/  R2UR UR7, R46 ;  /* 0x000000002e0772ca */ /* 0x000fe200000e0000 */
[----:B------:R-:W-:Y:S01]  /*7ae0*/  STSM.16.M88.2 [R0+0x2cd00], R38 ;  /* 0x02cd002600007844 */ /* 0x000fe20000000100 */
[----:B------:R-:W-:Y:S01]  /*7af0*/  R2UR UR4, R5 ;  /* 0x00000000050472ca */ /* 0x000fe200000e0000 */
[----:B------:R-:W-:Y:S01]  /*7b00*/  VIADD R5, R13, 0x100 ;  /* 0x000001000d057836 */ /* 0x000fe20000000000 */
[----:B------:R-:W-:-:S02]  /*7b10*/  F2FP.BF16.F32.PACK_AB R24, R12, R11 ;  /* 0x0000000b0c18723e */ /* 0x000fc400000010ff */
[----:B------:R-:W-:Y:S01]  /*7b20*/  F2FP.BF16.F32.PACK_AB R25, R37, R10 ;  /* 0x0000000a2519723e */ /* 0x000fe200000010ff */
[----:B------:R-:W4:Y:S01]  /*7b30*/  MUFU.EX2 R47, R47 ;  /* 0x0000002f002f7308 */ /* 0x000f220000000800 */
[----:B--2---:R-:W-:Y:S01]  /*7b40*/  FMUL.FTZ R14, R54, R21 ;  /* 0x00000015360e7220 */ /* 0x004fe20000410000 */
[----:B------:R-:W-:Y:S01]  /*7b50*/  FFMA.FTZ R21, -R28, R28, 1 ;  /* 0x3f8000001c157423 */ /* 0x000fe2000001011c */
[----:B-1----:R-:W-:Y:S01]  /*7b60*/  FMUL.FTZ R28, R42, R219 ;  /* 0x000000db2a1c7220 */ /* 0x002fe20000410000 */
[----:B------:R-:W-:Y:S01]  /*7b70*/  R2UR UR5, R5 ;  /* 0x00000000050572ca */ /* 0x000fe200000e0000 */
[----:B------:R-:W-:Y:S01]  /*7b80*/  FMUL.FTZ R5, R40, R55 ;  /* 0x0000003728057220 */ /* 0x000fe20000410000 */
[----:B------:R-:W-:Y:S01]  /*7b90*/  UMOV UR18, UR6 ;  /* 0x0000000600127c82 */ /* 0x000fe20008000000 */
[----:B------:R-:W-:Y:S01]  /*7ba0*/  FMUL.FTZ R28, R28, R21 ;  /* 0x000000151c1c7220 */ /* 0x000fe20000410000 */
[----:B------:R-:W1:Y:S01]  /*7bb0*/  MUFU.EX2 R44, R44 ;  /* 0x0000002c002c7308 */ /* 0x000e620000000800 */
[----:B---3--:R-:W-:Y:S01]  /*7bc0*/  FMUL.FTZ R46, R49, R222 ;  /* 0x000000de312e7220 */ /* 0x008fe20000410000 */
[----:B------:R-:W-:Y:S01]  /*7bd0*/  FMUL.FTZ R5, R5, R22 ;  /* 0x0000001605057220 */ /* 0x000fe20000410000 */
[----:B------:R-:W-:Y:S01]  /*7be0*/  FFMA.FTZ R22, -R27, R27, 1 ;  /* 0x3f8000001b167423 */ /* 0x000fe2000001011b */
[----:B------:R-:W-:Y:S01]  /*7bf0*/  UMOV UR10, UR4 ;  /* 0x00000004000a7c82 */ /* 0x000fe20008000000 */
[----:B------:R-:W-:Y:S01]  /*7c00*/  FMUL.FTZ R46, R46, R31 ;  /* 0x0000001f2e2e7220 */ /* 0x000fe20000410000 */
[----:B------:R-:W-:-:S02]  /*7c10*/  F2FP.BF16.F32.PACK_AB R31, R40, R41 ;  /* 0x00000029281f723e */ /* 0x000fc400000010ff */
[----:B------:R-:W-:Y:S01]  /*7c20*/  F2FP.BF16.F32.PACK_AB R7, R5, R14 ;  /* 0x0000000e0507723e */ /* 0x000fe200000010ff */
[----:B----4-:R-:W-:Y:S01]  /*7c30*/  FMUL.FTZ R27, R47, R218 ;  /* 0x000000da2f1b7220 */ /* 0x010fe20000410000 */
[----:B------:R-:W-:Y:S01]  /*7c40*/  F2FP.BF16.F32.PACK_AB R33, R42, R47 ;  /* 0x0000002f2a21723e */ /* 0x000fe200000010ff */
[----:B------:R-:W-:Y:S01]  /*7c50*/  STSM.16.M88.2 [R0+0x2d500], R30 ;  /* 0x02d5001e00007844 */ /* 0x000fe20000000100 */
[----:B------:R-:W-:Y:S01]  /*7c60*/  UMOV UR14, UR5 ;  /* 0x00000005000e7c82 */ /* 0x000fe20008000000 */
[----:B------:R-:W-:Y:S01]  /*7c70*/  FMUL.FTZ R27, R27, R22 ;  /* 0x000000161b1b7220 */ /* 0x000fe20000410000 */
[----:B------:R-:W-:Y:S01]  /*7c80*/  IMAD R22, R4, 0x2000, R17 ;  /* 0x0000200004167824 */ /* 0x000fe200078e0211 */
[----:B------:R-:W-:Y:S01]  /*7c90*/  STSM.16.M88.2 [R0+0x2dd00], R32 ;  /* 0x02dd002000007844 */ /* 0x000fe20000000100 */
[----:B------:R-:W-:Y:S01]  /*7ca0*/  VIADD R14, R13, 0xb0 ;  /* 0x000000b00d0e7836 */ /* 0x000fe20000000000 */
[----:B-1----:R-:W-:Y:S01]  /*7cb0*/  F2FP.BF16.F32.PACK_AB R21, R44, R49 ;  /* 0x000000312c15723e */ /* 0x002fe200000010ff */
[----:B------:R-:W-:-:S02]  /*7cc0*/  VIADD R15, R22, 0x24100 ;  /* 0x00024100160f7836 */ /* 0x000fc40000000000 */
[----:B------:R-:W-:Y:S01]  /*7cd0*/  FMUL.FTZ R223, R44, R223 ;  /* 0x000000df2cdf7220 */ /* 0x000fe20000410000 */
[----:B------:R-:W-:Y:S01]  /*7ce0*/  F2FP.BF16.F32.PACK_AB R35, R28, R27 ;  /* 0x0000001b1c23723e */ /* 0x000fe200000010ff */
[----:B------:R-:W-:Y:S01]  /*7cf0*/  STSM.16.M88.2 [R0+0x2e500], R20 ;  /* 0x02e5001400007844 */ /* 0x000fe20000000100 */
[----:B------:R-:W-:Y:S01]  /*7d00*/  SHF.R.U32.HI R15, RZ, 0x4, R15 ;  /* 0x00000004ff0f7819 */ /* 0x000fe2000001160f */
[----:B------:R-:W-:Y:S01]  /*7d10*/  FMUL.FTZ R223, R223, R48 ;  /* 0x00000030dfdf7220 */ /* 0x000fe20000410000 */
[----:B------:R-:W-:Y:S01]  /*7d20*/  @!PT LDS RZ, [RZ] ;  /* 0x00000000fffff984 */ /* 0x000fe20000000800 */
[----:B------:R-:W-:Y:S01]  /*7d30*/  @!PT LDS RZ, [RZ] ;  /* 0x00000000fffff984 */ /* 0x000fe20000000800 */
[----:B------:R-:W-:Y:S01]  /*7d40*/  @!PT LDS RZ, [RZ] ;  /* 0x00000000fffff984 */ /* 0x000fe20000000800 */
[----:B------:R-:W-:Y:S01]  /*7d50*/  @!PT LDS RZ, [RZ] ;  /* 0x00000000fffff984 */ /* 0x000fe20000000800 */
[----:B------:R1:W-:Y:S06]  /*7d60*/  MEMBAR.ALL.CTA ;  /* 0x0000000000007992 */ /* 0x0003ec0000008000 */
[----:B-1----:R-:W1:Y:S01]  /*7d70*/  FENCE.VIEW.ASYNC.S ;  /* 0x00000000000073c6 */ /* 0x002e620000000000 */
[----:B------:R-:W-:Y:S01]  /*7d80*/  LOP3.LUT R23, R15, 0x3fff, RZ, 0xc0, !PT ;  /* 0x00003fff0f177812 */ /* 0x000fe200078ec0ff */
[----:B------:R-:W-:Y:S01]  /*7d90*/  VIADD R15, R13, 0x130 ;  /* 0x000001300d0f7836 */ /* 0x000fe20000000000 */
[----:B------:R-:W-:-:S02]  /*7da0*/  F2FP.BF16.F32.PACK_AB R27, R223, R46 ;  /* 0x0000002edf1b723e */ /* 0x000fc400000010ff */
[C---:B------:R-:W-:Y:S01]  /*7db0*/  R2UR UR56, R23.reuse ;  /* 0x00000000173872ca */ /* 0x040fe200000e0000 */
[----:B------:R-:W-:-:S05]  /*7dc0*/  VIADD R5, R23, 0x80 ;  /* 0x0000008017057836 */ /* 0x000fca0000000000 */
[----:B------:R-:W-:Y:S01]  /*7dd0*/  R2UR UR48, R5 ;  /* 0x00000000053072ca */ /* 0x000fe200000e0000 */
[----:B------:R-:W-:-:S05]  /*7de0*/  VIADD R5, R13, 0x90 ;  /* 0x000000900d057836 */ /* 0x000fca0000000000 */
[----:B------:R-:W-:Y:S01]  /*7df0*/  R2UR UR4, R5 ;  /* 0x00000000050472ca */ /* 0x000fe200000e0000 */
[----:B------:R-:W-:Y:S01]  /*7e00*/  UMOV UR8, UR56 ;  /* 0x0000003800087c82 */ /* 0x000fe20008000000 */
[----:B------:R-:W-:Y:S01]  /*7e10*/  UMOV UR12, UR56 ;  /* 0x00000038000c7c82 */ /* 0x000fe20008000000 */
[----:B------:R-:W-:Y:S01]  /*7e20*/  UMOV UR16, UR56 ;  /* 0x0000003800107c82 */ /* 0x000fe20008000000 */
[----:B------:R-:W-:Y:S01]  /*7e30*/  VIADD R5, R13, 0x190 ;  /* 0x000001900d057836 */ /* 0x000fe20000000000 */
[----:B-1----:R-:W-:Y:S04]  /*7e40*/  BAR.SYNC.DEFER_BLOCKING 0x9, 0x100 ;  /* 0x0244000000007b1d */ /* 0x002fe80000010000 */
[----:B------:R-:W-:Y:S01]  /*7e50*/  R2UR UR54, R5 ;  /* 0x00000000053672ca */ /* 0x000fe200000e0000 */
[----:B------:R-:W-:Y:S01]  /*7e60*/  VIADD R5, R23, 0x100 ;  /* 0x0000010017057836 */ /* 0x000fe20000000000 */
[----:B------:R-:W-:Y:S01]  /*7e70*/  UMOV UR52, UR48 ;  /* 0x0000003000347c82 */ /* 0x000fe20008000000 */
[----:B------:R-:W-:-:S03]  /*7e80*/  UMOV UR44, UR48 ;  /* 0x00000030002c7c82 */ /* 0x000fc60008000000 */
[----:B------:R-:W-:Y:S01]  /*7e90*/  R2UR UR28, R5 ;  /* 0x00000000051c72ca */ /* 0x000fe200000e0000 */
[----:B------:R-:W-:-:S05]  /*7ea0*/  VIADD R5, R13, 0xa0 ;  /* 0x000000a00d057836 */ /* 0x000fca0000000000 */
[----:B------:R-:W-:Y:S01]  /*7eb0*/  R2UR UR42, R5 ;  /* 0x00000000052a72ca */ /* 0x000fe200000e0000 */
[----:B------:R-:W-:-:S05]  /*7ec0*/  VIADD R5, R13, 0x1a0 ;  /* 0x000001a00d057836 */ /* 0x000fca0000000000 */
[----:B------:R-:W-:Y:S01]  /*7ed0*/  R2UR UR34, R5 ;  /* 0x00000000052272ca */ /* 0x000fe200000e0000 */
[----:B------:R-:W-:Y:S01]  /*7ee0*/  UMOV UR40, UR28 ;  /* 0x0000001c00287c82 */ /* 0x000fe20008000000 */
[----:B------:R-:W-:Y:S01]  /*7ef0*/  UMOV UR36, UR28 ;  /* 0x0000001c00247c82 */ /* 0x000fe20008000000 */
[----:B------:R-:W-:Y:S01]  /*7f00*/  UMOV UR32, UR28 ;  /* 0x0000001c00207c82 */ /* 0x000fe20008000000 */
[----:B------:R1:W-:Y:S01]  /*7f10*/  STSM.16.M88.2 [R0+0x2ed00], R8 ;  /* 0x02ed000800007844 */ /* 0x0003e20000000100 */
[----:B------:R-:W-:Y:S01]  /*7f20*/  UMOV UR24, UR28 ;  /* 0x0000001c00187c82 */ /* 0x000fe20008000000 */
[----:B------:R-:W-:Y:S02]  /*7f30*/  VIADD R5, R23, 0x180 ;  /* 0x0000018017057836 */ /* 0x000fe40000000000 */
[----:B------:R-:W-:Y:S03]  /*7f40*/  STSM.16.M88.2 [R0+0x2f500], R24 ;  /* 0x02f5001800007844 */ /* 0x000fe60000000100 */
[----:B------:R-:W-:Y:S01]  /*7f50*/  R2UR UR20, R5 ;  /* 0x00000000051472ca */ /* 0x000fe200000e0000 */
[----:B------:R2:W-:Y:S01]  /*7f60*/  STSM.16.M88.2 [R0+0x2fd00], R6 ;  /* 0x02fd000600007844 */ /* 0x0005e20000000100 */
[----:B------:R-:W-:-:S03]  /*7f70*/  IMAD R5, R4, 0x2800, R17 ;  /* 0x0000280004057824 */ /* 0x000fc600078e0211 */
[----:B------:R-:W-:Y:S01]  /*7f80*/  STSM.16.M88.2 [R0+0x30500], R34 ;  /* 0x0305002200007844 */ /* 0x000fe20000000100 */
[----:B-1----:R-:W-:Y:S02]  /*7f90*/  MOV R8, UR59 ;  /* 0x0000003b00087c02 */ /* 0x002fe40008000f00 */
[----:B------:R-:W-:Y:S01]  /*7fa0*/  MOV R9, UR58 ;  /* 0x0000003a00097c02 */ /* 0x000fe20008000f00 */
[----:B------:R1:W-:Y:S01]  /*7fb0*/  STSM.16.M88.2 [R0+0x30d00], R26 ;  /* 0x030d001a00007844 */ /* 0x0003e20000000100 */
[----:B------:R-:W-:Y:S01]  /*7fc0*/  WARPGROUP.ARRIVE ;  /* 0x00000000000079c5 */ /* 0x000fe20000000000 */
[----:B------:R-:W-:Y:S01]  /*7fd0*/  SHF.R.U32.HI R5, RZ, 0x4, R5 ;  /* 0x00000004ff057819 */ /* 0x000fe20000011605 */
[----:B--2---:R-:W-:-:S03]  /*7fe0*/  VIADD R6, R13, 0x10 ;  /* 0x000000100d067836 */ /* 0x004fc60000000000 */
[----:B------:R-:W-:Y:S01]  /*7ff0*/  LOP3.LUT R5, R5, 0x3fff, RZ, 0xc0, !PT ;  /* 0x00003fff05057812 */ /* 0x000fe200078ec0ff */
[----:B------:R-:W-:Y:S01]  /*8000*/  HGMMA.64x16x16.F32.BF16 R136, gdesc[UR56].tnspA.tnspB, R136, gsb0 ;  /* 0x60200000388879f0 */ /* 0x000fe20008001888 */
        /* <DEDUP_REMOVED lines=14> */
[----:B------:R-:W-:-:S04]  /*80f0*/  SHF.R.U32.HI R6, RZ, 0x4, R6 ;  /* 0x00000004ff067819 */ /* 0x000fc80000011606 */
[----:B------:R-:W-:Y:S01]  /*8100*/  LOP3.LUT R216, R6, 0x3fff, RZ, 0xc0, !PT ;  /* 0x00003fff06d87812 */ /* 0x000fe200078ec0ff */
[----:B------:R-:W-:Y:S02]  /*8110*/  WARPGROUP.DEPBAR.LE gsb0, 0x0 ;  /* 0x00008000000079c5 */ /* 0x000fe40000010000 */
[----:B------:R-:W-:Y:S01]  /*8120*/  WARPGROUP.ARRIVE ;  /* 0x00000000000079c5 */ /* 0x000fe20000000000 */
[----:B------:R-:W-:-:S05]  /*8130*/  LOP3.LUT R6, R216, 0x400000, RZ, 0xfc, !PT ;  /* 0x00400000d8067812 */ /* 0x000fca00078efcff */
        /* <DEDUP_REMOVED lines=29> */
[----:B------:R-:W-:Y:S01]  /*8310*/  MOV R7, UR59 ;  /* 0x0000003b00077c02 */ /* 0x000fe20008000f00 */
[----:B------:R-:W-:Y:S01]  /*8320*/  UMOV UR59, UR7 ;  /* 0x00000007003b7c82 */ /* 0x000fe20008000000 */
[----:B------:R-:W-:Y:S01]  /*8330*/  MOV R11, UR58 ;  /* 0x0000003a000b7c02 */ /* 0x000fe20008000f00 */
[----:B------:R-:W-:Y:S01]  /*8340*/  UMOV UR58, UR10 ;  /* 0x0000000a003a7c82 */ /* 0x000fe20008000000 */
[----:B------:R-:W-:Y:S01]  /*8350*/  R2UR UR10, R14 ;  /* 0x000000000e0a72ca */ /* 0x000fe200000e0000 */
[----:B------:R-:W-:Y:S01]  /*8360*/  UMOV UR4, UR20 ;  /* 0x0000001400047c82 */ /* 0x000fe20008000000 */
[----:B------:R-:W-:Y:S01]  /*8370*/  MOV R10, UR59 ;  /* 0x0000003b000a7c02 */ /* 0x000fe20008000f00 */
[----:B------:R-:W-:Y:S01]  /*8380*/  UMOV UR59, UR11 ;  /* 0x0000000b003b7c82 */ /* 0x000fe20008000000 */
[----:B------:R-:W-:Y:S01]  /*8390*/  UMOV UR11, 0x40 ;  /* 0x00000040000b7882 */ /* 0x000fe20000000000 */
[----:B------:R-:W-:Y:S01]  /*83a0*/  R2UR UR6, R15 ;  /* 0x000000000f0672ca */ /* 0x000fe200000e0000 */
[----:B------:R-:W-:Y:S01]  /*83b0*/  UMOV UR7, 0x40 ;  /* 0x0000004000077882 */ /* 0x000fe20000000000 */
[C---:B------:R-:W-:Y:S01]  /*83c0*/  VIADD R14, R13.reuse, 0x1b0 ;  /* 0x000001b00d0e7836 */ /* 0x040fe20000000000 */
[----:B------:R-:W-:Y:S01]  /*83d0*/  MOV R12, UR59 ;  /* 0x0000003b000c7c02 */ /* 0x000fe20008000f00 */
[----:B------:R-:W-:Y:S01]  /*83e0*/  VIADD R13, R13, 0x230 ;  /* 0x000002300d0d7836 */ /* 0x000fe20000000000 */
[----:B------:R-:W-:Y:S01]  /*83f0*/  MOV R222, UR58 ;  /* 0x0000003a00de7c02 */ /* 0x000fe20008000f00 */
[----:B------:R-:W-:Y:S01]  /*8400*/  UMOV UR59, 0x8 ;  /* 0x00000008003b7882 */ /* 0x000fe20000000000 */
[----:B------:R-:W-:Y:S01]  /*8410*/  R2UR UR14, R14 ;  /* 0x000000000e0e72ca */ /* 0x000fe200000e0000 */
[----:B------:R-:W-:-:S02]  /*8420*/  VIADD R14, R6, 0x80 ;  /* 0x00000080060e7836 */ /* 0x000fc40000000000 */
[----:B------:R-:W-:Y:S01]  /*8430*/  IMAD.U32 R21, RZ, RZ, UR59 ;  /* 0x0000003bff157e24 */ /* 0x000fe2000f8e00ff */
        /* <DEDUP_REMOVED lines=12> */
[----:B------:R-:W-:Y:S01]  /*8500*/  UMOV UR57, UR19 ;  /* 0x0000001300397c82 */ /* 0x000fe20008000000 */
[----:B------:R-:W-:Y:S01]  /*8510*/  MOV R219, UR56 ;  /* 0x0000003800db7c02 */ /* 0x000fe20008000f00 */
[----:B------:R-:W-:Y:S01]  /*8520*/  UMOV UR56, UR12 ;  /* 0x0000000c00387c82 */ /* 0x000fe20008000000 */
[----:B------:R-:W-:Y:S01]  /*8530*/  MOV R218, UR57 ;  /* 0x0000003900da7c02 */ /* 0x000fe20008000f00 */
[----:B------:R-:W-:Y:S01]  /*8540*/  UMOV UR57, UR13 ;  /* 0x0000000d00397c82 */ /* 0x000fe20008000000 */
[----:B------:R-:W-:Y:S01]  /*8550*/  UMOV UR12, UR20 ;  /* 0x00000014000c7c82 */ /* 0x000fe20008000000 */
[----:B------:R-:W-:Y:S01]  /*8560*/  UMOV UR13, UR21 ;  /* 0x00000015000d7c82 */ /* 0x000fe20008000000 */
[----:B------:R-:W-:-:S02]  /*8570*/  MOV R221, UR56 ;  /* 0x0000003800dd7c02 */ /* 0x000fc40008000f00 */
[----:B------:R-:W-:Y:S01]  /*8580*/  MOV R220, UR57 ;  /* 0x0000003900dc7c02 */ /* 0x000fe20008000f00 */
[----:B------:R-:W-:Y:S01]  /*8590*/  UMOV UR57, 0x40000040 ;  /* 0x4000004000397882 */ /* 0x000fe20000000000 */
[----:B------:R-:W-:Y:S02]  /*85a0*/  WARPGROUP.DEPBAR.LE gsb0, 0x0 ;  /* 0x00008000000079c5 */ /* 0x000fe40000010000 */
[----:B------:R-:W-:-:S06]  /*85b0*/  WARPGROUP.ARRIVE ;  /* 0x00000000000079c5 */ /* 0x000fcc0000000000 */
[----:B------:R-:W-:Y:S01]  /*85c0*/  HGMMA.64x16x16.F32.BF16 R168, gdesc[UR16].tnspA.tnspB, R168, gsb0 ;  /* 0x6020000010a879f0 */ /* 0x000fe200080018a8 */
[----:B------:R-:W-:Y:S01]  /*85d0*/  R2UR UR16, R5 ;  /* 0x00000000051072ca */ /* 0x000fe200000e0000 */
[----:B------:R-:W-:Y:S01]  /*85e0*/  UMOV UR17, UR21 ;  /* 0x0000001500117c82 */ /* 0x000fe20008000000 */
[----:B------:R-:W-:Y:S01]  /*85f0*/  R2UR UR18, R13 ;  /* 0x000000000d1272ca */ /* 0x000fe200000e0000 */
[----:B------:R-:W-:Y:S01]  /*8600*/  UMOV UR19, 0x40 ;  /* 0x0000004000137882 */ /* 0x000fe20000000000 */
[----:B------:R-:W-:-:S09]  /*8610*/  VIADD R13, R5, 0x80 ;  /* 0x00000080050d7836 */ /* 0x000fd20000000000 */
        /* <DEDUP_REMOVED lines=15> */
[----:B------:R-:W-:Y:S02]  /*8710*/  UMOV UR29, 0x40000040 ;  /* 0x40000040001d7882 */ /* 0x000fe40000000000 */
        /* <DEDUP_REMOVED lines=14> */
[----:B------:R-:W-:-:S13]  /*8800*/  R2UR UR24, R6 ;  /* 0x00000000061872ca */ /* 0x000fda00000e0000 */
[----:B------:R-:W-:Y:S02]  /*8810*/  UMOV UR58, UR24 ;  /* 0x00000018003a7c82 */ /* 0x000fe40008000000 */
[----:B------:R-:W-:Y:S01]  /*8820*/  IMAD.U32 R20, RZ, RZ, UR58 ;  /* 0x0000003aff147e24 */ /* 0x000fe2000f8e00ff */
        /* <DEDUP_REMOVED lines=10> */
[----:B------:R-:W-:Y:S01]  /*88d0*/  VIADD R13, R6, 0x100 ;  /* 0x00000100060d7836 */ /* 0x000fe20000000000 */
[----:B------:R-:W-:Y:S01]  /*88e0*/  R2UR UR5, R14 ;  /* 0x000000000e0572ca */ /* 0x000fe200000e0000 */
[----:B------:R-:W-:Y:S02]  /*88f0*/  WARPGROUP.DEPBAR.LE gsb0, 0x0 ;  /* 0x00008000000079c5 */ /* 0x000fe40000010000 */
[----:B------:R-:W-:-:S06]  /*8900*/  WARPGROUP.ARRIVE ;  /* 0x00000000000079c5 */ /* 0x000fcc0000000000 */
[----:B------:R-:W-:Y:S03]  /*8910*/  HGMMA.64x16x16.F32.BF16 R184, gdesc[UR12].tnspA.tnspB, R184, gsb0 ;  /* 0x602000000cb879f0 */ /* 0x000fe600080018b8 */
[----:B------:R-:W-:Y:S02]  /*8920*/  WARPGROUP.DEPBAR.LE gsb0, 0x0 ;  /* 0x00008000000079c5 */ /* 0x000fe40000010000 */
[----:B------:R-:W-:-:S06]  /*8930*/  WARPGROUP.ARRIVE ;  /* 0x00000000000079c5 */ /* 0x000fcc0000000000 */
[----:B------:R-:W-:Y:S03]  /*8940*/  HGMMA.64x16x16.F32.BF16 R200, gdesc[UR16].tnspA.tnspB, R200, gsb0 ;  /* 0x6020000010c879f0 */ /* 0x000fe600080018c8 */
        /* <DEDUP_REMOVED lines=14> */
[----:B------:R-:W-:Y:S01]  /*8a30*/  IMAD.U32 R14, RZ, RZ, UR58 ;  /* 0x0000003aff0e7e24 */ /* 0x000fe2000f8e00ff */
[----:B------:R-:W-:Y:S01]  /*8a40*/  R2UR UR5, R13 ;  /* 0x000000000d0572ca */ /* 0x000fe200000e0000 */
[----:B------:R-:W-:Y:S01]  /*8a50*/  IMAD.U32 R15, RZ, RZ, UR59 ;  /* 0x0000003bff0f7e24 */ /* 0x000fe2000f8e00ff */
[----:B------:R-:W-:Y:S02]  /*8a60*/  WARPGROUP.DEPBAR.LE gsb0, 0x0 ;  /* 0x00008000000079c5 */ /* 0x000fe40000010000 */
[----:B------:R-:W-:-:S06]  /*8a70*/  WARPGROUP.ARRIVE ;  /* 0x00000000000079c5 */ /* 0x000fcc0000000000 */
[----:B------:R-:W-:Y:S01]  /*8a80*/  HGMMA.64x64x16.F32.BF16 R24, gdesc[UR56].tnspA, R24, gsb0 ;  /* 0x20e00000381879f0 */ /* 0x000fe20008001818 */
[----:B------:R-:W-:Y:S01]  /*8a90*/  R2UR UR59, R12 ;  /* 0x000000000c3b72ca */ /* 0x000fe200000e0000 */
[----:B------:R-:W-:Y:S01]  /*8aa0*/  VIADD R12, R5, 0x100 ;  /* 0x00000100050c7836 */ /* 0x000fe20000000000 */
[----:B------:R-:W-:Y:S02]  /*8ab0*/  R2UR UR58, R222 ;  /* 0x00000000de3a72ca */ /* 0x000fe400000e0000 */
[----:B------:R-:W-:Y:S02]  /*8ac0*/  R2UR UR57, R220 ;  /* 0x00000000dc3972ca */ /* 0x000fe400000e0000 */
[----:B------:R-:W-:Y:S02]  /*8ad0*/  R2UR UR56, R221 ;  /* 0x00000000dd3872ca */ /* 0x000fe400000e0000 */
[----:B------:R-:W-:-:S05]  /*8ae0*/  R2UR UR4, R12 ;  /* 0x000000000c0472ca */ /* 0x000fca00000e0000 */
        /* <DEDUP_REMOVED lines=10> */
[----:B------:R-:W-:-:S02]  /*8b90*/  WARPGROUP.DEPBAR.LE gsb0, 0x0 ;  /* 0x00008000000079c5 */ /* 0x000fc40000010000 */
[----:B------:R-:W-:-:S06]  /*8ba0*/  WARPGROUP.ARRIVE ;  /* 0x00000000000079c5 */ /* 0x000fcc0000000000 */
[----:B------:R-:W-:Y:S01]  /*8bb0*/  HGMMA.64x64x16.F32.BF16 R24, gdesc[UR56].tnspA, R24, gsb0 ;  /* 0x20e00000381879f0 */ /* 0x000fe20008001818 */
[----:B------:R-:W-:Y:S01]  /*8bc0*/  R2UR UR59, R10 ;  /* 0x000000000a3b72ca */ /* 0x000fe200000e0000 */
[----:B------:R-:W-:Y:S01]  /*8bd0*/  VIADD R10, R5, 0x180 ;  /* 0x00000180050a7836 */ /* 0x000fe20000000000 */
[----:B------:R-:W-:Y:S01]  /*8be0*/  R2UR UR58, R11 ;  /* 0x000000000b3a72ca */ /* 0x000fe200000e0000 */
[C---:B------:R-:W-:Y:S01]  /*8bf0*/  VIADD R11, R6.reuse, 0x180 ;  /* 0x00000180060b7836 */ /* 0x040fe20000000000 */
[----:B------:R-:W-:Y:S01]  /*8c00*/  UMOV UR57, 0x40000040 ;  /* 0x4000004000397882 */ /* 0x000fe20000000000 */
[----:B------:R-:W-:Y:S01]  /*8c10*/  VIADD R6, R6, 0x200 ;  /* 0x0000020006067836 */ /* 0x000fe20000000000 */
[----:B------:R-:W-:Y:S02]  /*8c20*/  R2UR UR4, R10 ;  /* 0x000000000a0472ca */ /* 0x000fe400000e0000 */
[----:B------:R-:W-:-:S05]  /*8c30*/  R2UR UR5, R11 ;  /* 0x000000000b0572ca */ /* 0x000fca00000e0000 */
[----:B------:R-:W-:Y:S01]  /*8c40*/  UMOV UR49, UR59 ;  /* 0x0000003b00317c82 */ /* 0x000fe20008000000 */
[----:B------:R-:W-:Y:S01]  /*8c50*/  UMOV UR59, 0x8 ;  /* 0x00000008003b7882 */ /* 0x000fe20000000000 */
[----:B------:R-:W-:Y:S01]  /*8c60*/  UMOV UR48, UR58 ;  /* 0x0000003a00307c82 */ /* 0x000fe20008000000 */
[----:B------:R-:W-:-:S03]  /*8c70*/  IMAD.U32 R11, RZ, RZ, UR59 ;  /* 0x0000003bff0b7e24 */ /* 0x000fc6000f8e00ff */
[----:B------:R-:W-:Y:S02]  /*8c80*/  UMOV UR56, UR4 ;  /* 0x0000000400387c82 */ /* 0x000fe40008000000 */
[----:B------:R-:W-:Y:S01]  /*8c90*/  UMOV UR58, UR5 ;  /* 0x00000005003a7c82 */ /* 0x000fe20008000000 */
[----:B------:R-:W-:Y:S01]  /*8ca0*/  R2UR UR5, R6 ;  /* 0x00000000060572ca */ /* 0x000fe200000e0000 */
[----:B------:R-:W-:Y:S01]  /*8cb0*/  IMAD.U32 R10, RZ, RZ, UR58 ;  /* 0x0000003aff0a7e24 */ /* 0x000fe2000f8e00ff */
[----:B------:R-:W-:Y:S02]  /*8cc0*/  WARPGROUP.DEPBAR.LE gsb0, 0x0 ;  /* 0x00008000000079c5 */ /* 0x000fe40000010000 */
[----:B------:R-:W-:-:S06]  /*8cd0*/  WARPGROUP.ARRIVE ;  /* 0x00000000000079c5 */ /* 0x000fcc0000000000 */
[----:B------:R-:W-:Y:S01]  /*8ce0*/  HGMMA.64x64x16.F32.BF16 R24, gdesc[UR56].tnspA, R24, gsb0 ;  /* 0x20e00000381879f0 */ /* 0x000fe20008001818 */
[----:B------:R-:W-:Y:S01]  /*8cf0*/  R2UR UR59, R7 ;  /* 0x00000000073b72ca */ /* 0x000fe200000e0000 */
[----:B------:R-:W-:Y:S01]  /*8d00*/  VIADD R7, R5, 0x200 ;  /* 0x0000020005077836 */ /* 0x000fe20000000000 */
[----:B------:R-:W-:Y:S01]  /*8d10*/  R2UR UR58, R217 ;  /* 0x00000000d93a72ca */ /* 0x000fe200000e0000 */
[----:B------:R-:W-:Y:S01]  /*8d20*/  VIADD R217, R23, 0x400 ;  /* 0x0000040017d97836 */ /* 0x000fe20000000000 */
        /* <DEDUP_REMOVED lines=13> */
[----:B------:R-:W-:Y:S01]  /*8e00*/  UMOV UR25, UR29 ;  /* 0x0000001d00197c82 */ /* 0x000fe20008000000 */
[----:B------:R-:W-:Y:S01]  /*8e10*/  UMOV UR21, 0x40000040 ;  /* 0x4000004000157882 */ /* 0x000fe20000000000 */
[----:B------:R-:W-:Y:S01]  /*8e20*/  ULDC.64 UR4, c[0x0][0x2c0] ;  /* 0x0000b00000047ab9 */ /* 0x000fe20000000a00 */
[----:B------:R-:W-:-:S02]  /*8e30*/  WARPGROUP.DEPBAR.LE gsb0, 0x0 ;  /* 0x00008000000079c5 */ /* 0x000fc40000010000 */
[----:B------:R-:W-:-:S06]  /*8e40*/  WARPGROUP.ARRIVE ;  /* 0x00000000000079c5 */ /* 0x000fcc0000000000 */
[----:B------:R-:W-:Y:S01]  /*8e50*/  HGMMA.64x64x16.F32.BF16 R24, gdesc[UR56].tnspA, R24, gsb0 ;  /* 0x20e00000381879f0 */ /* 0x000fe20008001818 */
[----:B------:R-:W-:Y:S01]  /*8e60*/  R2UR UR59, R8 ;  /* 0x00000000083b72ca */ /* 0x000fe200000e0000 */
[----:B------:R-:W-:Y:S01]  /*8e70*/  UMOV UR57, 0x40000040 ;  /* 0x4000004000397882 */ /* 0x000fe20000000000 */
[----:B------:R-:W-:Y:S01]  /*8e80*/  R2UR UR58, R9 ;  /* 0x00000000093a72ca */ /* 0x000fe200000e0000 */
[----:B------:R-:W-:Y:S01]  /*8e90*/  VIADD R8, R23, 0x480 ;  /* 0x0000048017087836 */ /* 0x000fe20000000000 */
[----:B------:R-:W-:Y:S01]  /*8ea0*/  R2UR UR56, R217 ;  /* 0x00000000d93872ca */ /* 0x000fe200000e0000 */
[----:B------:R-:W-:-:S05]  /*8eb0*/  VIADD R217, R23, 0x500 ;  /* 0x0000050017d97836 */ /* 0x000fca0000000000 */
[----:B------:R-:W-:Y:S01]  /*8ec0*/  R2UR UR28, R217 ;  /* 0x00000000d91c72ca */ /* 0x000fe200000e0000 */
        /* <DEDUP_REMOVED lines=26> */
[----:B------:R-:W-:Y:S01]  /*9070*/  UMOV UR32, UR28 ;  /* 0x0000001c00207c82 */ /* 0x000fe20008000000 */
[----:B------:R-:W-:Y:S01]  /*9080*/  UMOV UR33, UR29 ;  /* 0x0000001d00217c82 */ /* 0x000fe20008000000 */
[----:B------:R-:W-:Y:S01]  /*9090*/  UMOV UR24, UR28 ;  /* 0x0000001c00187c82 */ /* 0x000fe20008000000 */
[----:B------:R-:W-:Y:S01]  /*90a0*/  VIADD R23, R23, 0x580 ;  /* 0x0000058017177836 */ /* 0x000fe20000000000 */
[----:B------:R-:W-:Y:S01]  /*90b0*/  UMOV UR9, UR21 ;  /* 0x0000001500097c82 */ /* 0x000fe20008000000 */
[----:B------:R-:W-:Y:S01]  /*90c0*/  IMAD.SHL.U32 R8, R3, 0x4000, RZ ;  /* 0x0000400003087824 */ /* 0x000fe200078e00ff */
[----:B------:R-:W-:-:S02]  /*90d0*/  WARPGROUP.DEPBAR.LE gsb0, 0x0 ;  /* 0x00008000000079c5 */ /* 0x000fc40000010000 */
[----:B------:R-:W-:Y:S01]  /*90e0*/  WARPGROUP.ARRIVE ;  /* 0x00000000000079c5 */ /* 0x000fe20000000000 */
[----:B------:R-:W-:Y:S02]  /*90f0*/  R2UR UR20, R23 ;  /* 0x00000000171472ca */ /* 0x000fe400000e0000 */
[----:B------:R-:W-:-:S03]  /*9100*/  IADD3 R9, P0, R8, R230, RZ ;  /* 0x000000e608097210 */ /* 0x000fc60007f1e0ff */
[----:B------:R-:W-:Y:S01]  /*9110*/  HGMMA.64x16x16.F32.BF16 R208, gdesc[UR56].tnspA.tnspB, R208, gsb0 ;  /* 0x6020000038d079f0 */ /* 0x000fe200080018d0 */
[----:B------:R-:W-:Y:S02]  /*9120*/  LEA.HI.X.SX32 R218, R8, R235, 0x1, P0 ;  /* 0x000000eb08da7211 */ /* 0x000fe400000f0eff */
[----:B------:R-:W-:-:S04]  /*9130*/  LEA R8, P0, R9, UR4, 0x2 ;  /* 0x0000000409087c11 */ /* 0x000fc8000f8010ff */
[----:B------:R-:W-:Y:S01]  /*9140*/  LEA.HI.X R9, R9, UR5, R218, 0x2, P0 ;  /* 0x0000000509097c11 */ /* 0x000fe200080f14da */
[----:B------:R-:W-:Y:S02]  /*9150*/  WARPGROUP.DEPBAR.LE gsb0, 0x0 ;  /* 0x00008000000079c5 */ /* 0x000fe40000010000 */
[----:B------:R-:W-:Y:S01]  /*9160*/  WARPGROUP.ARRIVE ;  /* 0x00000000000079c5 */ /* 0x000fe20000000000 */
[----:B------:R-:W-:Y:S01]  /*9170*/  UMOV UR8, UR20 ;  /* 0x0000001400087c82 */ /* 0x000fe20008000000 */
[----:B------:R-:W-:Y:S01]  /*9180*/  UMOV UR4, UR20 ;  /* 0x0000001400047c82 */ /* 0x000fe20008000000 */
[----:B------:R-:W-:Y:S01]  /*9190*/  UMOV UR5, UR21 ;  /* 0x0000001500057c82 */ /* 0x000fe20008000000 */
[----:B------:R-:W-:Y:S01]  /*91a0*/  UMOV UR12, UR20 ;  /* 0x00000014000c7c82 */ /* 0x000fe20008000000 */
[----:B------:R-:W-:Y:S01]  /*91b0*/  UMOV UR13, UR21 ;  /* 0x00000015000d7c82 */ /* 0x000fe20008000000 */
[----:B------:R-:W-:Y:S01]  /*91c0*/  HGMMA.64x16x16.F32.BF16 R144, gdesc[UR48].tnspA.tnspB, R144, gsb0 ;  /* 0x60200000309079f0 */ /* 0x000fe20008001890 */
[----:B------:R-:W-:Y:S01]  /*91d0*/  UMOV UR50, UR44 ;  /* 0x0000002c00327c82 */ /* 0x000fe20008000000 */
[----:B------:R-:W-:Y:S01]  /*91e0*/  UMOV UR51, UR45 ;  /* 0x0000002d00337c82 */ /* 0x000fe20008000000 */
[----:B------:R-:W-:Y:S01]  /*91f0*/  UMOV UR44, UR48 ;  /* 0x00000030002c7c82 */ /* 0x000fe20008000000 */
[----:B------:R-:W-:Y:S01]  /*9200*/  UMOV UR45, UR49 ;  /* 0x00000031002d7c82 */ /* 0x000fe20008000000 */
[----:B------:R-:W-:Y:S01]  /*9210*/  UMOV UR16, UR20 ;  /* 0x0000001400107c82 */ /* 0x000fe20008000000 */
[----:B------:R-:W-:Y:S01]  /*9220*/  UMOV UR17, UR21 ;  /* 0x0000001500117c82 */ /* 0x000fe20008000000 */
[----:B------:R-:W-:Y:S01]  /*9230*/  VIADD R22, R22, 0x14100 ;  /* 0x0001410016167836 */ /* 0x000fe20000000000 */
[----:B------:R1:W-:Y:S01]  /*9240*/  REDG.E.ADD.F32x4.FTZ.RN.STRONG.GPU desc[UR60][R8.64], R24 ;  /* 0x00000018080079a6 */ /* 0x0003e2000c10f7bc */
[----:B------:R-:W-:-:S02]  /*9250*/  WARPGROUP.DEPBAR.LE gsb0, 0x0 ;  /* 0x00008000000079c5 */ /* 0x000fc40000010000 */
[----:B------:R-:W-:Y:S01]  /*9260*/  WARPGROUP.ARRIVE ;  /* 0x00000000000079c5 */ /* 0x000fe20000000000 */
[----:B------:R-:W-:Y:S01]  /*9270*/  SHF.R.U32.HI R22, RZ, 0x4, R22 ;  /* 0x00000004ff167819 */ /* 0x000fe20000011616 */
[----:B------:R-:W-:Y:S01]  /*9280*/  UMOV UR59, 0x40 ;  /* 0x00000040003b7882 */ /* 0x000fe20000000000 */
[----:B-1----:R-:W-:Y:S01]  /*9290*/  LOP3.LUT R24, R216, 0x80000, RZ, 0xfc, !PT ;  /* 0x00080000d8187812 */ /* 0x002fe200078efcff */
[----:B------:R1:W-:Y:S02]  /*92a0*/  REDG.E.ADD.F32x4.FTZ.RN.STRONG.GPU desc[UR60][R8.64+0x800], R28 ;  /* 0x0008001c080079a6 */ /* 0x0003e4000c10f7bc */
[----:B------:R-:W-:Y:S01]  /*92b0*/  HGMMA.64x16x16.F32.BF16 R160, gdesc[UR48].tnspA.tnspB, R160, gsb0 ;  /* 0x6020000030a079f0 */ /* 0x000fe200080018a0 */
[----:B------:R-:W-:Y:S01]  /*92c0*/  UMOV UR50, UR52 ;  /* 0x0000003400327c82 */ /* 0x000fe20008000000 */
[----:B------:R-:W-:Y:S01]  /*92d0*/  UMOV UR51, UR53 ;  /* 0x0000003500337c82 */ /* 0x000fe20008000000 */
[----:B------:R-:W-:Y:S01]  /*92e0*/  UMOV UR52, UR48 ;  /* 0x0000003000347c82 */ /* 0x000fe20008000000 */
[----:B------:R-:W-:Y:S01]  /*92f0*/  UMOV UR53, UR49 ;  /* 0x0000003100357c82 */ /* 0x000fe20008000000 */
[----:B------:R-:W-:Y:S01]  /*9300*/  LOP3.LUT R237, R22, 0x3fff, RZ, 0xc0, !PT ;  /* 0x00003fff16ed7812 */ /* 0x000fe200078ec0ff */
[C---:B------:R-:W-:Y:S01]  /*9310*/  VIADD R23, R24.reuse, 0x80 ;  /* 0x0000008018177836 */ /* 0x040fe20000000000 */
[----:B------:R-:W-:Y:S01]  /*9320*/  PLOP3.LUT P0, PT, PT, PT, UP1, 0x40, 0x0 ;  /* 0x000000000000781c */ /* 0x000fe20003f0e818 */
[----:B------:R-:W-:Y:S01]  /*9330*/  VIADD R25, R24, 0x200 ;  /* 0x0000020018197836 */ /* 0x000fe20000000000 */
[----:B------:R1:W-:Y:S01]  /*9340*/  REDG.E.ADD.F32x4.FTZ.RN.STRONG.GPU desc[UR60][R8.64+0x1000], R32 ;  /* 0x00100020080079a6 */ /* 0x0003e2000c10f7bc */
[----:B------:R-:W-:-:S02]  /*9350*/  WARPGROUP.DEPBAR.LE gsb0, 0x0 ;  /* 0x00008000000079c5 */ /* 0x000fc40000010000 */
[----:B------:R-:W-:Y:S01]  /*9360*/  WARPGROUP.ARRIVE ;  /* 0x00000000000079c5 */ /* 0x000fe20000000000 */
[----:B------:R-:W-:Y:S01]  /*9370*/  IMAD R237, R2, 0x800, R237 ;  /* 0x0000080002ed7824 */ /* 0x000fe200078e02ed */
[----:B------:R1:W-:Y:S04]  /*9380*/  REDG.E.ADD.F32x4.FTZ.RN.STRONG.GPU desc[UR60][R8.64+0x1800], R36 ;  /* 0x00180024080079a6 */ /* 0x0003e8000c10f7bc */
[----:B------:R-:W-:Y:S01]  /*9390*/  HGMMA.64x16x16.F32.BF16 R176, gdesc[UR48].tnspA.tnspB, R176, gsb0 ;  /* 0x6020000030b079f0 */ /* 0x000fe200080018b0 */
[C---:B------:R-:W-:Y:S01]  /*93a0*/  VIADD R22, R24.reuse, 0x100 ;  /* 0x0000010018167836 */ /* 0x040fe20000000000 */
[----:B------:R1:W-:Y:S01]  /*93b0*/  REDG.E.ADD.F32x4.FTZ.RN.STRONG.GPU desc[UR60][R8.64+0x2000], R40 ;  /* 0x00200028080079a6 */ /* 0x0003e2000c10f7bc */
[----:B------:R-:W-:Y:S01]  /*93c0*/  VIADD R26, R24, 0x10 ;  /* 0x00000010181a7836 */ /* 0x000fe20000000000 */
[----:B------:R-:W-:-:S02]  /*93d0*/  UMOV UR51, 0x40 ;  /* 0x0000004000337882 */ /* 0x000fc40000000000 */
[----:B------:R1:W-:Y:S04]  /*93e0*/  REDG.E.ADD.F32x4.FTZ.RN.STRONG.GPU desc[UR60][R8.64+0x2800], R44 ;  /* 0x0028002c080079a6 */ /* 0x0003e8000c10f7bc */
[----:B------:R1:W-:Y:S04]  /*93f0*/  REDG.E.ADD.F32x4.FTZ.RN.STRONG.GPU desc[UR60][R8.64+0x3000], R48 ;  /* 0x00300030080079a6 */ /* 0x0003e8000c10f7bc */
[----:B------:R1:W-:Y:S01]  /*9400*/  REDG.E.ADD.F32x4.FTZ.RN.STRONG.GPU desc[UR60][R8.64+0x3800], R52 ;  /* 0x00380034080079a6 */ /* 0x0003e2000c10f7bc */
        /* <DEDUP_REMOVED lines=36> */
[----:B------:R-:W-:Y:S02]  /*9650*/  R2UR UR54, R24 ;  /* 0x00000000183672ca */ /* 0x000fe400000e0000 */
[----:B------:R-:W-:Y:S01]  /*9660*/  R2UR UR52, R237 ;  /* 0x00000000ed3472ca */ /* 0x000fe200000e0000 */
[----:B------:R-:W-:Y:S01]  /*9670*/  UMOV UR55, 0x40 ;  /* 0x0000004000377882 */ /* 0x000fe20000000000 */
[----:B------:R-:W-:Y:S01]  /*9680*/  UMOV UR53, 0x40000040 ;  /* 0x4000004000357882 */ /* 0x000fe20000000000 */
[----:B------:R-:W-:Y:S02]  /*9690*/  WARPGROUP.DEPBAR.LE gsb0, 0x0 ;  /* 0x00008000000079c5 */ /* 0x000fe40000010000 */
[----:B------:R-:W-:-:S08]  /*96a0*/  WARPGROUP.ARRIVE ;  /* 0x00000000000079c5 */ /* 0x000fd00000000000 */
[----:B------:R-:W-:Y:S01]  /*96b0*/  HGMMA.64x16x16.F32.BF16 R56, gdesc[UR52].tnspA.tnspB, R56, gsb0 ;  /* 0x60200000343879f0 */ /* 0x000fe20008001838 */
[----:B------:R-:W-:Y:S01]  /*96c0*/  R2UR UR24, R23 ;  /* 0x00000000171872ca */ /* 0x000fe200000e0000 */
[----:B------:R-:W-:Y:S01]  /*96d0*/  UMOV UR56, UR52 ;  /* 0x0000003400387c82 */ /* 0x000fe20008000000 */
[----:B------:R-:W-:-:S11]  /*96e0*/  UMOV UR57, UR53 ;  /* 0x0000003500397c82 */ /* 0x000fd60008000000 */
[----:B------:R-:W-:Y:S01]  /*96f0*/  UMOV UR58, UR24 ;  /* 0x00000018003a7c82 */ /* 0x000fe20008000000 */
[----:B------:R-:W-:Y:S02]  /*9700*/  WARPGROUP.DEPBAR.LE gsb0, 0x0 ;  /* 0x00008000000079c5 */ /* 0x000fe40000010000 */
[----:B------:R-:W-:-:S06]  /*9710*/  WARPGROUP.ARRIVE ;  /* 0x00000000000079c5 */ /* 0x000fcc0000000000 */
[----:B------:R-:W-:Y:S01]  /*9720*/  HGMMA.64x16x16.F32.BF16 R64, gdesc[UR56].tnspA.tnspB, R64, gsb0 ;  /* 0x60200000384079f0 */ /* 0x000fe20008001840 */
[----:B------:R-:W-:Y:S01]  /*9730*/  R2UR UR8, R22 ;  /* 0x00000000160872ca */ /* 0x000fe200000e0000 */
[----:B------:R-:W-:Y:S01]  /*9740*/  UMOV UR12, UR52 ;  /* 0x00000034000c7c82 */ /* 0x000fe20008000000 */
[----:B------:R-:W-:Y:S01]  /*9750*/  UMOV UR13, UR53 ;  /* 0x00000035000d7c82 */ /* 0x000fe20008000000 */
[----:B------:R-:W-:-:S10]  /*9760*/  UMOV UR15, 0x40 ;  /* 0x00000040000f7882 */ /* 0x000fd40000000000 */
[----:B------:R-:W-:Y:S01]  /*9770*/  UMOV UR14, UR8 ;  /* 0x00000008000e7c82 */ /* 0x000fe20008000000 */
[----:B------:R-:W-:Y:S02]  /*9780*/  WARPGROUP.DEPBAR.LE gsb0, 0x0 ;  /* 0x00008000000079c5 */ /* 0x000fe40000010000 */
[----:B------:R-:W-:-:S06]  /*9790*/  WARPGROUP.ARRIVE ;  /* 0x00000000000079c5 */ /* 0x000fcc0000000000 */
[----:B------:R-:W-:Y:S01]  /*97a0*/  HGMMA.64x16x16.F32.BF16 R72, gdesc[UR12].tnspA.tnspB, R72, gsb0 ;  /* 0x602000000c4879f0 */ /* 0x000fe20008001848 */
[----:B------:R-:W-:-:S05]  /*97b0*/  VIADD R22, R24, 0x180 ;  /* 0x0000018018167836 */ /* 0x000fca0000000000 */
        /* <DEDUP_REMOVED lines=8> */
[----:B------:R-:W-:Y:S01]  /*9840*/  R2UR UR4, R25 ;  /* 0x00000000190472ca */ /* 0x000fe200000e0000 */
[----:B------:R-:W-:Y:S01]  /*9850*/  IMAD.U32 R218, RZ, RZ, UR10 ;  /* 0x0000000affda7e24 */ /* 0x000fe2000f8e00ff */
[----:B------:R-:W-:Y:S01]  /*9860*/  UMOV UR8, UR52 ;  /* 0x0000003400087c82 */ /* 0x000fe20008000000 */
[----:B------:R-:W-:Y:S01]  /*9870*/  IMAD.U32 R219, RZ, RZ, UR11 ;  /* 0x0000000bffdb7e24 */ /* 0x000fe2000f8e00ff */
[----:B------:R-:W-:Y:S01]  /*9880*/  UMOV UR9, UR53 ;  /* 0x0000003500097c82 */ /* 0x000fe20008000000 */
[----:B------:R-:W-:-:S08]  /*9890*/  UMOV UR11, 0x40 ;  /* 0x00000040000b7882 */ /* 0x000fd00000000000 */
[----:B------:R-:W-:Y:S01]  /*98a0*/  UMOV UR10, UR4 ;  /* 0x00000004000a7c82 */ /* 0x000fe20008000000 */
[----:B------:R-:W-:Y:S02]  /*98b0*/  WARPGROUP.DEPBAR.LE gsb0, 0x0 ;  /* 0x00008000000079c5 */ /* 0x000fe40000010000 */
[----:B------:R-:W-:-:S06]  /*98c0*/  WARPGROUP.ARRIVE ;  /* 0x00000000000079c5 */ /* 0x000fcc0000000000 */
[----:B------:R-:W-:Y:S01]  /*98d0*/  HGMMA.64x16x16.F32.BF16 R88, gdesc[UR8].tnspA.tnspB, R88, gsb0 ;  /* 0x60200000085879f0 */ /* 0x000fe20008001858 */
[----:B------:R-:W-:Y:S01]  /*98e0*/  VIADD R25, R237, 0x80 ;  /* 0x00000080ed197836 */ /* 0x000fe20000000000 */
[----:B------:R-:W-:-:S04]  /*98f0*/  R2UR UR46, R26 ;  /* 0x000000001a2e72ca */ /* 0x000fc800000e0000 */
[----:B------:R-:W-:Y:S01]  /*9900*/  R2UR UR44, R25 ;  /* 0x00000000192c72ca */ /* 0x000fe200000e0000 */
[----:B------:R-:W-:Y:S01]  /*9910*/  UMOV UR47, 0x40 ;  /* 0x00000040002f7882 */ /* 0x000fe20000000000 */
[----:B------:R-:W-:Y:S01]  /*9920*/  UMOV UR45, 0x40000040 ;  /* 0x40000040002d7882 */ /* 0x000fe20000000000 */
[----:B------:R-:W-:Y:S02]  /*9930*/  WARPGROUP.DEPBAR.LE gsb0, 0x0 ;  /* 0x00008000000079c5 */ /* 0x000fe40000010000 */
[----:B------:R-:W-:-:S08]  /*9940*/  WARPGROUP.ARRIVE ;  /* 0x00000000000079c5 */ /* 0x000fd00000000000 */
[----:B------:R-:W-:Y:S01]  /*9950*/  HGMMA.64x16x16.F32.BF16 R56, gdesc[UR44].tnspA.tnspB, R56, gsb0 ;  /* 0x602000002c3879f0 */ /* 0x000fe20008001838 */
[----:B------:R-:W-:-:S05]  /*9960*/  VIADD R26, R24, 0x90 ;  /* 0x00000090181a7836 */ /* 0x000fca0000000000 */
        /* <DEDUP_REMOVED lines=36> */
[----:B------:R-:W-:Y:S02]  /*9bb0*/  WARPGROUP.DEPBAR.LE gsb0, 0x0 ;  /* 0x00008000000079c5 */ /* 0x000fe40000010000 */
[----:B------:R-:W-:-:S08]  /*9bc0*/  WARPGROUP.ARRIVE ;  /* 0x00000000000079c5 */ /* 0x000fd00000000000 */
[----:B------:R-:W-:Y:S01]  /*9bd0*/  HGMMA.64x16x16.F32.BF16 R88, gdesc[UR48].tnspA.tnspB, R88, gsb0 ;  /* 0x60200000305879f0 */ /* 0x000fe20008001858 */
[----:B------:R-:W-:Y:S02]  /*9be0*/  VIADD R26, R24, 0x20 ;  /* 0x00000020181a7836 */ /* 0x000fe40000000000 */
[----:B------:R-:W-:-:S03]  /*9bf0*/  VIADD R25, R237, 0x100 ;  /* 0x00000100ed197836 */ /* 0x000fc60000000000 */
[----:B------:R-:W-:Y:S02]  /*9c00*/  R2UR UR26, R26 ;  /* 0x000000001a1a72ca */ /* 0x000fe400000e0000 */
        /* <DEDUP_REMOVED lines=8> */
[----:B------:R-:W-:Y:S01]  /*9c90*/  UMOV UR40, UR24 ;  /* 0x0000001800287c82 */ /* 0x000fe20008000000 */
[----:B------:R-:W-:Y:S01]  /*9ca0*/  UMOV UR41, UR25 ;  /* 0x0000001900297c82 */ /* 0x000fe20008000000 */
[----:B------:R-:W-:Y:S01]  /*9cb0*/  UMOV UR43, 0x40 ;  /* 0x00000040002b7882 */ /* 0x000fe20000000000 */
[----:B------:R-:W-:Y:S02]  /*9cc0*/  WARPGROUP.DEPBAR.LE gsb0, 0x0 ;  /* 0x00008000000079c5 */ /* 0x000fe40000010000 */
[----:B------:R-:W-:-:S07]  /*9cd0*/  WARPGROUP.ARRIVE ;  /* 0x00000000000079c5 */ /* 0x000fce0000000000 */
        /* <DEDUP_REMOVED lines=51> */
[----:B------:R-:W-:-:S03]  /*a010*/  IMAD.U32 R216, RZ, RZ, UR14 ;  /* 0x0000000effd87e24 */ /* 0x000fc6000f8e00ff */
[----:B------:R-:W-:Y:S01]  /*a020*/  R2UR UR14, R25 ;  /* 0x00000000190e72ca */ /* 0x000fe200000e0000 */
[----:B------:R-:W-:Y:S01]  /*a030*/  IMAD.U32 R217, RZ, RZ, UR15 ;  /* 0x0000000fffd97e24 */ /* 0x000fe2000f8e00ff */
[----:B------:R-:W-:Y:S01]  /*a040*/  UMOV UR12, UR4 ;  /* 0x00000004000c7c82 */ /* 0x000fe20008000000 */
[----:B------:R-:W-:Y:S01]  /*a050*/  UMOV UR13, UR5 ;  /* 0x00000005000d7c82 */ /* 0x000fe20008000000 */
[----:B------:R-:W-:Y:S01]  /*a060*/  UMOV UR15, 0x40 ;  /* 0x00000040000f7882 */ /* 0x000fe20000000000 */
[----:B------:R-:W-:Y:S02]  /*a070*/  WARPGROUP.DEPBAR.LE gsb0, 0x0 ;  /* 0x00008000000079c5 */ /* 0x000fe40000010000 */
[----:B------:R-:W-:-:S06]  /*a080*/  WARPGROUP.ARRIVE ;  /* 0x00000000000079c5 */ /* 0x000fcc0000000000 */
        /* <DEDUP_REMOVED lines=11> */
[----:B------:R-:W-:Y:S02]  /*a140*/  IMAD.U32 R22, RZ, RZ, UR58 ;  /* 0x0000003aff167e24 */ /* 0x000fe4000f8e00ff */
[----:B------:R-:W-:Y:S01]  /*a150*/  IMAD.U32 R23, RZ, RZ, UR59 ;  /* 0x0000003bff177e24 */ /* 0x000fe2000f8e00ff */
[----:B------:R-:W-:Y:S02]  /*a160*/  WARPGROUP.DEPBAR.LE gsb0, 0x0 ;  /* 0x00008000000079c5 */ /* 0x000fe40000010000 */
[----:B-1----:R-:W-:Y:S05]  /*a170*/  @P0 BRA `(.L_x_328) ;  /* 0x0000000000040947 */ /* 0x002fea0003800000 */
[----:B------:R-:W-:Y:S01]  /*a180*/  BPT.TRAP 0x1 ;  /* 0x000000040000795c */ /* 0x000fe20000300000 */
.L_x_328:
[----:B------:R-:W-:Y:S01]  /*a190*/  VIADD R24, R5, 0x500 ;  /* 0x0000050005187836 */ /* 0x000fe20000000000 */
[----:B------:R-:W-:Y:S01]  /*a1a0*/  R2UR UR58, R20 ;  /* 0x00000000143a72ca */ /* 0x000fe200000e0000 */
[----:B------:R-:W-:Y:S01]  /*a1b0*/  UMOV UR57, 0x40000040 ;  /* 0x4000004000397882 */ /* 0x000fe20000000000 */
[----:B------:R-:W-:Y:S01]  /*a1c0*/  R2UR UR59, R21 ;  /* 0x00000000153b72ca */ /* 0x000fe200000e0000 */
[----:B------:R-:W-:Y:S01]  /*a1d0*/  VIADD R20, R5, 0x580 ;  /* 0x0000058005147836 */ /* 0x000fe20000000000 */
[----:B------:R-:W-:Y:S01]  /*a1e0*/  R2UR UR56, R24 ;  /* 0x00000000183872ca */ /* 0x000fe200000e0000 */
[----:B------:R-:W-:-:S05]  /*a1f0*/  VIADD R24, R17, 0x31838 ;  /* 0x0003183811187836 */ /* 0x000fca0000000000 */
[----:B------:R-:W-:-:S04]  /*a200*/  PRMT R24, RZ, 0x654, R24 ;  /* 0x00000654ff187816 */ /* 0x000fc80000000018 */
[----:B------:R1:W-:Y:S02]  /*a210*/  SYNCS.ARRIVE.TRANS64.RED.A1T0 RZ, [R24+URZ], RZ ;  /* 0x000000ff18ff79a7 */ /* 0x0003e4000810043f */
[----:B-1----:R-:W-:-:S06]  /*a220*/  WARPGROUP.ARRIVE ;  /* 0x00000000000079c5 */ /* 0x002fcc0000000000 */
        /* <DEDUP_REMOVED lines=41> */
[----:B------:R-:W-:-:S04]  /*a4c0*/  PLOP3.LUT P0, PT, PT, PT, UP1, 0x40, 0x0 ;  /* 0x000000000000781c */ /* 0x000fc80003f0e818 */
[----:B------:R-:W-:Y:S01]  /*a4d0*/  HGMMA.64x16x16.F32.BF16 R96, gdesc[UR52].tnspA.tnspB, R96, gsb0 ;  /* 0x60200000346079f0 */ /* 0x000fe20008001860 */
[----:B------:R-:W-:Y:S01]  /*a4e0*/  R2UR UR54, R22 ;  /* 0x00000000163672ca */ /* 0x000fe200000e0000 */
[----:B------:R1:W-:Y:S01]  /*a4f0*/  REDG.E.ADD.F32x4.FTZ.RN.STRONG.GPU desc[UR60][R8.64+0x4000], R24 ;  /* 0x00400018080079a6 */ /* 0x0003e2000c10f7bc */
[----:B------:R-:W-:Y:S02]  /*a500*/  R2UR UR55, R23 ;  /* 0x00000000173772ca */ /* 0x000fe400000e0000 */
[----:B------:R-:W-:Y:S01]  /*a510*/  R2UR UR44, R5 ;  /* 0x00000000052c72ca */ /* 0x000fe200000e0000 */
[----:B------:R-:W-:Y:S02]  /*a520*/  WARPGROUP.DEPBAR.LE gsb0, 0x0 ;  /* 0x00008000000079c5 */ /* 0x000fe40000010000 */
[----:B------:R-:W-:Y:S01]  /*a530*/  WARPGROUP.ARRIVE ;  /* 0x00000000000079c5 */ /* 0x000fe20000000000 */
[----:B------:R-:W-:Y:S01]  /*a540*/  UMOV UR41, UR25 ;  /* 0x0000001900297c82 */ /* 0x000fe20008000000 */
[----:B------:R-:W-:Y:S01]  /*a550*/  UMOV UR37, UR25 ;  /* 0x0000001900257c82 */ /* 0x000fe20008000000 */
[----:B------:R-:W-:Y:S01]  /*a560*/  UMOV UR33, UR25 ;  /* 0x0000001900217c82 */ /* 0x000fe20008000000 */
[----:B------:R-:W-:Y:S01]  /*a570*/  UMOV UR21, UR5 ;  /* 0x0000000500157c82 */ /* 0x000fe20008000000 */
[----:B------:R-:W-:-:S03]  /*a580*/  UMOV UR17, UR5 ;  /* 0x0000000500117c82 */ /* 0x000fc60008000000 */
[----:B------:R-:W-:Y:S01]  /*a590*/  HGMMA.64x16x16.F32.BF16 R104, gdesc[UR52].tnspA.tnspB, R104, gsb0 ;  /* 0x60200000346879f0 */ /* 0x000fe20008001868 */
[----:B------:R-:W-:Y:S01]  /*a5a0*/  R2UR UR54, R216 ;  /* 0x00000000d83672ca */ /* 0x000fe200000e0000 */
[----:B------:R-:W-:Y:S01]  /*a5b0*/  UMOV UR13, UR5 ;  /* 0x00000005000d7c82 */ /* 0x000fe20008000000 */
[----:B------:R-:W-:Y:S01]  /*a5c0*/  R2UR UR55, R217 ;  /* 0x00000000d93772ca */ /* 0x000fe200000e0000 */
[----:B------:R1:W-:Y:S01]  /*a5d0*/  REDG.E.ADD.F32x4.FTZ.RN.STRONG.GPU desc[UR60][R8.64+0x4800], R28 ;  /* 0x0048001c080079a6 */ /* 0x0003e2000c10f7bc */
[----:B------:R-:W-:-:S03]  /*a5e0*/  VIADD R5, R237, 0x500 ;  /* 0x00000500ed057836 */ /* 0x000fc60000000000 */
[----:B------:R1:W-:Y:S01]  /*a5f0*/  REDG.E.ADD.F32x4.FTZ.RN.STRONG.GPU desc[UR60][R8.64+0x5000], R32 ;  /* 0x00500020080079a6 */ /* 0x0003e2000c10f7bc */
[----:B------:R-:W-:Y:S02]  /*a600*/  WARPGROUP.DEPBAR.LE gsb0, 0x0 ;  /* 0x00008000000079c5 */ /* 0x000fe40000010000 */
[----:B------:R-:W-:Y:S01]  /*a610*/  WARPGROUP.ARRIVE ;  /* 0x00000000000079c5 */ /* 0x000fe20000000000 */
[----:B------:R-:W-:Y:S01]  /*a620*/  R2UR UR24, R5 ;  /* 0x00000000051872ca */ /* 0x000fe200000e0000 */
[----:B------:R-:W-:Y:S01]  /*a630*/  VIADD R237, R237, 0x580 ;  /* 0x00000580eded7836 */ /* 0x000fe20000000000 */
[----:B------:R1:W-:Y:S03]  /*a640*/  REDG.E.ADD.F32x4.FTZ.RN.STRONG.GPU desc[UR60][R8.64+0x5800], R36 ;  /* 0x00580024080079a6 */ /* 0x0003e6000c10f7bc */
[----:B------:R-:W-:Y:S01]  /*a650*/  HGMMA.64x16x16.F32.BF16 R112, gdesc[UR52].tnspA.tnspB, R112, gsb0 ;  /* 0x60200000347079f0 */ /* 0x000fe20008001870 */
[----:B------:R-:W-:Y:S01]  /*a660*/  R2UR UR54, R218 ;  /* 0x00000000da3672ca */ /* 0x000fe200000e0000 */
[----:B------:R1:W-:Y:S01]  /*a670*/  REDG.E.ADD.F32x4.FTZ.RN.STRONG.GPU desc[UR60][R8.64+0x6000], R40 ;  /* 0x00600028080079a6 */ /* 0x0003e2000c10f7bc */
[----:B------:R-:W-:-:S05]  /*a680*/  R2UR UR55, R219 ;  /* 0x00000000db3772ca */ /* 0x000fca00000e0000 */
[----:B------:R-:W-:Y:S01]  /*a690*/  UMOV UR40, UR24 ;  /* 0x0000001800287c82 */ /* 0x000fe20008000000 */
[----:B------:R-:W-:Y:S01]  /*a6a0*/  UMOV UR36, UR24 ;  /* 0x0000001800247c82 */ /* 0x000fe20008000000 */
[----:B------:R-:W-:Y:S01]  /*a6b0*/  UMOV UR32, UR24 ;  /* 0x0000001800207c82 */ /* 0x000fe20008000000 */
[----:B------:R-:W-:Y:S01]  /*a6c0*/  R2UR UR4, R237 ;  /* 0x00000000ed0472ca */ /* 0x000fe200000e0000 */
[----:B------:R1:W-:Y:S04]  /*a6d0*/  REDG.E.ADD.F32x4.FTZ.RN.STRONG.GPU desc[UR60][R8.64+0x6800], R44 ;  /* 0x0068002c080079a6 */ /* 0x0003e8000c10f7bc */
[----:B------:R1:W-:Y:S04]  /*a6e0*/  REDG.E.ADD.F32x4.FTZ.RN.STRONG.GPU desc[UR60][R8.64+0x7000], R48 ;  /* 0x00700030080079a6 */ /* 0x0003e8000c10f7bc */
[----:B------:R1:W-:Y:S04]  /*a6f0*/  REDG.E.ADD.F32x4.FTZ.RN.STRONG.GPU desc[UR60][R8.64+0x7800], R52 ;  /* 0x00780034080079a6 */ /* 0x0003e8000c10f7bc */
        /* <DEDUP_REMOVED lines=69> */
[----:B-1----:R-:W-:Y:S05]  /*ab50*/  @P0 BRA `(.L_x_329) ;  /* 0x0000000000040947 */ /* 0x002fea0003800000 */
[----:B------:R-:W-:Y:S01]  /*ab60*/  BPT.TRAP 0x1 ;  /* 0x000000040000795c */ /* 0x000fe20000300000 */
.L_x_329:
[----:B------:R-:W-:Y:S01]  /*ab70*/  R2UR UR4, R228 ;  /* 0x00000000e40472ca */ /* 0x000fe200000e0000 */
[----:B------:R-:W-:Y:S02]  /*ab80*/  VIADD R3, R3, 0x1 ;  /* 0x0000000103037836 */ /* 0x000fe40000000000 */
[----:B------:R-:W-:Y:S02]  /*ab90*/  VIADD R2, R2, 0x1 ;  /* 0x0000000102027836 */ /* 0x000fe40000000000 */
[----:B------:R-:W-:Y:S01]  /*aba0*/  VIADD R16, R16, 0x31820 ;  /* 0x0003182010107836 */ /* 0x000fe20000000000 */
[----:B------:R-:W-:Y:S02]  /*abb0*/  ISETP.GE.AND P1, PT, R3, R234, PT ;  /* 0x000000ea0300720c */ /* 0x000fe40003f26270 */
[----:B------:R-:W-:Y:S02]  /*abc0*/  ISETP.NE.AND P0, PT, R2, 0x2, PT ;  /* 0x000000020200780c */ /* 0x000fe40003f05270 */
[----:B------:R-:W-:-:S02]  /*abd0*/  PRMT R16, RZ, 0x654, R16 ;  /* 0x00000654ff107816 */ /* 0x000fc40000000010 */
[----:B------:R-:W-:Y:S01]  /*abe0*/  SEL R6, RZ, 0x1, P0 ;  /* 0x00000001ff067807 */ /* 0x000fe20000000000 */
[----:B------:R-:W-:Y:S01]  /*abf0*/  ULOP3.LUT UR4, UR4, 0x1, URZ, 0x3c, !UPT ;  /* 0x0000000104047892 */ /* 0x000fe2000f8e3c3f */
[----:B------:R1:W-:Y:S01]  /*ac00*/  SYNCS.ARRIVE.TRANS64.RED.A1T0 RZ, [R16+URZ], RZ ;  /* 0x000000ff10ff79a7 */ /* 0x0003e2000810043f */
[----:B------:R-:W-:Y:S02]  /*ac10*/  SEL R2, R2, RZ, P0 ;  /* 0x000000ff02027207 */ /* 0x000fe40000000000 */
[----:B------:R-:W-:Y:S02]  /*ac20*/  LOP3.LUT R19, R19, R6, RZ, 0x3c, !PT ;  /* 0x0000000613137212 */ /* 0x000fe400078e3cff */
[----:B------:R-:W-:Y:S01]  /*ac30*/  IMAD.U32 R228, RZ, RZ, UR4 ;  /* 0x00000004ffe47e24 */ /* 0x000fe2000f8e00ff */
[----:B------:R-:W-:Y:S06]  /*ac40*/  @!P1 BRA `(.L_x_330) ;  /* 0xffffff6800b09947 */ /* 0x000fec000383ffff */
        /* <DEDUP_REMOVED lines=82> */
.L_x_309:
[----:B------:R-:W-:Y:S05]  /*b170*/  @P0 BRA `(.L_x_331) ;  /* 0x0000001000200947 */ /* 0x000fea0003800000 */
[----:B------:R-:W2:Y:S01]  /*b180*/  S2UR UR4, SR_CgaCtaId ;  /* 0x00000000000479c3 */ /* 0x000ea20000008800 */
[----:B------:R-:W-:Y:S02]  /*b190*/  UMOV UR37, 0x400 ;  /* 0x0000040000257882 */ /* 0x000fe40000000000 */
[----:B--2---:R-:W-:-:S06]  /*b1a0*/  ULEA UR37, UR4, UR37, 0x18 ;  /* 0x0000002504257291 */ /* 0x004fcc000f8ec03f */
[----:B-1----:R-:W-:-:S05]  /*b1b0*/  IMAD.U32 R16, RZ, RZ, UR37 ;  /* 0x00000025ff107e24 */ /* 0x002fca000f8e00ff */
        /* <DEDUP_REMOVED lines=18> */
.L_x_332:
        /* <DEDUP_REMOVED lines=20> */
.L_x_333:
        /* <DEDUP_REMOVED lines=18> */
.L_x_334:
        /* <DEDUP_REMOVED lines=18> */
.L_x_335:
[----:B------:R-:W1:Y:S01]  /*b660*/  S2R R0, SR_TID.X ;  /* 0x0000000000007919 */ /* 0x000e620000002100 */
[----:B------:R-:W-:Y:S05]  /*b670*/  WARPSYNC.ALL ;  /* 0x0000000000007948 */ /* 0x000fea0003800000 */
[----:B------:R-:W-:Y:S01]  /*b680*/  BAR.SYNC.DEFER_BLOCKING 0x1, 0x100 ;  /* 0x0044000000007b1d */ /* 0x000fe20000010000 */
        /* <DEDUP_REMOVED lines=12> */
[----:B------:R-:W-:Y:S01]  /*b750*/  F2FP.BF16.F32.PACK_AB R155, R159, R158 ;  /* 0x0000009e9f9b723e */ /* 0x000fe200000010ff */
[----:B-1----:R-:W-:Y:S01]  /*b760*/  VIADD R6, R0, 0xffffff80 ;  /* 0xffffff8000067836 */ /* 0x002fe20000000000 */
[----:B------:R-:W-:Y:S02]  /*b770*/  F2FP.BF16.F32.PACK_AB R161, R163, R162 ;  /* 0x000000a2a3a1723e */ /* 0x000fe400000010ff */
[----:B------:R-:W-:Y:S01]  /*b780*/  F2FP.BF16.F32.PACK_AB R168, R169, R168 ;  /* 0x000000a8a9a8723e */ /* 0x000fe200000010ff */
[----:B------:R-:W-:Y:S01]  /*b790*/  IMAD.SHL.U32 R0, R6, 0x40, RZ ;  /* 0x0000004006007824 */ /* 0x000fe200078e00ff */
[----:B------:R-:W-:-:S02]  /*b7a0*/  SHF.R.S32.HI R7, RZ, 0x1f, R6 ;  /* 0x0000001fff077819 */ /* 0x000fc40000011406 */
[----:B------:R-:W-:Y:S02]  /*b7b0*/  F2FP.BF16.F32.PACK_AB R162, R165, R164 ;  /* 0x000000a4a5a2723e */ /* 0x000fe400000010ff */
[CC--:B------:R-:W-:Y:S02]  /*b7c0*/  LEA.HI R2, R7.reuse, R6.reuse, RZ, 0x5 ;  /* 0x0000000607027211 */ /* 0x0c0fe400078f28ff */
        /* <DEDUP_REMOVED lines=12> */
[----:B------:R-:W-:-:S02]  /*b890*/  SHF.R.U32.HI R3, RZ, 0x3, R2 ;  /* 0x00000003ff037819 */ /* 0x000fc40000011602 */
[----:B------:R-:W-:Y:S01]  /*b8a0*/  SHF.R.S32.HI R6, RZ, 0x7, R6 ;  /* 0x00000007ff067819 */ /* 0x000fe20000011406 */
[----:B------:R-:W1:Y:S01]  /*b8b0*/  SHFL.IDX PT, R2, R8, RZ, 0x1f ;  /* 0x00001fff08027589 */ /* 0x000e6200000e0000 */
[----:B------:R-:W-:Y:S02]  /*b8c0*/  LOP3.LUT R0, R0, R3, RZ, 0x3c, !PT ;  /* 0x0000000300007212 */ /* 0x000fe400078e3cff */
[----:B------:R-:W-:Y:S01]  /*b8d0*/  F2FP.BF16.F32.PACK_AB R163, R167, R166 ;  /* 0x000000a6a7a3723e */ /* 0x000fe200000010ff */
[----:B------:R-:W-:Y:S01]  /*b8e0*/  IMAD R5, R6, 0xa, R5 ;  /* 0x0000000a06057824 */ /* 0x000fe200078e0205 */
[----:B------:R-:W-:Y:S02]  /*b8f0*/  F2FP.BF16.F32.PACK_AB R169, R171, R170 ;  /* 0x000000aaaba9723e */ /* 0x000fe400000010ff */
[----:B------:R-:W-:Y:S01]  /*b900*/  F2FP.BF16.F32.PACK_AB R176, R177, R176 ;  /* 0x000000b0b1b0723e */ /* 0x000fe200000010ff */
[----:B------:R-:W-:Y:S01]  /*b910*/  IMAD.U32 R0, R5, 0x200, R0 ;  /* 0x0000020005007824 */ /* 0x000fe200078e0000 */
[----:B------:R-:W-:-:S02]  /*b920*/  F2FP.BF16.F32.PACK_AB R170, R173, R172 ;  /* 0x000000acadaa723e */ /* 0x000fc400000010ff */
[----:B------:R-:W-:Y:S02]  /*b930*/  F2FP.BF16.F32.PACK_AB R171, R175, R174 ;  /* 0x000000aeafab723e */ /* 0x000fe400000010ff */
[----:B------:R-:W-:Y:S02]  /*b940*/  LEA R0, R0, UR37, 0x1 ;  /* 0x0000002500007c11 */ /* 0x000fe4000f8e08ff */
[----:B------:R-:W-:Y:S02]  /*b950*/  F2FP.BF16.F32.PACK_AB R177, R179, R178 ;  /* 0x000000b2b3b1723e */ /* 0x000fe400000010ff */
[----:B------:R-:W-:Y:S01]  /*b960*/  F2FP.BF16.F32.PACK_AB R184, R185, R184 ;  /* 0x000000b8b9b8723e */ /* 0x000fe200000010ff */
[----:B------:R2:W-:Y:S01]  /*b970*/  STSM.16.MT88.4 [R0+0xa000], R136 ;  /* 0x00a0008800007844 */ /* 0x0005e20000004200 */
[----:B------:R-:W-:Y:S02]  /*b980*/  F2FP.BF16.F32.PACK_AB R178, R181, R180 ;  /* 0x000000b4b5b2723e */ /* 0x000fe400000010ff */
[----:B------:R-:W-:Y:S01]  /*b990*/  F2FP.BF16.F32.PACK_AB R179, R183, R182 ;  /* 0x000000b6b7b3723e */ /* 0x000fe200000010ff */
[----:B------:R2:W-:Y:S01]  /*b9a0*/  STSM.16.MT88.4 [R0+0xf000], R144 ;  /* 0x00f0009000007844 */ /* 0x0005e20000004200 */
[----:B------:R-:W-:-:S02]  /*b9b0*/  F2FP.BF16.F32.PACK_AB R185, R187, R186 ;  /* 0x000000babbb9723e */ /* 0x000fc400000010ff */
[----:B------:R-:W-:Y:S01]  /*b9c0*/  F2FP.BF16.F32.PACK_AB R192, R193, R192 ;  /* 0x000000c0c1c0723e */ /* 0x000fe200000010ff */
[----:B------:R2:W-:Y:S01]  /*b9d0*/  STSM.16.MT88.4 [R0+0xa800], R152 ;  /* 0x00a8009800007844 */ /* 0x0005e20000004200 */
        /* <DEDUP_REMOVED lines=19> */
[----:B------:R-:W-:Y:S02]  /*bb10*/  F2FP.BF16.F32.PACK_AB R96, R97, R96 ;  /* 0x000000606160723e */ /* 0x000fe400000010ff */
[----:B------:R-:W-:Y:S01]  /*bb20*/  F2FP.BF16.F32.PACK_AB R4, R57, R56 ;  /* 0x000000383904723e */ /* 0x000fe200000010ff */
[----:B------:R2:W-:Y:S01]  /*bb30*/  STSM.16.MT88.4 [R0+0x11000], R208 ;  /* 0x011000d000007844 */ /* 0x0005e20000004200 */
[----:B------:R-:W-:Y:S02]  /*bb40*/  F2FP.BF16.F32.PACK_AB R5, R59, R58 ;  /* 0x0000003a3b05723e */ /* 0x000fe400000010ff */
[----:B------:R-:W-:-:S02]  /*bb50*/  F2FP.BF16.F32.PACK_AB R6, R61, R60 ;  /* 0x0000003c3d06723e */ /* 0x000fc400000010ff */
[----:B------:R-:W-:Y:S02]  /*bb60*/  F2FP.BF16.F32.PACK_AB R7, R63, R62 ;  /* 0x0000003e3f07723e */ /* 0x000fe400000010ff */
[----:B------:R-:W-:Y:S02]  /*bb70*/  F2FP.BF16.F32.PACK_AB R97, R99, R98 ;  /* 0x000000626361723e */ /* 0x000fe400000010ff */
[----:B------:R-:W-:Y:S01]  /*bb80*/  F2FP.BF16.F32.PACK_AB R64, R65, R64 ;  /* 0x000000404140723e */ /* 0x000fe200000010ff */
[----:B------:R2:W-:Y:S01]  /*bb90*/  STSM.16.MT88.4 [R0], R4 ;  /* 0x0000000400007844 */ /* 0x0005e20000004200 */
[----:B------:R-:W-:Y:S02]  /*bba0*/  F2FP.BF16.F32.PACK_AB R98, R101, R100 ;  /* 0x000000646562723e */ /* 0x000fe400000010ff */
[----:B------:R-:W-:Y:S02]  /*bbb0*/  F2FP.BF16.F32.PACK_AB R99, R103, R102 ;  /* 0x000000666763723e */ /* 0x000fe400000010ff */
[----:B------:R-:W-:-:S02]  /*bbc0*/  F2FP.BF16.F32.PACK_AB R65, R67, R66 ;  /* 0x000000424341723e */ /* 0x000fc400000010ff */
[----:B------:R-:W-:Y:S01]  /*bbd0*/  F2FP.BF16.F32.PACK_AB R104, R105, R104 ;  /* 0x000000686968723e */ /* 0x000fe200000010ff */
[----:B------:R2:W-:Y:S01]  /*bbe0*/  STSM.16.MT88.4 [R0+0x5000], R96 ;  /* 0x0050006000007844 */ /* 0x0005e20000004200 */
[----:B------:R-:W-:Y:S02]  /*bbf0*/  F2FP.BF16.F32.PACK_AB R66, R69, R68 ;  /* 0x000000444542723e */ /* 0x000fe400000010ff */
[----:B------:R-:W-:Y:S02]  /*bc00*/  F2FP.BF16.F32.PACK_AB R67, R71, R70 ;  /* 0x000000464743723e */ /* 0x000fe400000010ff */
[----:B------:R-:W-:Y:S02]  /*bc10*/  F2FP.BF16.F32.PACK_AB R105, R107, R106 ;  /* 0x0000006a6b69723e */ /* 0x000fe400000010ff */
[----:B------:R-:W-:Y:S01]  /*bc20*/  F2FP.BF16.F32.PACK_AB R72, R73, R72 ;  /* 0x000000484948723e */ /* 0x000fe200000010ff */
[----:B------:R2:W-:Y:S01]  /*bc30*/  STSM.16.MT88.4 [R0+0x800], R64 ;  /* 0x0008004000007844 */ /* 0x0005e20000004200 */
[----:B------:R-:W-:-:S02]  /*bc40*/  F2FP.BF16.F32.PACK_AB R106, R109, R108 ;  /* 0x0000006c6d6a723e */ /* 0x000fc400000010ff */
[----:B------:R-:W-:Y:S02]  /*bc50*/  F2FP.BF16.F32.PACK_AB R107, R111, R110 ;  /* 0x0000006e6f6b723e */ /* 0x000fe400000010ff */
[----:B------:R-:W-:Y:S02]  /*bc60*/  F2FP.BF16.F32.PACK_AB R73, R75, R74 ;  /* 0x0000004a4b49723e */ /* 0x000fe400000010ff */
[----:B------:R-:W-:Y:S01]  /*bc70*/  F2FP.BF16.F32.PACK_AB R112, R113, R112 ;  /* 0x000000707170723e */ /* 0x000fe200000010ff */
[----:B------:R2:W-:Y:S01]  /*bc80*/  STSM.16.MT88.4 [R0+0x5800], R104 ;  /* 0x0058006800007844 */ /* 0x0005e20000004200 */
        /* <DEDUP_REMOVED lines=26> */
[----:B-1----:R-:W-:-:S03]  /*be30*/  ISETP.NE.AND P0, PT, R2, 0x7, PT ;  /* 0x000000070200780c */ /* 0x002fc60003f05270 */
[----:B------:R2:W-:Y:S01]  /*be40*/  STSM.16.MT88.4 [R0+0x7000], R128 ;  /* 0x0070008000007844 */ /* 0x0005e20000004200 */
[----:B------:R-:W-:Y:S01]  /*be50*/  @!PT LDS RZ, [RZ] ;  /* 0x00000000fffff984 */ /* 0x000fe20000000800 */
[----:B------:R-:W-:Y:S01]  /*be60*/  @!PT LDS RZ, [RZ] ;  /* 0x00000000fffff984 */ /* 0x000fe20000000800 */
[----:B------:R-:W-:Y:S01]  /*be70*/  @!PT LDS RZ, [RZ] ;  /* 0x00000000fffff984 */ /* 0x000fe20000000800 */
[----:B------:R1:W-:Y:S06]  /*be80*/  MEMBAR.ALL.CTA ;  /* 0x0000000000007992 */ /* 0x0003ec0000008000 */
[----:B-1----:R-:W1:Y:S02]  /*be90*/  FENCE.VIEW.ASYNC.S ;  /* 0x00000000000073c6 */ /* 0x002e640000000000 */
[----:B-1----:R-:W-:Y:S06]  /*bea0*/  BAR.ARV 0x1, 0x120 ;  /* 0x0044800000007b1d */ /* 0x002fec0000002000 */
[----:B------:R-:W-:Y:S05]  /*beb0*/  @P0 BRA `(.L_x_336) ;  /* 0x0000000000c80947 */ /* 0x000fea0003800000 */
[----:B------:R-:W-:Y:S01]  /*bec0*/  BAR.SYNC.DEFER_BLOCKING 0x1, 0x120 ;  /* 0x0044800000007b1d */ /* 0x000fe20000010000 */
[----:B------:R-:W-:-:S05]  /*bed0*/  ELECT P0, URZ, PT ;  /* 0x00000000003f782f */ /* 0x000fca0003800000 */
[----:B------:R-:W-:Y:S08]  /*bee0*/  BSSY B0, `(.L_x_336) ;  /* 0x000002f000007945 */ /* 0x000ff00003800000 */
[----:B------:R-:W-:Y:S05]  /*bef0*/  @!P0 BRA `(.L_x_337) ;  /* 0x0000000000b48947 */ /* 0x000fea0003800000 */
[----:B------:R-:W1:Y:S01]  /*bf00*/  S2UR UR10, SR_CTAID.X ;  /* 0x00000000000a79c3 */ /* 0x000e620000002500 */
        /* <DEDUP_REMOVED lines=16> */
[----:B-1----:R-:W-:Y:S01]  /*c010*/  UIMAD UR10, UR10, 0x50, URZ ;  /* 0x000000500a0a78a4 */ /* 0x002fe2000f8e023f */
        /* <DEDUP_REMOVED lines=16> */
[----:B-1----:R-:W-:Y:S01]  /*c120*/  UMOV UR8, UR37 ;  /* 0x0000002500087c82 */ /* 0x002fe20008000000 */
[----:B------:R-:W-:Y:S01]  /*c130*/  UTMASTG.4D [UR32], [UR4] ;  /* 0x00000020040073b5 */ /* 0x000fe20008018000 */
[----:B---3--:R-:W-:Y:S01]  /*c140*/  UIADD3 UR16, UR37, 0x5000, URZ ;  /* 0x0000500025107890 */ /* 0x008fe2000fffe03f */
[----:B------:R-:W-:Y:S01]  /*c150*/  UMOV UR17, 0x80 ;  /* 0x0000008000117882 */ /* 0x000fe20000000000 */
[----:B------:R1:W-:Y:S01]  /*c160*/  UTMASTG.4D [UR8], [UR6] ;  /* 0x00000008060073b5 */ /* 0x0003e20008018000 */
[----:B------:R3:W-:Y:S06]  /*c170*/  UTMASTG.4D [UR24], [UR6] ;  /* 0x00000018060073b5 */ /* 0x0007ec0008018000 */
[----:B------:R3:W-:Y:S01]  /*c180*/  UTMASTG.4D [UR16], [UR6] ;  /* 0x00000010060073b5 */ /* 0x0007e20008018000 */
[----:B-1----:R-:W-:Y:S01]  /*c190*/  UIADD3 UR8, UR37, 0x7800, URZ ;  /* 0x0000780025087890 */ /* 0x002fe2000fffe03f */
[----:B------:R-:W-:-:S08]  /*c1a0*/  UMOV UR9, 0xc0 ;  /* 0x000000c000097882 */ /* 0x000fd00000000000 */
[----:B------:R3:W-:Y:S02]  /*c1b0*/  UTMASTG.4D [UR8], [UR6] ;  /* 0x00000008060073b5 */ /* 0x0007e40008018000 */
[----:B---3--:R0:W-:Y:S02]  /*c1c0*/  UTMACMDFLUSH ;  /* 0x00000000000079b7 */ /* 0x0081e40000000000 */
.L_x_337:
[----:B------:R-:W-:Y:S05]  /*c1d0*/  BSYNC B0 ;  /* 0x0000000000007941 */ /* 0x000fea0003800000 */
.L_x_336:
[----:B------:R-:W-:-:S04]  /*c1e0*/  DEPBAR.LE SB0, 0x0 ;  /* 0x000080000000791a */ /* 0x000fc80000000000 */
[----:B------:R-:W-:Y:S05]  /*c1f0*/  EXIT ;  /* 0x000000000000794d */ /* 0x000fea0003800000 */
.L_x_331:
[----:B------:R-:W2:Y:S01]  /*c200*/  S2R R0, SR_TID.X ;  /* 0x0000000000007919 */ /* 0x000ea20000002100 */
[----:B------:R-:W3:Y:S01]  /*c210*/  S2UR UR8, SR_CTAID.Y ;  /* 0x00000000000879c3 */ /* 0x000ee20000002600 */
[----:B------:R-:W-:Y:S01]  /*c220*/  BSSY B0, `(.L_x_338) ;  /* 0x0000033000007945 */ /* 0x000fe20003800000 */
[----:B------:R-:W4:Y:S06]  /*c230*/  S2R R11, SR_CTAID.X ;  /* 0x00000000000b7919 */ /* 0x000f2c0000002500 */
[----:B------:R-:W5:Y:S08]  /*c240*/  LDC.64 R4, c[0x0][0x820] ;  /* 0x00020800ff047b82 */ /* 0x000f700000000a00 */
[----:B------:R-:W4:Y:S08]  /*c250*/  LDC.64 R20, c[0x0][0x808] ;  /* 0x00020200ff147b82 */ /* 0x000f300000000a00 */
[----:B------:R-:W1:Y:S01]  /*c260*/  S2UR UR6, SR_CTAID.Z ;  /* 0x00000000000679c3 */ /* 0x000e620000002700 */
[----:B---3--:R-:W-:Y:S01]  /*c270*/  USHF.R.S32.HI UR9, URZ, 0x1f, UR8 ;  /* 0x0000001f3f097899 */ /* 0x008fe20008011408 */
[----:B--2---:R-:W-:-:S06]  /*c280*/  VIADD R3, R0, 0xffffff80 ;  /* 0xffffff8000037836 */ /* 0x004fcc0000000000 */
[----:B------:R-:W2:Y:S01]  /*c290*/  LDC.64 R12, c[0x0][0x828] ;  /* 0x00020a00ff0c7b82 */ /* 0x000ea20000000a00 */
[----:B------:R-:W-:-:S04]  /*c2a0*/  SHF.R.S32.HI R0, RZ, 0x1f, R3 ;  /* 0x0000001fff007819 */ /* 0x000fc80000011403 */
[----:B------:R-:W-:Y:S01]  /*c2b0*/  LEA.HI R8, R0, R3, RZ, 0x5 ;  /* 0x0000000300087211 */ /* 0x000fe200078f28ff */
[----:B----4-:R-:W-:Y:S02]  /*c2c0*/  IMAD R17, R11, -0x50, R20 ;  /* 0xffffffb00b117824 */ /* 0x010fe400078e0214 */
[----:B------:R-:W3:Y:S01]  /*c2d0*/  LDC.64 R18, c[0x0][0x850] ;  /* 0x00021400ff127b82 */ /* 0x000ee20000000a00 */
[----:B------:R-:W-:Y:S01]  /*c2e0*/  LOP3.LUT R0, R8, 0x1fffffe0, RZ, 0xc0, !PT ;  /* 0x1fffffe008007812 */ /* 0x000fe200078ec0ff */
[----:B-1----:R-:W-:-:S04]  /*c2f0*/  USHF.R.S32.HI UR7, URZ, 0x1f, UR6 ;  /* 0x0000001f3f077899 */ /* 0x002fc80008011406 */
[----:B------:R-:W-:Y:S02]  /*c300*/  IMAD.IADD R0, R3, 0x1, -R0 ;  /* 0x0000000103007824 */ /* 0x000fe400078e0a00 */
[----:B------:R-:W1:Y:S02]  /*c310*/  LDC.64 R22, c[0x0][0x858] ;  /* 0x00021600ff167b82 */ /* 0x000e640000000a00 */
[----:B------:R-:W-:Y:S02]  /*c320*/  IMAD.SHL.U32 R6, R0, 0x8, RZ ;  /* 0x0000000800067824 */ /* 0x000fe400078e00ff */
[----:B-----5:R-:W-:-:S03]  /*c330*/  IMAD R0, R4, UR9, RZ ;  /* 0x0000000904007c24 */ /* 0x020fc6000f8e02ff */
[----:B------:R-:W-:Y:S01]  /*c340*/  SHF.R.S32.HI R7, RZ, 0x1f, R6 ;  /* 0x0000001fff077819 */ /* 0x000fe20000011406 */
[----:B------:R-:W-:Y:S02]  /*c350*/  IMAD R5, R5, UR8, R0 ;  /* 0x0000000805057c24 */ /* 0x000fe4000f8e0200 */
[----:B------:R-:W-:Y:S01]  /*c360*/  IMAD.WIDE.U32 R2, R4, UR8, R6 ;  /* 0x0000000804027c25 */ /* 0x000fe2000f8e0006 */
[----:B------:R-:W-:-:S03]  /*c370*/  SHF.R.S32.HI R4, RZ, 0x5, R8 ;  /* 0x00000005ff047819 */ /* 0x000fc60000011408 */
[----:B------:R-:W-:Y:S01]  /*c380*/  IMAD.IADD R3, R3, 0x1, R5 ;  /* 0x0000000103037824 */ /* 0x000fe200078e0205 */
[C---:B------:R-:W-:Y:S01]  /*c390*/  ISETP.GE.AND P6, PT, R4.reuse, R17, PT ;  /* 0x000000110400720c */ /* 0x040fe20003fc6270 */
[C---:B------:R-:W-:Y:S01]  /*c3a0*/  VIADD R0, R4.reuse, 0x8 ;  /* 0x0000000804007836 */ /* 0x040fe20000000000 */
[----:B------:R-:W-:Y:S01]  /*c3b0*/  SHF.R.S32.HI R5, RZ, 0x1f, R4 ;  /* 0x0000001fff057819 */ /* 0x000fe20000011404 */
[----:B------:R-:W-:Y:S01]  /*c3c0*/  VIADD R8, R4, 0x18 ;  /* 0x0000001804087836 */ /* 0x000fe20000000000 */
[----:B------:R-:W-:Y:S01]  /*c3d0*/  ISETP.GE.OR P2, PT, R6, R21, P6 ;  /* 0x000000150600720c */ /* 0x000fe20003746670 */
[----:B------:R-:W-:Y:S01]  /*c3e0*/  VIADD R10, R4, 0x20 ;  /* 0x00000020040a7836 */ /* 0x000fe20000000000 */
[-C--:B------:R-:W-:Y:S01]  /*c3f0*/  ISETP.GE.AND P5, PT, R0, R17.reuse, PT ;  /* 0x000000110000720c */ /* 0x080fe20003fa6270 */
[----:B------:R-:W-:Y:S01]  /*c400*/  VIADD R0, R4, 0x10 ;  /* 0x0000001004007836 */ /* 0x000fe20000000000 */
[-C--:B------:R-:W-:Y:S01]  /*c410*/  ISETP.GE.AND P3, PT, R8, R17.reuse, PT ;  /* 0x000000110800720c */ /* 0x080fe20003f66270 */
[----:B--2---:R-:W-:Y:S01]  /*c420*/  IMAD.WIDE.U32 R8, R12, UR6, R2 ;  /* 0x000000060c087c25 */ /* 0x004fe2000f8e0002 */
[----:B------:R-:W-:-:S02]  /*c430*/  ISETP.GE.AND P0, PT, R10, R17, PT ;  /* 0x000000110a00720c */ /* 0x000fc40003f06270 */
[----:B------:R-:W-:Y:S01]  /*c440*/  ISETP.GE.AND P4, PT, R0, R17, PT ;  /* 0x000000110000720c */ /* 0x000fe20003f86270 */
[----:B------:R-:W-:Y:S01]  /*c450*/  IMAD R0, R12, UR7, RZ ;  /* 0x000000070c007c24 */ /* 0x000fe2000f8e02ff */
[----:B------:R-:W-:Y:S01]  /*c460*/  ISETP.GE.OR P1, PT, R6, R21, P5 ;  /* 0x000000150600720c */ /* 0x000fe20002f26670 */
[----:B------:R-:W-:-:S04]  /*c470*/  IMAD.WIDE R2, R11, 0x50, R4 ;  /* 0x000000500b027825 */ /* 0x000fc800078e0204 */
[----:B------:R-:W-:-:S04]  /*c480*/  IMAD R13, R13, UR6, R0 ;  /* 0x000000060d0d7c24 */ /* 0x000fc8000f8e0200 */
[----:B------:R-:W-:Y:S01]  /*c490*/  IMAD.IADD R13, R9, 0x1, R13 ;  /* 0x00000001090d7824 */ /* 0x000fe200078e020d */
[----:B------:R-:W-:Y:S06]  /*c4a0*/  @P2 BRA `(.L_x_339) ;  /* 0x0000000000282947 */ /* 0x000fec0003800000 */
[----:B------:R-:W-:Y:S01]  /*c4b0*/  ULDC.64 UR4, c[0x0][0x818] ;  /* 0x0002060000047ab9 */ /* 0x000fe20000000a00 */
        /* <DEDUP_REMOVED lines=9> */
.L_x_339:
[----:B------:R-:W-:Y:S05]  /*c550*/  BSYNC B0 ;  /* 0x0000000000007941 */ /* 0x000fea0003800000 */
.L_x_338:
[----:B------:R-:W-:Y:S01]  /*c560*/  BSSY B0, `(.L_x_340) ;  /* 0x0000010000007945 */ /* 0x000fe20003800000 */
[----:B------:R-:W-:-:S03]  /*c570*/  ISETP.GE.OR P2, PT, R6, R21, P4 ;  /* 0x000000150600720c */ /* 0x000fc60002746670 */
[----:B------:R-:W-:Y:S10]  /*c580*/  @P1 BRA `(.L_x_341) ;  /* 0x0000000000341947 */ /* 0x000ff40003800000 */
[----:B--2---:R-:W-:Y:S01]  /*c590*/  IADD3 R15, P1, R2, 0x8, RZ ;  /* 0x00000008020f7810 */ /* 0x004fe20007f3e0ff */
[----:B------:R-:W-:Y:S01]  /*c5a0*/  ULDC.64 UR4, c[0x0][0x818] ;  /* 0x0002060000047ab9 */ /* 0x000fe20000000a00 */
[----:B------:R-:W-:Y:S02]  /*c5b0*/  IMAD.MOV.U32 R10, RZ, RZ, R8 ;  /* 0x000000ffff0a7224 */ /* 0x000fe400078e0008 */
        /* <DEDUP_REMOVED lines=10> */
.L_x_341:
[----:B------:R-:W-:Y:S05]  /*c660*/  BSYNC B0 ;  /* 0x0000000000007941 */ /* 0x000fea0003800000 */
.L_x_340:
[----:B------:R-:W-:Y:S01]  /*c670*/  BSSY B0, `(.L_x_342) ;  /* 0x0000010000007945 */ /* 0x000fe20003800000 */
[----:B------:R-:W-:-:S03]  /*c680*/  ISETP.GE.OR P1, PT, R6, R21, P3 ;  /* 0x000000150600720c */ /* 0x000fc60001f26670 */
[----:B------:R-:W-:Y:S10]  /*c690*/  @P2 BRA `(.L_x_343) ;  /* 0x0000000000342947 */ /* 0x000ff40003800000 */
[----:B--2-4-:R-:W-:Y:S01]  /*c6a0*/  IADD3 R15, P2, R2, 0x10, RZ ;  /* 0x00000010020f7810 */ /* 0x014fe20007f5e0ff */
        /* <DEDUP_REMOVED lines=12> */
.L_x_343:
[----:B------:R-:W-:Y:S05]  /*c770*/  BSYNC B0 ;  /* 0x0000000000007941 */ /* 0x000fea0003800000 */
.L_x_342:
[----:B------:R-:W-:Y:S01]  /*c780*/  BSSY B0, `(.L_x_344) ;  /* 0x0000011000007945 */ /* 0x000fe20003800000 */
[----:B------:R-:W-:Y:S01]  /*c790*/  ISETP.GE.OR P2, PT, R6, R21, P0 ;  /* 0x000000150600720c */ /* 0x000fe20000746670 */
[----:B------:R-:W-:Y:S02]  /*c7a0*/  VIADD R0, R4, 0x28 ;  /* 0x0000002804007836 */ /* 0x000fe40000000000 */
[----:B------:R-:W-:Y:S10]  /*c7b0*/  @P1 BRA `(.L_x_345) ;  /* 0x0000000000341947 */ /* 0x000ff40003800000 */
[----:B--2-4-:R-:W-:Y:S01]  /*c7c0*/  IADD3 R15, P1, R2, 0x18, RZ ;  /* 0x00000018020f7810 */ /* 0x014fe20007f3e0ff */
[----:B------:R-:W-:Y:S01]  /*c7d0*/  ULDC.64 UR4, c[0x0][0x818] ;  /* 0x0002060000047ab9 */ /* 0x000fe20000000a00 */
[----:B------:R-:W-:-:S03]  /*c7e0*/  IMAD.MOV.U32 R11, RZ, RZ, R13 ;  /* 0x000000ffff0b7224 */ /* 0x000fc600078e000d */
        /* <DEDUP_REMOVED lines=9> */
[----:B------:R2:W-:Y:S02]  /*c880*/  STG.E.128 desc[UR60][R14.64], RZ ;  /* 0x000000ff0e007986 */ /* 0x0005e4000c101d3c */
.L_x_345:
[----:B------:R-:W-:Y:S05]  /*c890*/  BSYNC B0 ;  /* 0x0000000000007941 */ /* 0x000fea0003800000 */
.L_x_344:
[----:B------:R-:W-:Y:S01]  /*c8a0*/  BSSY B0, `(.L_x_346) ;  /* 0x0000010000007945 */ /* 0x000fe20003800000 */
[----:B------:R-:W-:-:S03]  /*c8b0*/  ISETP.GE.AND P1, PT, R0, R17, PT ;  /* 0x000000110000720c */ /* 0x000fc60003f26270 */
        /* <DEDUP_REMOVED lines=14> */
.L_x_347:
[----:B------:R-:W-:Y:S05]  /*c9a0*/  BSYNC B0 ;  /* 0x0000000000007941 */ /* 0x000fea0003800000 */
.L_x_346:
[----:B------:R-:W-:Y:S01]  /*c9b0*/  ISETP.GE.OR P2, PT, R6, R21, P1 ;  /* 0x000000150600720c */ /* 0x000fe20000f46670 */
[----:B------:R-:W-:Y:S01]  /*c9c0*/  ULDC UR4, c[0x0][0x83c] ;  /* 0x00020f0000047ab9 */ /* 0x000fe20000000800 */
[----:B------:R-:W-:Y:S01]  /*c9d0*/  BSSY B0, `(.L_x_348) ;  /* 0x0000010000007945 */ /* 0x000fe20003800000 */
[----:B------:R-:W-:-:S10]  /*c9e0*/  VIADD R0, R4, 0x30 ;  /* 0x0000003004007836 */ /* 0x000fd40000000000 */
[----:B------:R-:W-:Y:S05]  /*c9f0*/  @P2 BRA `(.L_x_349) ;  /* 0x0000000000342947 */ /* 0x000fea0003800000 */
        /* <DEDUP_REMOVED lines=13> */
.L_x_349:
[----:B------:R-:W-:Y:S05]  /*cad0*/  BSYNC B0 ;  /* 0x0000000000007941 */ /* 0x000fea0003800000 */
.L_x_348:
[----:B------:R-:W-:Y:S01]  /*cae0*/  ISETP.GE.OR P3, PT, R6, UR4, P3 ;  /* 0x0000000406007c0c */ /* 0x000fe20009f66670 */
[----:B------:R-:W-:Y:S01]  /*caf0*/  BSSY B0, `(.L_x_350) ;  /* 0x000001c000007945 */ /* 0x000fe20003800000 */
[----:B------:R-:W-:Y:S01]  /*cb00*/  ISETP.GE.AND P2, PT, R0, R17, PT ;  /* 0x000000110000720c */ /* 0x000fe20003f46270 */
[----:B------:R-:W-:Y:S01]  /*cb10*/  VIADD R0, R4, 0x38 ;  /* 0x0000003804007836 */ /* 0x000fe20000000000 */
[----:B------:R-:W-:Y:S02]  /*cb20*/  P2R R26, PR, RZ, 0x8 ;  /* 0x00000008ff1a7803 */ /* 0x000fe40000000000 */
[C---:B------:R-:W-:Y:S02]  /*cb30*/  ISETP.GE.OR P3, PT, R6.reuse, R21, P2 ;  /* 0x000000150600720c */ /* 0x040fe40001766670 */
[C---:B------:R-:W-:Y:S02]  /*cb40*/  ISETP.GE.OR P6, PT, R6.reuse, UR4, P6 ;  /* 0x0000000406007c0c */ /* 0x040fe4000b7c6670 */
[----:B------:R-:W-:-:S02]  /*cb50*/  ISETP.GE.OR P5, PT, R6, UR4, P5 ;  /* 0x0000000406007c0c */ /* 0x000fc4000afa6670 */
[C---:B------:R-:W-:Y:S02]  /*cb60*/  ISETP.GE.OR P4, PT, R6.reuse, UR4, P4 ;  /* 0x0000000406007c0c */ /* 0x040fe4000a786670 */
[----:B------:R-:W-:Y:S02]  /*cb70*/  P2R R20, PR, RZ, 0x40 ;  /* 0x00000040ff147803 */ /* 0x000fe40000000000 */
[----:B------:R-:W-:Y:S02]  /*cb80*/  P2R R24, PR, RZ, 0x20 ;  /* 0x00000020ff187803 */ /* 0x000fe40000000000 */
[C---:B------:R-:W-:Y:S02]  /*cb90*/  ISETP.GE.OR P0, PT, R6.reuse, UR4, P0 ;  /* 0x0000000406007c0c */ /* 0x040fe40008706670 */
[----:B------:R-:W-:Y:S02]  /*cba0*/  P2R R25, PR, RZ, 0x10 ;  /* 0x00000010ff197803 */ /* 0x000fe40000000000 */
[----:B------:R-:W-:-:S02]  /*cbb0*/  ISETP.GE.OR P1, PT, R6, UR4, P1 ;  /* 0x0000000406007c0c */ /* 0x000fc40008f26670 */
[----:B------:R-:W-:Y:S01]  /*cbc0*/  ISETP.GE.OR P2, PT, R6, UR4, P2 ;  /* 0x0000000406007c0c */ /* 0x000fe20009746670 */
[----:B------:R-:W-:-:S12]  /*cbd0*/  @P3 BRA `(.L_x_351) ;  /* 0x0000000000343947 */ /* 0x000fd80003800000 */
        /* <DEDUP_REMOVED lines=13> */
.L_x_351:
[----:B------:R-:W-:Y:S05]  /*ccb0*/  BSYNC B0 ;  /* 0x0000000000007941 */ /* 0x000fea0003800000 */
.L_x_350:
[----:B------:R-:W-:Y:S01]  /*ccc0*/  ISETP.GE.AND P3, PT, R0, R17, PT ;  /* 0x000000110000720c */ /* 0x000fe20003f66270 */
[----:B---3--:R-:W-:Y:S01]  /*ccd0*/  IMAD R0, R18, UR9, RZ ;  /* 0x0000000912007c24 */ /* 0x008fe2000f8e02ff */
[----:B------:R-:W-:Y:S02]  /*cce0*/  BSSY B0, `(.L_x_352) ;  /* 0x0000013000007945 */ /* 0x000fe40003800000 */
[C---:B------:R-:W-:Y:S01]  /*ccf0*/  ISETP.GE.OR P4, PT, R6.reuse, R21, P3 ;  /* 0x000000150600720c */ /* 0x040fe20001f86670 */
[----:B------:R-:W-:Y:S01]  /*cd00*/  IMAD R19, R19, UR8, R0 ;  /* 0x0000000813137c24 */ /* 0x000fe2000f8e0200 */
[----:B------:R-:W-:Y:S01]  /*cd10*/  ISETP.GE.OR P3, PT, R6, UR4, P3 ;  /* 0x0000000406007c0c */ /* 0x000fe20009f66670 */
        /* <DEDUP_REMOVED lines=15> */
.L_x_353:
[----:B------:R-:W-:Y:S05]  /*ce10*/  BSYNC B0 ;  /* 0x0000000000007941 */ /* 0x000fea0003800000 */
.L_x_352:
[----:B------:R-:W-:Y:S01]  /*ce20*/  ISETP.GE.AND P4, PT, R0, R17, PT ;  /* 0x000000110000720c */ /* 0x000fe20003f86270 */
[----:B------:R-:W-:Y:S01]  /*ce30*/  IMAD.WIDE.U32 R10, R18, UR8, R6 ;  /* 0x00000008120a7c25 */ /* 0x000fe2000f8e0006 */
[----:B------:R-:W-:Y:S02]  /*ce40*/  BSSY B0, `(.L_x_354) ;  /* 0x0000013000007945 */ /* 0x000fe40003800000 */
[----:B------:R-:W-:Y:S01]  /*ce50*/  ISETP.GE.OR P5, PT, R6, R21, P4 ;  /* 0x000000150600720c */ /* 0x000fe200027a6670 */
[----:B------:R-:W-:Y:S01]  /*ce60*/  VIADD R0, R4, 0x48 ;  /* 0x0000004804007836 */ /* 0x000fe20000000000 */
[----:B------:R-:W-:Y:S01]  /*ce70*/  ISETP.GE.OR P4, PT, R6, UR4, P4 ;  /* 0x0000000406007c0c */ /* 0x000fe2000a786670 */
[----:B--234-:R-:W-:-:S10]  /*ce80*/  IMAD.IADD R15, R11, 0x1, R19 ;  /* 0x000000010b0f7824 */ /* 0x01cfd400078e0213 */
[----:B------:R-:W-:Y:S05]  /*ce90*/  @P5 BRA `(.L_x_355) ;  /* 0x0000000000345947 */ /* 0x000fea0003800000 */
[----:B------:R-:W-:Y:S01]  /*cea0*/  IADD3 R19, P5, R2, 0x40, RZ ;  /* 0x0000004002137810 */ /* 0x000fe20007fbe0ff */
        /* <DEDUP_REMOVED lines=12> */
.L_x_355:
[----:B------:R-:W-:Y:S05]  /*cf70*/  BSYNC B0 ;  /* 0x0000000000007941 */ /* 0x000fea0003800000 */
.L_x_354:
[----:B------:R-:W-:Y:S01]  /*cf80*/  ISETP.GE.AND P6, PT, R0, R17, PT ;  /* 0x000000110000720c */ /* 0x000fe20003fc6270 */
[----:B-1----:R-:W-:Y:S01]  /*cf90*/  IMAD R0, R22, UR7, RZ ;  /* 0x0000000716007c24 */ /* 0x002fe2000f8e02ff */
[----:B------:R-:W-:Y:S01]  /*cfa0*/  BSSY B0, `(.L_x_356) ;  /* 0x0000014000007945 */ /* 0x000fe20003800000 */
[----:B------:R-:W-:Y:S01]  /*cfb0*/  IMAD.MOV.U32 R14, RZ, RZ, R10 ;  /* 0x000000ffff0e7224 */ /* 0x000fe200078e000a */
[C---:B------:R-:W-:Y:S01]  /*cfc0*/  ISETP.GE.OR P5, PT, R6.reuse, R21, P6 ;  /* 0x000000150600720c */ /* 0x040fe200037a6670 */
[----:B------:R-:W-:Y:S01]  /*cfd0*/  IMAD R11, R23, UR6, R0 ;  /* 0x00000006170b7c24 */ /* 0x000fe2000f8e0200 */
[----:B------:R-:W-:Y:S01]  /*cfe0*/  ISETP.GE.OR P6, PT, R6, UR4, P6 ;  /* 0x0000000406007c0c */ /* 0x000fe2000b7c6670 */
[----:B------:R-:W-:-:S10]  /*cff0*/  IMAD.WIDE.U32 R6, R22, UR6, R14 ;  /* 0x0000000616067c25 */ /* 0x000fd4000f8e000e */
[----:B------:R-:W-:Y:S05]  /*d000*/  @P5 BRA `(.L_x_357) ;  /* 0x0000000000345947 */ /* 0x000fea0003800000 */
[----:B------:R-:W-:Y:S01]  /*d010*/  IADD3 R9, P5, R2, 0x48, RZ ;  /* 0x0000004802097810 */ /* 0x000fe20007fbe0ff */
        /* <DEDUP_REMOVED lines=12> */
.L_x_357:
[----:B------:R-:W-:Y:S05]  /*d0e0*/  BSYNC B0 ;  /* 0x0000000000007941 */ /* 0x000fea0003800000 */
.L_x_356:
[----:B------:R-:W-:Y:S01]  /*d0f0*/  ISETP.NE.AND P5, PT, R20, RZ, PT ;  /* 0x000000ff1400720c */ /* 0x000fe20003fa5270 */
[----:B------:R-:W-:Y:S01]  /*d100*/  BSSY B0, `(.L_x_358) ;  /* 0x000000d000007945 */ /* 0x000fe20003800000 */
[----:B-1----:R-:W-:-:S11]  /*d110*/  IMAD.IADD R9, R7, 0x1, R11 ;  /* 0x0000000107097824 */ /* 0x002fd600078e020b */
[----:B------:R-:W-:Y:S05]  /*d120*/  @P5 BRA `(.L_x_359) ;  /* 0x0000000000285947 */ /* 0x000fea0003800000 */
        /* <DEDUP_REMOVED lines=10> */
.L_x_359:
[----:B------:R-:W-:Y:S05]  /*d1d0*/  BSYNC B0 ;  /* 0x0000000000007941 */ /* 0x000fea0003800000 */
.L_x_358:
[----:B------:R-:W-:Y:S01]  /*d1e0*/  ISETP.NE.AND P5, PT, R24, RZ, PT ;  /* 0x000000ff1800720c */ /* 0x000fe20003fa5270 */
[----:B------:R-:W-:-:S12]  /*d1f0*/  BSSY B0, `(.L_x_360) ;  /* 0x000000f000007945 */ /* 0x000fd80003800000 */
[----:B------:R-:W-:Y:S05]  /*d200*/  @P5 BRA `(.L_x_361) ;  /* 0x0000000000345947 */ /* 0x000fea0003800000 */
[----:B-1----:R-:W-:Y:S01]  /*d210*/  IADD3 R11, P5, R2, 0x8, RZ ;  /* 0x00000008020b7810 */ /* 0x002fe20007fbe0ff */
        /* <DEDUP_REMOVED lines=12> */
.L_x_361:
[----:B------:R-:W-:Y:S05]  /*d2e0*/  BSYNC B0 ;  /* 0x0000000000007941 */ /* 0x000fea0003800000 */
.L_x_360:
[----:B------:R-:W-:Y:S01]  /*d2f0*/  ISETP.NE.AND P5, PT, R25, RZ, PT ;  /* 0x000000ff1900720c */ /* 0x000fe20003fa5270 */
[----:B------:R-:W-:-:S12]  /*d300*/  BSSY B0, `(.L_x_362) ;  /* 0x000000f000007945 */ /* 0x000fd80003800000 */
[----:B------:R-:W-:Y:S05]  /*d310*/  @P5 BRA `(.L_x_363) ;  /* 0x0000000000345947 */ /* 0x000fea0003800000 */
[----:B-1-3--:R-:W-:Y:S01]  /*d320*/  IADD3 R11, P5, R2, 0x10, RZ ;  /* 0x00000010020b7810 */ /* 0x00afe20007fbe0ff */
        /* <DEDUP_REMOVED lines=12> */
.L_x_363:
[----:B------:R-:W-:Y:S05]  /*d3f0*/  BSYNC B0 ;  /* 0x0000000000007941 */ /* 0x000fea0003800000 */
.L_x_362:
[----:B------:R-:W-:Y:S01]  /*d400*/  ISETP.NE.AND P5, PT, R26, RZ, PT ;  /* 0x000000ff1a00720c */ /* 0x000fe20003fa5270 */
[----:B------:R-:W-:-:S12]  /*d410*/  BSSY B0, `(.L_x_364) ;  /* 0x000000f000007945 */ /* 0x000fd80003800000 */
[----:B------:R-:W-:Y:S05]  /*d420*/  @P5 BRA `(.L_x_365) ;  /* 0x0000000000345947 */ /* 0x000fea0003800000 */
[----:B-1-34-:R-:W-:Y:S01]  /*d430*/  IADD3 R11, P5, R2, 0x18, RZ ;  /* 0x00000018020b7810 */ /* 0x01afe20007fbe0ff */
        /* <DEDUP_REMOVED lines=12> */
.L_x_365:
[----:B------:R-:W-:Y:S05]  /*d500*/  BSYNC B0 ;  /* 0x0000000000007941 */ /* 0x000fea0003800000 */
.L_x_364:
[----:B------:R-:W-:Y:S04]  /*d510*/  BSSY B0, `(.L_x_366) ;  /* 0x000000f000007945 */ /* 0x000fe80003800000 */
        /* <DEDUP_REMOVED lines=14> */
.L_x_367:
[----:B------:R-:W-:Y:S05]  /*d600*/  BSYNC B0 ;  /* 0x0000000000007941 */ /* 0x000fea0003800000 */
.L_x_366:
        /* <DEDUP_REMOVED lines=15> */
.L_x_369:
[----:B------:R-:W-:Y:S05]  /*d700*/  BSYNC B0 ;  /* 0x0000000000007941 */ /* 0x000fea0003800000 */
.L_x_368:
        /* <DEDUP_REMOVED lines=15> */
.L_x_371:
[----:B------:R-:W-:Y:S05]  /*d800*/  BSYNC B0 ;  /* 0x0000000000007941 */ /* 0x000fea0003800000 */
.L_x_370:
        /* <DEDUP_REMOVED lines=15> */
.L_x_373:
[----:B------:R-:W-:Y:S05]  /*d900*/  BSYNC B0 ;  /* 0x0000000000007941 */ /* 0x000fea0003800000 */
.L_x_372:
        /* <DEDUP_REMOVED lines=15> */
.L_x_375:
[----:B------:R-:W-:Y:S05]  /*da00*/  BSYNC B0 ;  /* 0x0000000000007941 */ /* 0x000fea0003800000 */
.L_x_374:
[----:B------:R-:W-:Y:S04]  /*da10*/  BSSY B0, `(.L_x_376) ;  /* 0x000000f000007945 */ /* 0x000fe80003800000 */
[----:B------:R-:W-:Y:S05]  /*da20*/  @P6 BRA `(.L_x_377) ;  /* 0x0000000000346947 */ /* 0x000fea0003800000 */
[----:B------:R-:W-:Y:S01]  /*da30*/  IADD3 R5, P0, R2, 0x48, RZ ;  /* 0x0000004802057810 */ /* 0x000fe20007f1e0ff */
[----:B------:R-:W-:Y:S01]  /*da40*/  ULDC.64 UR4, c[0x0][0x848] ;  /* 0x0002120000047ab9 */ /* 0x000fe20000000a00 */
[----:B------:R-:W-:-:S03]  /*da50*/  IMAD.MOV.U32 R2, RZ, RZ, R6 ;  /* 0x000000ffff027224 */ /* 0x000fc600078e0006 */
        /* <DEDUP_REMOVED lines=10> */
.L_x_377:
[----:B------:R-:W-:Y:S05]  /*db00*/  BSYNC B0 ;  /* 0x0000000000007941 */ /* 0x000fea0003800000 */
.L_x_376:
[----:B------:R-:W-:Y:S05]  /*db10*/  EXIT ;  /* 0x000000000000794d */ /* 0x000fea0003800000 */
.L_x_306:
[----:B------:R-:W-:-:S08]  /*db20*/  NOP ;  /* 0x0000000000007918 */ /* 0x000fd00000000000 */
[----:B------:R-:W1:-:S00]  /*db30*/  USETMAXREG.DEALLOC.CTAPOOL 0x18 ;  /* 0x00000018000079c8 */ /* 0x000e4000080e0500 */
[----:B-1----:R-:W-:Y:S01]  /*db40*/  LOP3.LUT R2, R2, 0x3, RZ, 0xc0, !PT ;  /* 0x0000000302027812 */ /* 0x002fe200078ec0ff */
[----:B------:R-:W-:Y:S05]  /*db50*/  BSSY B0, `(.L_x_378) ;  /* 0x00001af000007945 */ /* 0x000fea0003800000 */
        /* <DEDUP_REMOVED lines=9> */
[----:B------:R-:W1:Y:S01]  /*dbf0*/  S2UR UR9, SR_CTAID.X ;  /* 0x00000000000979c3 */ /* 0x000e620000002500 */
[----:B------:R-:W-:Y:S01]  /*dc00*/  ULDC UR6, c[0x0][0x280] ;  /* 0x0000a00000067ab9 */ /* 0x000fe20000000800 */
[----:B------:R-:W-:Y:S01]  /*dc10*/  ULDC UR4, c[0x0][0x290] ;  /* 0x0000a40000047ab9 */ /* 0x000fe20000000800 */
[----:B------:R-:W-:Y:S01]  /*dc20*/  ULDC UR5, c[0x0][0x74c] ;  /* 0x0001d30000057ab9 */ /* 0x000fe20000000800 */
[----:B------:R-:W-:-:S04]  /*dc30*/  UIADD3 UR7, UR6, 0x3f, URZ ;  /* 0x0000003f06077890 */ /* 0x000fc8000fffe03f */
[----:B------:R-:W2:Y:S01]  /*dc40*/  S2UR UR20, SR_CTAID.Y ;  /* 0x00000000001479c3 */ /* 0x000ea20000002600 */
[----:B-1----:R-:W-:Y:S02]  /*dc50*/  UIMAD UR11, UR9, 0x50, URZ ;  /* 0x00000050090b78a4 */ /* 0x002fe4000f8e023f */
[----:B------:R-:W-:Y:S02]  /*dc60*/  ISETP.LE.AND P0, PT, RZ, UR9, PT ;  /* 0x00000009ff007c0c */ /* 0x000fe4000bf03270 */
[----:B------:R-:W-:-:S04]  /*dc70*/  UIADD3 UR4, -UR4, UR11, UR6 ;  /* 0x0000000b04047290 */ /* 0x000fc8000fffe106 */
[----:B------:R-:W-:-:S04]  /*dc80*/  UIADD3 UR4, UR4, -UR5, URZ ;  /* 0x8000000504047290 */ /* 0x000fc8000fffe03f */
[----:B------:R-:W-:-:S04]  /*dc90*/  USHF.R.S32.HI UR5, URZ, 0x1f, UR4 ;  /* 0x0000001f3f057899 */ /* 0x000fc80008011404 */
[----:B------:R-:W-:Y:S02]  /*dca0*/  ULEA.HI UR5, UR5, UR4, URZ, 0x6 ;  /* 0x0000000405057291 */ /* 0x000fe4000f8f303f */
[----:B------:R-:W-:Y:S02]  /*dcb0*/  USHF.R.S32.HI UR4, URZ, 0x1f, UR7 ;  /* 0x0000001f3f047899 */ /* 0x000fe40008011407 */
[----:B------:R-:W-:Y:S02]  /*dcc0*/  USHF.R.S32.HI UR5, URZ, 0x6, UR5 ;  /* 0x000000063f057899 */ /* 0x000fe40008011405 */
[----:B------:R-:W-:Y:S02]  /*dcd0*/  ULEA.HI UR4, UR4, UR7, URZ, 0x6 ;  /* 0x0000000704047291 */ /* 0x000fe4000f8f303f */
[----:B------:R-:W-:Y:S02]  /*dce0*/  UISETP.LT.AND UP0, UPT, URZ, UR5, UPT ;  /* 0x000000053f00728c */ /* 0x000fe4000bf01270 */
[----:B------:R-:W-:-:S02]  /*dcf0*/  USHF.R.S32.HI UR4, URZ, 0x6, UR4 ;  /* 0x000000063f047899 */ /* 0x000fc40008011404 */
[----:B------:R-:W-:-:S04]  /*dd00*/  USEL UR8, URZ, UR5, !UP0 ;  /* 0x000000053f087287 */ /* 0x000fc8000c000000 */
[----:B------:R-:W-:Y:S01]  /*dd10*/  IMAD.U32 R10, RZ, RZ, UR4 ;  /* 0x00000004ff0a7e24 */ /* 0x000fe2000f8e00ff */
[----:B--2---:R-:W-:Y:S07]  /*dd20*/  @!P0 BRA `(.L_x_381) ;  /* 0x0000000000248947 */ /* 0x004fee0003800000 */
[----:B------:R-:W1:Y:S01]  /*dd30*/  LDC R3, c[0x0][0x748] ;  /* 0x0001d200ff037b82 */ /* 0x000e620000000800 */
[----:B------:R-:W-:Y:S01]  /*dd40*/  UIMAD UR6, UR9, 0x50, UR6 ;  /* 0x00000050090678a4 */ /* 0x000fe2000f8e0206 */
[----:B------:R-:W-:-:S03]  /*dd50*/  ULDC UR4, c[0x0][0x290] ;  /* 0x0000a40000047ab9 */ /* 0x000fc60000000800 */
[----:B------:R-:W-:-:S06]  /*dd60*/  UIADD3 UR4, -UR4, 0x8f, UR6 ;  /* 0x0000008f04047890 */ /* 0x000fcc000fffe106 */
[----:B-1----:R-:W-:-:S05]  /*dd70*/  VIADD R3, R3, UR4 ;  /* 0x0000000403037c36 */ /* 0x002fca0008000000 */
[----:B------:R-:W-:-:S04]  /*dd80*/  SHF.R.S32.HI R4, RZ, 0x1f, R3 ;  /* 0x0000001fff047819 */ /* 0x000fc80000011403 */
[----:B------:R-:W-:-:S04]  /*dd90*/  LEA.HI R4, R4, R3, RZ, 0x6 ;  /* 0x0000000304047211 */ /* 0x000fc800078f30ff */
[----:B------:R-:W-:-:S04]  /*dda0*/  SHF.R.S32.HI R3, RZ, 0x6, R4 ;  /* 0x00000006ff037819 */ /* 0x000fc80000011404 */
[----:B------:R-:W-:-:S07]  /*ddb0*/  VIMNMX R10, R3, R10, PT ;  /* 0x0000000a030a7248 */ /* 0x000fce0003fe0100 */
.L_x_381:
[----:B------:R-:W-:Y:S01]  /*ddc0*/  ISETP.GT.AND P0, PT, R10, UR8, PT ;  /* 0x000000080a007c0c */ /* 0x000fe2000bf04270 */
[----:B------:R-:W-:-:S12]  /*ddd0*/  IMAD.MOV.U32 R11, RZ, RZ, 0x1 ;  /* 0x00000001ff0b7424 */ /* 0x000fd800078e00ff */
[----:B------:R-:W-:Y:S05]  /*dde0*/  @!P0 BRA `(.L_x_380) ;  /* 0x0000001400888947 */ /* 0x000fea0003800000 */
[----:B------:R-:W-:Y:S01]  /*ddf0*/  USHF.R.S32.HI UR10, URZ, 0x1f, UR20 ;  /* 0x0000001f3f0a7899 */ /* 0x000fe20008011414 */
[----:B------:R-:W-:Y:S01]  /*de00*/  IMAD.U32 R4, RZ, RZ, UR8 ;  /* 0x00000008ff047e24 */ /* 0x000fe2000f8e00ff */
[----:B------:R-:W-:Y:S01]  /*de10*/  ULDC.64 UR6, c[0x0][0x718] ;  /* 0x0001c60000067ab9 */ /* 0x000fe20000000a00 */
[----:B------:R-:W-:Y:S01]  /*de20*/  ULDC.64 UR12, c[0x0][0x730] ;  /* 0x0001cc00000c7ab9 */ /* 0x000fe20000000a00 */
[----:B------:R-:W-:Y:S01]  /*de30*/  UIMAD.WIDE.U32 UR4, UR20, UR6, URZ ;  /* 0x00000006140472a5 */ /* 0x000fe2000f8e003f */
[----:B------:R-:W-:Y:S01]  /*de40*/  BSSY B1, `(.L_x_380) ;  /* 0x000015c000017945 */ /* 0x000fe20003800000 */
[----:B------:R-:W-:Y:S01]  /*de50*/  UIMAD UR6, UR10, UR6, URZ ;  /* 0x000000060a0672a4 */ /* 0x000fe2000f8e023f */
[----:B------:R-:W-:Y:S01]  /*de60*/  IMAD.MOV.U32 R2, RZ, RZ, RZ ;  /* 0x000000ffff027224 */ /* 0x000fe200078e00ff */
[----:B------:R-:W-:Y:S01]  /*de70*/  UIMAD UR10, UR10, UR12, URZ ;  /* 0x0000000c0a0a72a4 */ /* 0x000fe2000f8e023f */
[----:B------:R-:W-:Y:S01]  /*de80*/  IMAD.MOV.U32 R11, RZ, RZ, 0x1 ;  /* 0x00000001ff0b7424 */ /* 0x000fe200078e00ff */
[----:B------:R-:W-:-:S02]  /*de90*/  UIMAD UR9, UR20, UR7, UR6 ;  /* 0x00000007140972a4 */ /* 0x000fc4000f8e0206 */
[----:B------:R-:W-:Y:S02]  /*dea0*/  UIMAD.WIDE.U32 UR6, UR20, UR12, URZ ;  /* 0x0000000c140672a5 */ /* 0x000fe4000f8e003f */
[----:B------:R-:W-:Y:S01]  /*deb0*/  USHF.R.S32.HI UR39, URZ, 0x1f, UR21 ;  /* 0x0000001f3f277899 */ /* 0x000fe20008011415 */
[----:B------:R-:W-:Y:S01]  /*dec0*/  ULDC UR12, c[0x0][0x2e8] ;  /* 0x0000ba00000c7ab9 */ /* 0x000fe20000000800 */
[----:B------:R-:W-:Y:S01]  /*ded0*/  ULDC.64 UR30, c[0x0][0x720] ;  /* 0x0001c800001e7ab9 */ /* 0x000fe20000000a00 */
[----:B------:R-:W-:Y:S02]  /*dee0*/  UISETP.NE.AND UP0, UPT, UR12, 0x1, UPT ;  /* 0x000000010c00788c */ /* 0x000fe4000bf05270 */
[----:B------:R-:W-:Y:S01]  /*def0*/  UIMAD UR46, UR39, UR30, URZ ;  /* 0x0000001e272e72a4 */ /* 0x000fe2000f8e023f */
[----:B------:R-:W-:Y:S01]  /*df00*/  ELECT P0, URZ, PT ;  /* 0x00000000003f782f */ /* 0x000fe20003800000 */
[----:B------:R-:W-:Y:S02]  /*df10*/  UIMAD UR10, UR20, UR13, UR10 ;  /* 0x0000000d140a72a4 */ /* 0x000fe4000f8e020a */
[----:B------:R-:W-:Y:S01]  /*df20*/  UIADD3 UR5, UR5, UR9, URZ ;  /* 0x0000000905057290 */ /* 0x000fe2000fffe03f */
[----:B------:R-:W-:Y:S01]  /*df30*/  ULDC.64 UR22, c[0x0][0x738] ;  /* 0x0001ce0000167ab9 */ /* 0x000fe20000000a00 */
[----:B------:R-:W-:-:S02]  /*df40*/  UIMAD UR46, UR21, UR31, UR46 ;  /* 0x0000001f152e72a4 */ /* 0x000fc4000f8e022e */
[----:B------:R-:W-:Y:S02]  /*df50*/  UIMAD UR39, UR39, UR22, URZ ;  /* 0x00000016272772a4 */ /* 0x000fe4000f8e023f */
[----:B------:R-:W-:Y:S02]  /*df60*/  UIADD3 UR7, UR7, UR10, URZ ;  /* 0x0000000a07077290 */ /* 0x000fe4000fffe03f */
[----:B------:R-:W-:Y:S02]  /*df70*/  UIMAD.WIDE.U32 UR30, UR21, UR30, UR4 ;  /* 0x0000001e151e72a5 */ /* 0x000fe4000f8e0004 */
[----:B------:R-:W-:Y:S01]  /*df80*/  UIMAD UR39, UR21, UR23, UR39 ;  /* 0x00000017152772a4 */ /* 0x000fe2000f8e0227 */
[----:B------:R-:W-:Y:S01]  /*df90*/  @UP0 ULDC UR4, c[0x0][0x2ec] ;  /* 0x0000bb0000040ab9 */ /* 0x000fe20000000800 */
[----:B------:R-:W-:Y:S02]  /*dfa0*/  UIMAD.WIDE.U32 UR22, UR21, UR22, UR6 ;  /* 0x00000016151672a5 */ /* 0x000fe4000f8e0006 */
[----:B------:R-:W-:Y:S01]  /*dfb0*/  UIMAD.WIDE.U32 UR4, UR20, UR4, URZ ;  /* 0x00000004140472a5 */ /* 0x000fe2000f8e003f */
[----:B------:R-:W-:Y:S01]  /*dfc0*/  @UP0 ULDC UR6, c[0x0][0x2f0] ;  /* 0x0000bc0000060ab9 */ /* 0x000fe20000000800 */
[----:B------:R-:W-:-:S02]  /*dfd0*/  UMOV UR12, UR20 ;  /* 0x00000014000c7c82 */ /* 0x000fc40008000000 */
[----:B------:R-:W-:Y:S01]  /*dfe0*/  @UP0 USHF.R.U32.HI UR12, URZ, UR6, UR5 ;  /* 0x000000063f0c0299 */ /* 0x000fe20008011605 */
[----:B------:R-:W-:Y:S11]  /*dff0*/  @!P0 BRA `(.L_x_382) ;  /* 0x0000001400008947 */ /* 0x000ff60003800000 */
[----:B------:R-:W1:Y:S01]  /*e000*/  S2R R2, SR_CgaCtaId ;  /* 0x0000000000027919 */ /* 0x000e620000008800 */
[----:B------:R-:W-:-:S04]  /*e010*/  MOV R5, 0x400 ;  /* 0x0000040000057802 */ /* 0x000fc80000000f00 */
[----:B-1----:R-:W-:Y:S01]  /*e020*/  LEA R5, R2, R5, 0x18 ;  /* 0x0000000502057211 */ /* 0x002fe200078ec0ff */
[----:B------:R-:W-:-:S05]  /*e030*/  IMAD.MOV.U32 R2, RZ, RZ, 0x1 ;  /* 0x00000001ff027424 */ /* 0x000fca00078e00ff */
[----:B------:R-:W-:-:S04]  /*e040*/  SHF.L.U32 R2, R2, 0x1f, RZ ;  /* 0x0000001f02027819 */ /* 0x000fc800000006ff */
[----:B------:R-:W1:Y:S02]  /*e050*/  SYNCS.PHASECHK.TRANS64.TRYWAIT P0, [R5+URZ+0x31820], R2 ;  /* 0x03182002050075a7 */ /* 0x000e64000800017f */
[----:B-1----:R-:W-:Y:S05]  /*e060*/  @!P0 BRA `(.L_x_383) ;  /* 0x0000001400b88947 */ /* 0x002fea0003800000 */
.L_x_399:
[----:B------:R-:W-:Y:S01]  /*e070*/  ISETP.NE.AND P0, PT, R0, RZ, PT ;  /* 0x000000ff0000720c */ /* 0x000fe20003f05270 */
[----:B------:R-:W-:Y:S02]  /*e080*/  IMAD.U32 R8, RZ, RZ, UR31 ;  /* 0x0000001fff087e24 */ /* 0x000fe4000f8e00ff */
[----:B------:R-:W-:Y:S02]  /*e090*/  IMAD.U32 R6, RZ, RZ, UR23 ;  /* 0x00000017ff067e24 */ /* 0x000fe4000f8e00ff */
[----:B------:R-:W-:Y:S02]  /*e0a0*/  VIADD R8, R8, UR46 ;  /* 0x0000002e08087c36 */ /* 0x000fe40008000000 */
[----:B------:R-:W-:Y:S02]  /*e0b0*/  VIADD R6, R6, UR39 ;  /* 0x0000002706067c36 */ /* 0x000fe40008000000 */
[----:B------:R-:W-:-:S04]  /*e0c0*/  IMAD.MOV.U32 R7, RZ, RZ, 0x1 ;  /* 0x00000001ff077424 */ /* 0x000fc800078e00ff */
[----:B------:R-:W-:Y:S05]  /*e0d0*/  @P0 BRA `(.L_x_384) ;  /* 0x0000000000140947 */ /* 0x000fea0003800000 */
[----:B------:R-:W-:Y:S01]  /*e0e0*/  LOP3.LUT P1, RZ, R21, 0x1f, RZ, 0xc0, !PT ;  /* 0x0000001f15ff7812 */ /* 0x000fe2000782c0ff */
[----:B-1----:R-:W-:-:S04]  /*e0f0*/  IMAD.MOV.U32 R2, RZ, RZ, 0x8100 ;  /* 0x00008100ff027424 */ /* 0x002fc800078e00ff */
[----:B------:R2:W-:Y:S08]  /*e100*/  SYNCS.ARRIVE.TRANS64 RZ, [R5+URZ+0x31810], R2 ;  /* 0x0318100205ff79a7 */ /* 0x0005f0000800003f */
[----:B------:R-:W-:Y:S05]  /*e110*/  @!P1 BRA `(.L_x_384) ;  /* 0x0000000000049947 */ /* 0x000fea0003800000 */
[----:B------:R-:W-:Y:S01]  /*e120*/  BPT.TRAP 0x1 ;  /* 0x000000040000795c */ /* 0x000fe20000300000 */
.L_x_384:
[----:B-12---:R-:W1:Y:S01]  /*e130*/  LDC.64 R2, c[0x0][0x198] ;  /* 0x00006600ff027b82 */ /* 0x006e620000000a00 */
[----:B------:R-:W-:Y:S01]  /*e140*/  R2UR UR38, R8 ;  /* 0x00000000082672ca */ /* 0x000fe200000e0000 */
[----:B------:R-:W-:Y:S01]  /*e150*/  ULDC.64 UR14, c[0x0][0x700] ;  /* 0x0001c000000e7ab9 */ /* 0x000fe20000000a00 */
[----:B------:R-:W-:Y:S01]  /*e160*/  R2UR UR19, R4 ;  /* 0x00000000041372ca */ /* 0x000fe200000e0000 */
[----:B------:R-:W-:Y:S01]  /*e170*/  UMOV UR50, 0x0 ;  /* 0x0000000000327882 */ /* 0x000fe20000000000 */
[----:B------:R-:W-:Y:S01]  /*e180*/  R2UR UR8, R5 ;  /* 0x00000000050872ca */ /* 0x000fe200000e0000 */
[----:B------:R-:W-:Y:S01]  /*e190*/  UMOV UR51, 0x14f00000 ;  /* 0x14f0000000337882 */ /* 0x000fe20000000000 */
[----:B------:R-:W-:Y:S01]  /*e1a0*/  UMOV UR18, URZ ;  /* 0x0000003f00127c82 */ /* 0x000fe20008000000 */
        /* <DEDUP_REMOVED lines=8> */
[----:B------:R-:W-:Y:S01]  /*e230*/  USHF.L.U32 UR19, UR19, 0x6, URZ ;  /* 0x0000000613137899 */ /* 0x000fe2000800063f */
[----:B------:R-:W-:Y:S01]  /*e240*/  IMAD.MOV.U32 R12, RZ, RZ, 0x14000 ;  /* 0x00014000ff0c7424 */ /* 0x000fe200078e00ff */
[----:B------:R-:W-:Y:S01]  /*e250*/  UIADD3 UR17, UR8, 0x31810, URZ ;  /* 0x0003181008117890 */ /* 0x000fe2000fffe03f */
[----:B------:R-:W-:Y:S01]  /*e260*/  VIADD R10, R10, 0xffffffff ;  /* 0xffffffff0a0a7836 */ /* 0x000fe20000000000 */
[----:B------:R-:W-:-:S02]  /*e270*/  UIADD3 UR9, UP0, UR19, UR30, URZ ;  /* 0x0000001e13097290 */ /* 0x000fc4000ff1e03f */
[----:B------:R-:W-:Y:S01]  /*e280*/  UIADD3 UR16, UR8, 0x14100, URZ ;  /* 0x0001410008107890 */ /* 0x000fe2000fffe03f */
[----:B-1----:R-:W-:Y:S01]  /*e290*/  IMAD.MOV.U32 R8, RZ, RZ, R2 ;  /* 0x000000ffff087224 */ /* 0x002fe200078e0002 */
[----:B------:R-:W-:Y:S02]  /*e2a0*/  ULEA.HI.X.SX32 UR10, UR19, UR38, 0x1, UP0 ;  /* 0x00000026130a7291 */ /* 0x000fe400080f0e3f */
[----:B------:R-:W-:Y:S02]  /*e2b0*/  ULEA UR54, UP0, UR9, UR14, 0x2 ;  /* 0x0000000e09367291 */ /* 0x000fe4000f80103f */
[C---:B------:R-:W-:Y:S01]  /*e2c0*/  IADD3 R9, P1, R8.reuse, 0xf0, RZ ;  /* 0x000000f008097810 */ /* 0x040fe20007f3e0ff */
[----:B------:R-:W-:Y:S02]  /*e2d0*/  UIADD3 UR40, UR8, 0x16100, URZ ;  /* 0x0001610008287890 */ /* 0x000fe4000fffe03f */
[----:B------:R-:W-:Y:S01]  /*e2e0*/  UIADD3 UR32, UR8, 0x18100, URZ ;  /* 0x0001810008207890 */ /* 0x000fe2000fffe03f */
[----:B------:R-:W-:Y:S01]  /*e2f0*/  R2UR UR48, R9 ;  /* 0x00000000093072ca */ /* 0x000fe200000e0000 */
[----:B------:R-:W-:Y:S01]  /*e300*/  UIADD3 UR24, UR8, 0x1a100, URZ ;  /* 0x0001a10008187890 */ /* 0x000fe2000fffe03f */
[----:B------:R-:W-:Y:S01]  /*e310*/  IADD3 R9, P2, R8, 0x2f0, RZ ;  /* 0x000002f008097810 */ /* 0x000fe20007f5e0ff */
[----:B------:R-:W-:-:S02]  /*e320*/  UIADD3 UR52, UR8, 0x2c100, URZ ;  /* 0x0002c10008347890 */ /* 0x000fc4000fffe03f */
[----:B------:R-:W-:Y:S01]  /*e330*/  ULEA.HI.X UR55, UR9, UR15, UR10, 0x2, UP0 ;  /* 0x0000000f09377291 */ /* 0x000fe200080f140a */
[----:B------:R-:W-:Y:S01]  /*e340*/  R2UR UR4, R9 ;  /* 0x00000000090472ca */ /* 0x000fe200000e0000 */
[----:B------:R-:W-:Y:S01]  /*e350*/  UMOV UR41, UR17 ;  /* 0x0000001100297c82 */ /* 0x000fe20008000000 */
[----:B------:R-:W-:Y:S01]  /*e360*/  IADD3 R9, P3, R8, 0x3f0, RZ ;  /* 0x000003f008097810 */ /* 0x000fe20007f7e0ff */
[----:B------:R-:W-:Y:S01]  /*e370*/  UMOV UR43, UR19 ;  /* 0x00000013002b7c82 */ /* 0x000fe20008000000 */
[----:B------:R-:W-:Y:S01]  /*e380*/  UMOV UR33, UR17 ;  /* 0x0000001100217c82 */ /* 0x000fe20008000000 */
[----:B------:R-:W-:Y:S01]  /*e390*/  UMOV UR35, UR19 ;  /* 0x0000001300237c82 */ /* 0x000fe20008000000 */
[----:B------:R-:W-:Y:S01]  /*e3a0*/  R2UR UR6, R9 ;  /* 0x00000000090672ca */ /* 0x000fe200000e0000 */
[----:B------:R-:W-:Y:S01]  /*e3b0*/  IMAD.MOV.U32 R9, RZ, RZ, R3 ;  /* 0x000000ffff097224 */ /* 0x000fe200078e0003 */
[----:B------:R-:W-:Y:S01]  /*e3c0*/  UMOV UR29, UR21 ;  /* 0x00000015001d7c82 */ /* 0x000fe20008000000 */
[----:B------:R-:W-:Y:S01]  /*e3d0*/  UMOV UR25, UR17 ;  /* 0x0000001100197c82 */ /* 0x000fe20008000000 */
[----:B------:R-:W-:Y:S01]  /*e3e0*/  UMOV UR27, UR19 ;  /* 0x00000013001b7c82 */ /* 0x000fe20008000000 */
[--C-:B------:R-:W-:Y:S01]  /*e3f0*/  IMAD.X R11, RZ, RZ, R9.reuse, P1 ;  /* 0x000000ffff0b7224 */ /* 0x100fe200008e0609 */
[----:B------:R-:W-:Y:S01]  /*e400*/  UMOV UR9, 0x10 ;  /* 0x0000001000097882 */ /* 0x000fe20000000000 */
[----:B------:R-:W-:Y:S01]  /*e410*/  UMOV UR53, UR17 ;  /* 0x0000001100357c82 */ /* 0x000fe20008000000 */
[----:B------:R-:W-:Y:S01]  /*e420*/  UMOV UR13, UR21 ;  /* 0x00000015000d7c82 */ /* 0x000fe20008000000 */
[----:B------:R-:W-:Y:S01]  /*e430*/  UMOV UR10, UR18 ;  /* 0x00000012000a7c82 */ /* 0x000fe20008000000 */
[----:B------:R-:W-:Y:S01]  /*e440*/  R2UR UR49, R11 ;  /* 0x000000000b3172ca */ /* 0x000fe200000e0000 */
[--C-:B------:R-:W-:Y:S01]  /*e450*/  IMAD.X R11, RZ, RZ, R9.reuse, P2 ;  /* 0x000000ffff0b7224 */ /* 0x100fe200010e0609 */
[----:B------:R-:W-:Y:S01]  /*e460*/  UIADD3 UR56, UR8, 0x5000, URZ ;  /* 0x0000500008387890 */ /* 0x000fe2000fffe03f */
[----:B------:R-:W-:Y:S01]  /*e470*/  ISETP.GE.AND P1, PT, R4, R10, PT ;  /* 0x0000000a0400720c */ /* 0x000fe20003f26270 */
[----:B------:R-:W-:Y:S01]  /*e480*/  UMOV UR58, 0x80 ;  /* 0x00000080003a7882 */ /* 0x000fe20000000000 */
[----:B------:R-:W-:Y:S01]  /*e490*/  UMOV UR59, UR11 ;  /* 0x0000000b003b7c82 */ /* 0x000fe20008000000 */
[----:B------:R-:W-:Y:S01]  /*e4a0*/  R2UR UR5, R11 ;  /* 0x000000000b0572ca */ /* 0x000fe200000e0000 */
[----:B------:R-:W-:Y:S01]  /*e4b0*/  IMAD.X R11, RZ, RZ, R9, P3 ;  /* 0x000000ffff0b7224 */ /* 0x000fe200018e0609 */
[----:B------:R-:W-:Y:S01]  /*e4c0*/  UMOV UR60, UR12 ;  /* 0x0000000c003c7c82 */ /* 0x000fe20008000000 */
[----:B------:R-:W-:-:S03]  /*e4d0*/  UMOV UR61, UR21 ;  /* 0x00000015003d7c82 */ /* 0x000fc60008000000 */
[----:B------:R-:W-:Y:S01]  /*e4e0*/  R2UR UR7, R11 ;  /* 0x000000000b0772ca */ /* 0x000fe200000e0000 */
[----:B------:R1:W-:Y:S01]  /*e4f0*/  UTMALDG.4D [UR16], [UR48], desc[UR50] ;  /* 0x00003210300075b4 */ /* 0x0003e20008019000 */
[----:B------:R-:W-:Y:S01]  /*e500*/  IMAD.MOV.U32 R11, RZ, RZ, 0x1 ;  /* 0x00000001ff0b7424 */ /* 0x000fe200078e00ff */
[----:B------:R2:W-:Y:S01]  /*e510*/  UTMALDG.4D [UR40], [UR48], desc[UR50] ;  /* 0x00003228300075b4 */ /* 0x0005e20008019000 */
[----:B------:R3:W-:Y:S01]  /*e520*/  UTMALDG.4D [UR32], [UR48], desc[UR50] ;  /* 0x00003220300075b4 */ /* 0x0007e20008019000 */
[----:B------:R-:W-:Y:S01]  /*e530*/  UTMALDG.4D [UR24], [UR48], desc[UR50] ;  /* 0x00003218300075b4 */ /* 0x000fe20008019000 */
[----:B-1----:R-:W-:Y:S01]  /*e540*/  UMOV UR16, 0x0 ;  /* 0x0000000000107882 */ /* 0x002fe20000000000 */
[----:B------:R-:W-:Y:S01]  /*e550*/  UMOV UR17, 0x10000000 ;  /* 0x1000000000117882 */ /* 0x000fe20000000000 */
[----:B------:R1:W-:Y:S01]  /*e560*/  UBLKCP.S.G [UR52], [UR54], UR9 ;  /* 0x00000034360073ba */ /* 0x0003e20008000209 */
[----:B------:R4:W-:Y:S01]  /*e570*/  SYNCS.ARRIVE.TRANS64 RZ, [R5+URZ+0x31800], R12 ;  /* 0x0318000c05ff79a7 */ /* 0x0009e2000800003f */
[----:B--2---:R-:W-:Y:S01]  /*e580*/  UIADD3 UR40, UR8, 0xa000, URZ ;  /* 0x0000a00008287890 */ /* 0x004fe2000fffe03f */
[----:B------:R-:W-:Y:S01]  /*e590*/  UMOV UR43, UR11 ;  /* 0x0000000b002b7c82 */ /* 0x000fe20008000000 */
[----:B------:R-:W-:Y:S01]  /*e5a0*/  UMOV UR44, UR12 ;  /* 0x0000000c002c7c82 */ /* 0x000fe20008000000 */
[----:B------:R-:W-:Y:S01]  /*e5b0*/  UMOV UR42, UR18 ;  /* 0x00000012002a7c82 */ /* 0x000fe20008000000 */
[----:B---3--:R-:W-:Y:S01]  /*e5c0*/  UIADD3 UR32, UR8, 0xc800, URZ ;  /* 0x0000c80008207890 */ /* 0x008fe2000fffe03f */
[----:B----4-:R-:W-:Y:S01]  /*e5d0*/  IMAD.MOV.U32 R12, RZ, RZ, 0x1 ;  /* 0x00000001ff0c7424 */ /* 0x010fe200078e00ff */
[----:B------:R-:W-:Y:S01]  /*e5e0*/  UMOV UR34, 0x40 ;  /* 0x0000004000227882 */ /* 0x000fe20000000000 */
[----:B------:R-:W-:Y:S01]  /*e5f0*/  UMOV UR35, UR11 ;  /* 0x0000000b00237c82 */ /* 0x000fe20008000000 */
[----:B------:R-:W-:Y:S01]  /*e600*/  UMOV UR36, UR12 ;  /* 0x0000000c00247c82 */ /* 0x000fe20008000000 */
[----:B-1----:R-:W-:-:S02]  /*e610*/  UIADD3 UR9, UR8, 0x31800, URZ ;  /* 0x0003180008097890 */ /* 0x002fc4000fffe03f */
[----:B------:R-:W-:Y:S01]  /*e620*/  UIADD3 UR24, UR8, 0x2800, URZ ;  /* 0x0000280008187890 */ /* 0x000fe2000fffe03f */
[----:B------:R-:W-:Y:S01]  /*e630*/  UMOV UR26, 0x40 ;  /* 0x00000040001a7882 */ /* 0x000fe20000000000 */
[----:B------:R-:W-:Y:S01]  /*e640*/  UMOV UR27, UR11 ;  /* 0x0000000b001b7c82 */ /* 0x000fe20008000000 */
[----:B------:R-:W-:Y:S02]  /*e650*/  UMOV UR28, UR12 ;  /* 0x0000000c001c7c82 */ /* 0x000fe40008000000 */
[----:B------:R-:W-:Y:S01]  /*e660*/  UMOV UR25, UR9 ;  /* 0x0000000900197c82 */ /* 0x000fe20008000000 */
[----:B------:R-:W-:Y:S02]  /*e670*/  UIADD3 UR48, UR8, 0x7800, URZ ;  /* 0x0000780008307890 */ /* 0x000fe4000fffe03f */
[----:B------:R1:W-:Y:S01]  /*e680*/  UTMALDG.4D [UR8], [UR4], desc[UR16] ;  /* 0x00001008040075b4 */ /* 0x0003e20008019000 */
[----:B------:R-:W-:Y:S01]  /*e690*/  UMOV UR57, UR9 ;  /* 0x0000000900397c82 */ /* 0x000fe20008000000 */
[----:B------:R-:W-:Y:S01]  /*e6a0*/  UMOV UR50, 0xc0 ;  /* 0x000000c000327882 */ /* 0x000fe20000000000 */
[----:B------:R-:W-:Y:S01]  /*e6b0*/  UMOV UR51, UR11 ;  /* 0x0000000b00337c82 */ /* 0x000fe20008000000 */
[----:B------:R-:W-:Y:S01]  /*e6c0*/  UMOV UR52, UR12 ;  /* 0x0000000c00347c82 */ /* 0x000fe20008000000 */
[----:B------:R-:W-:Y:S01]  /*e6d0*/  UMOV UR53, UR21 ;  /* 0x0000001500357c82 */ /* 0x000fe20008000000 */
[----:B------:R-:W-:Y:S01]  /*e6e0*/  UMOV UR49, UR9 ;  /* 0x0000000900317c82 */ /* 0x000fe20008000000 */
[----:B------:R-:W-:Y:S01]  /*e6f0*/  UMOV UR41, UR9 ;  /* 0x0000000900297c82 */ /* 0x000fe20008000000 */
[----:B------:R2:W-:Y:S01]  /*e700*/  UTMALDG.4D [UR24], [UR4], desc[UR16] ;  /* 0x00001018040075b4 */ /* 0x0005e20008019000 */
[----:B------:R-:W-:Y:S01]  /*e710*/  UMOV UR33, UR9 ;  /* 0x0000000900217c82 */ /* 0x000fe20008000000 */
[----:B------:R3:W-:Y:S01]  /*e720*/  UTMALDG.4D [UR56], [UR4], desc[UR16] ;  /* 0x00001038040075b4 */ /* 0x0007e20008019000 */
[----:B------:R3:W-:Y:S01]  /*e730*/  UTMALDG.4D [UR48], [UR4], desc[UR16] ;  /* 0x00001030040075b4 */ /* 0x0007e20008019000 */
[----:B-1----:R-:W-:Y:S01]  /*e740*/  UMOV UR10, 0xc0 ;  /* 0x000000c0000a7882 */ /* 0x002fe20000000000 */
[----:B------:R3:W-:Y:S01]  /*e750*/  UTMALDG.4D [UR40], [UR6], desc[UR16] ;  /* 0x00001028060075b4 */ /* 0x0007e20008019000 */
[----:B--2---:R-:W-:-:S02]  /*e760*/  UIADD3 UR24, UR8, 0xf000, URZ ;  /* 0x0000f00008187890 */ /* 0x004fc4000fffe03f */
[----:B------:R-:W-:Y:S01]  /*e770*/  UIADD3 UR8, UR8, 0x11800, URZ ;  /* 0x0001180008087890 */ /* 0x000fe2000fffe03f */
[----:B------:R-:W-:Y:S01]  /*e780*/  UMOV UR26, 0x80 ;  /* 0x00000080001a7882 */ /* 0x000fe20000000000 */
[----:B------:R3:W-:Y:S05]  /*e790*/  UTMALDG.4D [UR32], [UR6], desc[UR16] ;  /* 0x00001020060075b4 */ /* 0x0007ea0008019000 */
[----:B------:R3:W-:Y:S02]  /*e7a0*/  UTMALDG.4D [UR24], [UR6], desc[UR16] ;  /* 0x00001018060075b4 */ /* 0x0007e40008019000 */
[----:B------:R3:W-:Y:S02]  /*e7b0*/  UTMALDG.4D [UR8], [UR6], desc[UR16] ;  /* 0x00001008060075b4 */ /* 0x0007e40008019000 */
[----:B---3--:R-:W-:Y:S05]  /*e7c0*/  @P1 BRA `(.L_x_385) ;  /* 0x0000000800201947 */ /* 0x008fea0003800000 */
[----:B------:R-:W-:Y:S01]  /*e7d0*/  R2UR UR6, R6 ;  /* 0x00000000060672ca */ /* 0x000fe200000e0000 */
[----:B------:R-:W-:Y:S01]  /*e7e0*/  UIADD3 UR10, UR19, 0x40, URZ ;  /* 0x00000040130a7890 */ /* 0x000fe2000fffe03f */
[----:B------:R-:W-:Y:S01]  /*e7f0*/  IMAD.MOV.U32 R12, RZ, RZ, RZ ;  /* 0x000000ffff0c7224 */ /* 0x000fe200078e00ff */
[----:B------:R-:W-:Y:S01]  /*e800*/  UIADD3 UR5, UP1, UR19, UR22, URZ ;  /* 0x0000001613057290 */ /* 0x000fe2000ff3e03f */
[----:B------:R-:W-:Y:S01]  /*e810*/  LOP3.LUT R13, R21, 0x1f, RZ, 0xc0, !PT ;  /* 0x0000001f150d7812 */ /* 0x000fe200078ec0ff */
[----:B------:R-:W-:Y:S01]  /*e820*/  UIADD3 UR7, UP0, UR10, UR30, URZ ;  /* 0x0000001e0a077290 */ /* 0x000fe2000ff1e03f */
[----:B------:R-:W-:Y:S01]  /*e830*/  IMAD.MOV.U32 R11, RZ, RZ, 0x1 ;  /* 0x00000001ff0b7424 */ /* 0x000fe200078e00ff */
[----:B------:R-:W-:Y:S01]  /*e840*/  ULDC.64 UR8, c[0x0][0x728] ;  /* 0x0001ca0000087ab9 */ /* 0x000fe20000000a00 */
[----:B------:R-:W-:Y:S01]  /*e850*/  IMAD.MOV.U32 R7, RZ, RZ, 0x1 ;  /* 0x00000001ff077424 */ /* 0x000fe200078e00ff */
[----:B------:R-:W-:Y:S02]  /*e860*/  ULEA.HI.X.SX32 UR38, UR10, UR38, 0x1, UP0 ;  /* 0x000000260a267291 */ /* 0x000fe400080f0e3f */
[----:B------:R-:W-:Y:S01]  /*e870*/  IMAD.U32 R14, RZ, RZ, UR10 ;  /* 0x0000000aff0e7e24 */ /* 0x000fe2000f8e00ff */
[----:B------:R-:W-:-:S02]  /*e880*/  ULEA UR14, UP0, UR7, UR14, 0x2 ;  /* 0x0000000e070e7291 */ /* 0x000fc4000f80103f */
[----:B------:R-:W-:Y:S02]  /*e890*/  UIADD3.X UR6, URZ, UR6, URZ, UP1, !UPT ;  /* 0x000000063f067290 */ /* 0x000fe40008ffe43f */
[----:B------:R-:W-:Y:S02]  /*e8a0*/  ULEA UR4, UP1, UR5, UR8, 0x2 ;  /* 0x0000000805047291 */ /* 0x000fe4000f82103f */
[----:B------:R-:W-:Y:S01]  /*e8b0*/  ULEA.HI.X UR15, UR7, UR15, UR38, 0x2, UP0 ;  /* 0x0000000f070f7291 */ /* 0x000fe200080f1426 */
[----:B------:R-:W-:Y:S01]  /*e8c0*/  IMAD.U32 R16, RZ, RZ, UR14 ;  /* 0x0000000eff107e24 */ /* 0x000fe2000f8e00ff */
[----:B------:R-:W-:Y:S02]  /*e8d0*/  ULEA.HI.X UR5, UR5, UR9, UR6, 0x2, UP1 ;  /* 0x0000000905057291 */ /* 0x000fe400088f1406 */
[----:B------:R-:W-:Y:S02]  /*e8e0*/  IMAD.U32 R15, RZ, RZ, UR4 ;  /* 0x00000004ff0f7e24 */ /* 0x000fe4000f8e00ff */
[----:B------:R-:W-:-:S02]  /*e8f0*/  IMAD.U32 R18, RZ, RZ, UR15 ;  /* 0x0000000fff127e24 */ /* 0x000fc4000f8e00ff */
[----:B------:R-:W-:-:S07]  /*e900*/  IMAD.U32 R17, RZ, RZ, UR5 ;  /* 0x00000005ff117e24 */ /* 0x000fce000f8e00ff */
.L_x_390:
[----:B------:R-:W-:-:S04]  /*e910*/  SHF.L.U32 R8, R11, 0x1f, RZ ;  /* 0x0000001f0b087819 */ /* 0x000fc800000006ff */
[----:B------:R-:W1:Y:S02]  /*e920*/  SYNCS.PHASECHK.TRANS64.TRYWAIT P1, [R5+URZ+0x31838], R8 ;  /* 0x03183808050075a7 */ /* 0x000e64000802017f */
[----:B-1----:R-:W-:Y:S05]  /*e930*/  @!P1 BRA `(.L_x_386) ;  /* 0x0000000c00989947 */ /* 0x002fea0003800000 */
.L_x_400:
[----:B------:R-:W-:Y:S05]  /*e940*/  @P0 BRA `(.L_x_387) ;  /* 0x0000000000140947 */ /* 0x000fea0003800000 */
[----:B------:R-:W-:Y:S01]  /*e950*/  ISETP.NE.AND P1, PT, R13, RZ, PT ;  /* 0x000000ff0d00720c */ /* 0x000fe20003f25270 */
[----:B-1----:R-:W-:-:S04]  /*e960*/  IMAD.MOV.U32 R8, RZ, RZ, 0x8100 ;  /* 0x00008100ff087424 */ /* 0x002fc800078e00ff */
[----:B------:R2:W-:Y:S08]  /*e970*/  SYNCS.ARRIVE.TRANS64 RZ, [R5+URZ+0x31830], R8 ;  /* 0x0318300805ff79a7 */ /* 0x0005f0000800003f */
[----:B------:R-:W-:Y:S05]  /*e980*/  @!P1 BRA `(.L_x_387) ;  /* 0x0000000000049947 */ /* 0x000fea0003800000 */
[----:B------:R-:W-:Y:S01]  /*e990*/  BPT.TRAP 0x1 ;  /* 0x000000040000795c */ /* 0x000fe20000300000 */
.L_x_387:
[----:B-12---:R-:W-:Y:S01]  /*e9a0*/  IMAD.MOV.U32 R8, RZ, RZ, R2 ;  /* 0x000000ffff087224 */ /* 0x006fe200078e0002 */
[----:B------:R-:W-:Y:S01]  /*e9b0*/  R2UR UR19, R14 ;  /* 0x000000000e1372ca */ /* 0x000fe200000e0000 */
[----:B------:R-:W-:Y:S01]  /*e9c0*/  VIADD R12, R12, 0x1 ;  /* 0x000000010c0c7836 */ /* 0x000fe20000000000 */
[----:B------:R-:W-:Y:S01]  /*e9d0*/  R2UR UR14, R5 ;  /* 0x00000000050e72ca */ /* 0x000fe200000e0000 */
[----:B------:R-:W-:Y:S01]  /*e9e0*/  UMOV UR8, 0x0 ;  /* 0x0000000000087882 */ /* 0x000fe20000000000 */
[----:B------:R-:W-:Y:S01]  /*e9f0*/  IADD3 R9, P2, R8, 0x1f0, RZ ;  /* 0x000001f008097810 */ /* 0x000fe20007f5e0ff */
[----:B------:R-:W-:Y:S01]  /*ea00*/  UMOV UR9, 0x14f00000 ;  /* 0x14f0000000097882 */ /* 0x000fe20000000000 */
[C---:B------:R-:W-:Y:S01]  /*ea10*/  ISETP.NE.AND P1, PT, R12.reuse, 0x2, PT ;  /* 0x000000020c00780c */ /* 0x040fe20003f25270 */
[----:B------:R-:W-:Y:S01]  /*ea20*/  UMOV UR18, URZ ;  /* 0x0000003f00127c82 */ /* 0x000fe20008000000 */
[----:B------:R-:W-:Y:S01]  /*ea30*/  R2UR UR6, R9 ;  /* 0x00000000090672ca */ /* 0x000fe200000e0000 */
[----:B------:R-:W-:Y:S01]  /*ea40*/  IMAD.MOV.U32 R9, RZ, RZ, R3 ;  /* 0x000000ffff097224 */ /* 0x000fe200078e0003 */
[----:B------:R-:W-:Y:S01]  /*ea50*/  R2UR UR4, R15 ;  /* 0x000000000f0472ca */ /* 0x000fe200000e0000 */
[----:B------:R-:W-:Y:S01]  /*ea60*/  UMOV UR34, 0x40 ;  /* 0x0000004000227882 */ /* 0x000fe20000000000 */
[----:B------:R-:W-:Y:S01]  /*ea70*/  R2UR UR5, R17 ;  /* 0x00000000110572ca */ /* 0x000fe200000e0000 */
[----:B------:R-:W-:Y:S01]  /*ea80*/  IMAD.X R19, RZ, RZ, R9, P2 ;  /* 0x000000ffff137224 */ /* 0x000fe200010e0609 */
[----:B------:R-:W-:Y:S01]  /*ea90*/  UIADD3 UR19, UR19, -0x40, URZ ;  /* 0xffffffc013137890 */ /* 0x000fe2000fffe03f */
[----:B------:R-:W-:Y:S01]  /*eaa0*/  SEL R20, RZ, 0x1, P1 ;  /* 0x00000001ff147807 */ /* 0x000fe20000800000 */
[----:B------:R-:W-:Y:S01]  /*eab0*/  UIADD3 UR16, UR14, 0x24100, URZ ;  /* 0x000241000e107890 */ /* 0x000fe2000fffe03f */
[----:B------:R-:W-:Y:S01]  /*eac0*/  SEL R12, R12, RZ, P1 ;  /* 0x000000ff0c0c7207 */ /* 0x000fe20000800000 */
[----:B------:R-:W-:Y:S01]  /*ead0*/  UIADD3 UR17, UR14, 0x31830, URZ ;  /* 0x000318300e117890 */ /* 0x000fe2000fffe03f */
[----:B------:R-:W-:Y:S01]  /*eae0*/  R2UR UR7, R19 ;  /* 0x00000000130772ca */ /* 0x000fe200000e0000 */
[----:B------:R-:W-:Y:S01]  /*eaf0*/  UIADD3 UR32, UR14, 0x26100, URZ ;  /* 0x000261000e207890 */ /* 0x000fe2000fffe03f */
[----:B------:R-:W-:Y:S01]  /*eb00*/  LOP3.LUT R7, R7, R20, RZ, 0x3c, !PT ;  /* 0x0000001407077212 */ /* 0x000fe200078e3cff */
[----:B------:R-:W-:Y:S01]  /*eb10*/  UIADD3 UR24, UR14, 0x28100, URZ ;  /* 0x000281000e187890 */ /* 0x000fe2000fffe03f */
[----:B------:R-:W-:Y:S01]  /*eb20*/  IMAD R19, R12, 0x8, R5 ;  /* 0x000000080c137824 */ /* 0x000fe200078e0205 */
[----:B------:R-:W-:Y:S01]  /*eb30*/  UMOV UR36, UR20 ;  /* 0x0000001400247c82 */ /* 0x000fe20008000000 */
[----:B------:R-:W-:Y:S01]  /*eb40*/  UMOV UR37, UR21 ;  /* 0x0000001500257c82 */ /* 0x000fe20008000000 */
[----:B------:R-:W-:Y:S01]  /*eb50*/  UMOV UR33, UR17 ;  /* 0x0000001100217c82 */ /* 0x000fe20008000000 */
[----:B------:R-:W-:Y:S01]  /*eb60*/  UMOV UR35, UR19 ;  /* 0x0000001300237c82 */ /* 0x000fe20008000000 */
[----:B------:R-:W-:Y:S01]  /*eb70*/  UMOV UR26, 0x80 ;  /* 0x00000080001a7882 */ /* 0x000fe20000000000 */
[----:B------:R-:W-:Y:S01]  /*eb80*/  UMOV UR28, UR20 ;  /* 0x00000014001c7c82 */ /* 0x000fe20008000000 */
[----:B------:R-:W-:Y:S01]  /*eb90*/  UMOV UR29, UR21 ;  /* 0x00000015001d7c82 */ /* 0x000fe20008000000 */
[----:B------:R-:W-:Y:S01]  /*eba0*/  UMOV UR25, UR17 ;  /* 0x0000001100197c82 */ /* 0x000fe20008000000 */
[----:B------:R1:W-:Y:S01]  /*ebb0*/  UTMALDG.4D [UR16], [UR6], desc[UR8] ;  /* 0x00000810060075b4 */ /* 0x0003e20008019000 */
[----:B------:R-:W-:Y:S01]  /*ebc0*/  UMOV UR27, UR19 ;  /* 0x00000013001b7c82 */ /* 0x000fe20008000000 */
[----:B------:R-:W-:Y:S01]  /*ebd0*/  SHF.L.U32 R20, R7, 0x1f, RZ ;  /* 0x0000001f07147819 */ /* 0x000fe200000006ff */
[----:B------:R-:W-:Y:S01]  /*ebe0*/  UMOV UR10, 0x10 ;  /* 0x00000010000a7882 */ /* 0x000fe20000000000 */
[----:B------:R-:W-:Y:S01]  /*ebf0*/  UMOV UR15, UR17 ;  /* 0x00000011000f7c82 */ /* 0x000fe20008000000 */
[----:B------:R-:W-:Y:S01]  /*ec00*/  ISETP.NE.AND P2, PT, R0, RZ, PT ;  /* 0x000000ff0000720c */ /* 0x000fe20003f45270 */
[----:B------:R2:W-:Y:S01]  /*ec10*/  UTMALDG.4D [UR32], [UR6], desc[UR8] ;  /* 0x00000820060075b4 */ /* 0x0005e20008019000 */
[----:B------:R2:W-:Y:S01]  /*ec20*/  UTMALDG.4D [UR24], [UR6], desc[UR8] ;  /* 0x00000818060075b4 */ /* 0x0005e20008019000 */
[----:B-1----:R-:W-:-:S02]  /*ec30*/  UIADD3 UR16, UR14, 0x2a100, URZ ;  /* 0x0002a1000e107890 */ /* 0x002fc4000fffe03f */
[----:B------:R-:W-:Y:S01]  /*ec40*/  UIADD3 UR14, UR14, 0x2c300, URZ ;  /* 0x0002c3000e0e7890 */ /* 0x000fe2000fffe03f */
[----:B------:R-:W-:-:S06]  /*ec50*/  UMOV UR18, 0xc0 ;  /* 0x000000c000127882 */ /* 0x000fcc0000000000 */
[----:B------:R2:W-:Y:S02]  /*ec60*/  UTMALDG.4D [UR16], [UR6], desc[UR8] ;  /* 0x00000810060075b4 */ /* 0x0005e40008019000 */
[----:B------:R2:W-:Y:S01]  /*ec70*/  UBLKCP.S.G [UR14], [UR4], UR10 ;  /* 0x0000000e040073ba */ /* 0x0005e2000800020a */
[----:B------:R-:W1:Y:S02]  /*ec80*/  SYNCS.PHASECHK.TRANS64.TRYWAIT P1, [R19+URZ+0x31820], R20 ;  /* 0x03182014130075a7 */ /* 0x000e64000802017f */
[----:B-12---:R-:W-:Y:S05]  /*ec90*/  @!P1 BRA `(.L_x_388) ;  /* 0x0000000800d49947 */ /* 0x006fea0003800000 */
.L_x_402:
[----:B------:R-:W-:Y:S01]  /*eca0*/  LOP3.LUT R11, R11, 0x1, RZ, 0x3c, !PT ;  /* 0x000000010b0b7812 */ /* 0x000fe200078e3cff */
[----:B------:R-:W-:Y:S06]  /*ecb0*/  @P2 BRA `(.L_x_389) ;  /* 0x0000000000142947 */ /* 0x000fec0003800000 */
[----:B------:R-:W-:Y:S01]  /*ecc0*/  ISETP.NE.AND P1, PT, R13, RZ, PT ;  /* 0x000000ff0d00720c */ /* 0x000fe20003f25270 */
[----:B-1----:R-:W-:-:S04]  /*ecd0*/  IMAD.MOV.U32 R20, RZ, RZ, 0x8100 ;  /* 0x00008100ff147424 */ /* 0x002fc800078e00ff */
[----:B------:R2:W-:Y:S08]  /*ece0*/  SYNCS.ARRIVE.TRANS64 RZ, [R19+URZ+0x31810], R20 ;  /* 0x0318101413ff79a7 */ /* 0x0005f0000800003f */
[----:B------:R-:W-:Y:S05]  /*ecf0*/  @!P1 BRA `(.L_x_389) ;  /* 0x0000000000049947 */ /* 0x000fea0003800000 */
[----:B------:R-:W-:Y:S01]  /*ed00*/  BPT.TRAP 0x1 ;  /* 0x000000040000795c */ /* 0x000fe20000300000 */
.L_x_389:
[----:B------:R-:W-:Y:S01]  /*ed10*/  R2UR UR41, R19 ;  /* 0x00000000132972ca */ /* 0x000fe200000e0000 */
[----:B-12---:R-:W-:Y:S01]  /*ed20*/  IMAD R19, R12, 0x8000, R5 ;  /* 0x000080000c137824 */ /* 0x006fe200078e0205 */
        /* <DEDUP_REMOVED lines=14> */
[----:B------:R-:W-:Y:S01]  /*ee10*/  UMOV UR45, UR21 ;  /* 0x00000015002d7c82 */ /* 0x000fe20008000000 */
[----:B------:R-:W-:Y:S01]  /*ee20*/  UMOV UR34, 0x40 ;  /* 0x0000004000227882 */ /* 0x000fe20000000000 */
[----:B------:R-:W-:Y:S01]  /*ee30*/  R2UR UR5, R19 ;  /* 0x00000000130572ca */ /* 0x000fe200000e0000 */
[----:B------:R-:W-:Y:S01]  /*ee40*/  IMAD R19, R12, 0x100, R5 ;  /* 0x000001000c137824 */ /* 0x000fe200078e0205 */
[----:B------:R-:W-:Y:S01]  /*ee50*/  UIADD3 UR40, UR16, 0x14100, URZ ;  /* 0x0001410010287890 */ /* 0x000fe2000fffe03f */
[----:B------:R-:W-:Y:S01]  /*ee60*/  IADD3 R15, P3, R15, 0x100, RZ ;  /* 0x000001000f0f7810 */ /* 0x000fe20007f7e0ff */
[----:B------:R-:W-:Y:S01]  /*ee70*/  UIADD3 UR32, UR16, 0x16100, URZ ;  /* 0x0001610010207890 */ /* 0x000fe2000fffe03f */
[----:B------:R-:W-:Y:S01]  /*ee80*/  IADD3 R16, P2, R16, 0x100, RZ ;  /* 0x0000010010107810 */ /* 0x000fe20007f5e0ff */
[----:B------:R-:W-:Y:S01]  /*ee90*/  UIADD3 UR24, UR16, 0x18100, URZ ;  /* 0x0001810010187890 */ /* 0x000fe2000fffe03f */
[----:B------:R-:W-:Y:S01]  /*eea0*/  R2UR UR8, R19 ;  /* 0x00000000130872ca */ /* 0x000fe200000e0000 */
[----:B------:R-:W-:Y:S01]  /*eeb0*/  UIADD3 UR16, UR16, 0x1a100, URZ ;  /* 0x0001a10010107890 */ /* 0x000fe2000fffe03f */
[----:B------:R-:W-:Y:S01]  /*eec0*/  VIADD R14, R14, 0x40 ;  /* 0x000000400e0e7836 */ /* 0x000fe20000000000 */
        /* <DEDUP_REMOVED lines=10> */
[----:B------:R-:W-:Y:S01]  /*ef70*/  UIADD3 UR8, UR8, 0x2c100, URZ ;  /* 0x0002c10008087890 */ /* 0x000fe2000fffe03f */
[----:B------:R-:W-:Y:S01]  /*ef80*/  IMAD.X R17, RZ, RZ, R17, P3 ;  /* 0x000000ffff117224 */ /* 0x000fe200018e0611 */
[----:B------:R-:W-:Y:S01]  /*ef90*/  UMOV UR18, 0xc0 ;  /* 0x000000c000127882 */ /* 0x000fe20000000000 */
[----:B------:R-:W-:Y:S01]  /*efa0*/  UMOV UR19, UR43 ;  /* 0x0000002b00137c82 */ /* 0x000fe20008000000 */
[----:B------:R-:W-:Y:S01]  /*efb0*/  UMOV UR17, UR41 ;  /* 0x0000002900117c82 */ /* 0x000fe20008000000 */
[----:B------:R-:W-:Y:S01]  /*efc0*/  UMOV UR9, UR41 ;  /* 0x0000002900097c82 */ /* 0x000fe20008000000 */
[----:B------:R1:W-:Y:S01]  /*efd0*/  UTMALDG.4D [UR32], [UR4], desc[UR6] ;  /* 0x00000620040075b4 */ /* 0x0003e20008019000 */
[----:B------:R-:W-:Y:S01]  /*efe0*/  UMOV UR10, 0x10 ;  /* 0x00000010000a7882 */ /* 0x000fe20000000000 */
[----:B------:R-:W-:Y:S01]  /*eff0*/  IMAD.X R18, RZ, RZ, R18, P2 ;  /* 0x000000ffff127224 */ /* 0x000fe200010e0612 */
[----:B------:R1:W-:Y:S01]  /*f000*/  UTMALDG.4D [UR24], [UR4], desc[UR6] ;  /* 0x00000618040075b4 */ /* 0x0003e20008019000 */
[----:B------:R1:W-:Y:S01]  /*f010*/  UTMALDG.4D [UR16], [UR4], desc[UR6] ;  /* 0x00000610040075b4 */ /* 0x0003e20008019000 */
[----:B------:R1:W-:Y:S02]  /*f020*/  UBLKCP.S.G [UR8], [UR14], UR10 ;  /* 0x000000080e0073ba */ /* 0x0003e4000800020a */
[----:B-1----:R-:W-:Y:S05]  /*f030*/  @!P1 BRA `(.L_x_390) ;  /* 0xfffffff800349947 */ /* 0x002fea000383ffff */
[----:B------:R-:W-:-:S07]  /*f040*/  VIADD R12, R12, 0x1 ;  /* 0x000000010c0c7836 */ /* 0x000fce0000000000 */
.L_x_385:
[----:B------:R-:W-:-:S04]  /*f050*/  SHF.L.U32 R0, R11, 0x1f, RZ ;  /* 0x0000001f0b007819 */ /* 0x000fc800000006ff */
[----:B------:R-:W1:Y:S02]  /*f060*/  SYNCS.PHASECHK.TRANS64.TRYWAIT P1, [R5+URZ+0x31838], R0 ;  /* 0x03183800050075a7 */ /* 0x000e64000802017f */
[----:B-1----:R-:W-:Y:S05]  /*f070*/  @!P1 BRA `(.L_x_391) ;  /* 0x0000000400f49947 */ /* 0x002fea0003800000 */
.L_x_403:
[----:B------:R-:W-:Y:S05]  /*f080*/  @P0 BRA `(.L_x_392) ;  /* 0x0000000000140947 */ /* 0x000fea0003800000 */
[----:B------:R-:W-:Y:S01]  /*f090*/  LOP3.LUT P0, RZ, R21, 0x1f, RZ, 0xc0, !PT ;  /* 0x0000001f15ff7812 */ /* 0x000fe2000780c0ff */
[----:B-1----:R-:W-:-:S04]  /*f0a0*/  IMAD.MOV.U32 R0, RZ, RZ, 0x8100 ;  /* 0x00008100ff007424 */ /* 0x002fc800078e00ff */
[----:B------:R2:W-:Y:S08]  /*f0b0*/  SYNCS.ARRIVE.TRANS64 RZ, [R5+URZ+0x31830], R0 ;  /* 0x0318300005ff79a7 */ /* 0x0005f0000800003f */
[----:B------:R-:W-:Y:S05]  /*f0c0*/  @!P0 BRA `(.L_x_392) ;  /* 0x0000000000048947 */ /* 0x000fea0003800000 */
[----:B------:R-:W-:Y:S01]  /*f0d0*/  BPT.TRAP 0x1 ;  /* 0x000000040000795c */ /* 0x000fe20000300000 */
.L_x_392:
[----:B------:R-:W-:Y:S01]  /*f0e0*/  R2UR UR43, R4 ;  /* 0x00000000042b72ca */ /* 0x000fe200000e0000 */
[----:B------:R-:W-:Y:S01]  /*f0f0*/  ULDC.64 UR8, c[0x0][0x728] ;  /* 0x0001ca0000087ab9 */ /* 0x000fe20000000a00 */
[----:B------:R-:W-:Y:S01]  /*f100*/  R2UR UR5, R6 ;  /* 0x00000000060572ca */ /* 0x000fe200000e0000 */
[----:B------:R-:W-:Y:S01]  /*f110*/  UMOV UR42, URZ ;  /* 0x0000003f002a7c82 */ /* 0x000fe20008000000 */
[----:B------:R-:W-:Y:S01]  /*f120*/  IADD3 R8, P0, R8, 0x1f0, RZ ;  /* 0x000001f008087810 */ /* 0x000fe20007f1e0ff */
[----:B------:R-:W-:Y:S01]  /*f130*/  UMOV UR44, UR20 ;  /* 0x00000014002c7c82 */ /* 0x000fe20008000000 */
[----:B------:R-:W-:Y:S01]  /*f140*/  R2UR UR14, R5 ;  /* 0x00000000050e72ca */ /* 0x000fe200000e0000 */
[----:B------:R-:W-:Y:S01]  /*f150*/  UMOV UR45, UR21 ;  /* 0x00000015002d7c82 */ /* 0x000fe20008000000 */
[----:B------:R-:W-:Y:S01]  /*f160*/  R2UR UR6, R8 ;  /* 0x00000000080672ca */ /* 0x000fe200000e0000 */
[----:B------:R-:W-:Y:S01]  /*f170*/  IMAD.X R9, RZ, RZ, R9, P0 ;  /* 0x000000ffff097224 */ /* 0x000fe200000e0609 */
[----:B------:R-:W-:Y:S01]  /*f180*/  UMOV UR34, 0x40 ;  /* 0x0000004000227882 */ /* 0x000fe20000000000 */
[----:B------:R-:W-:Y:S01]  /*f190*/  UMOV UR36, UR20 ;  /* 0x0000001400247c82 */ /* 0x000fe20008000000 */
[----:B------:R-:W-:Y:S01]  /*f1a0*/  UMOV UR37, UR21 ;  /* 0x0000001500257c82 */ /* 0x000fe20008000000 */
[----:B------:R-:W-:Y:S01]  /*f1b0*/  USHF.L.U32 UR43, UR43, 0x6, URZ ;  /* 0x000000062b2b7899 */ /* 0x000fe2000800063f */
[----:B------:R-:W-:Y:S01]  /*f1c0*/  R2UR UR7, R9 ;  /* 0x00000000090772ca */ /* 0x000fe200000e0000 */
[----:B------:R-:W-:Y:S01]  /*f1d0*/  UMOV UR26, 0x80 ;  /* 0x00000080001a7882 */ /* 0x000fe20000000000 */
[----:B------:R-:W-:Y:S01]  /*f1e0*/  UMOV UR28, UR20 ;  /* 0x00000014001c7c82 */ /* 0x000fe20008000000 */
[----:B------:R-:W-:Y:S01]  /*f1f0*/  UIADD3 UR10, UP0, UR43, UR22, URZ ;  /* 0x000000162b0a7290 */ /* 0x000fe2000ff1e03f */
[C---:B------:R-:W-:Y:S01]  /*f200*/  ISETP.NE.AND P0, PT, R12.reuse, 0x2, PT ;  /* 0x000000020c00780c */ /* 0x040fe20003f05270 */
[----:B------:R-:W-:Y:S01]  /*f210*/  UIADD3 UR40, UR14, 0x24100, URZ ;  /* 0x000241000e287890 */ /* 0x000fe2000fffe03f */
[----:B------:R-:W-:Y:S01]  /*f220*/  LOP3.LUT R11, R11, 0x1, RZ, 0x3c, !PT ;  /* 0x000000010b0b7812 */ /* 0x000fe200078e3cff */
[----:B------:R-:W-:Y:S01]  /*f230*/  ULEA.HI.X.SX32 UR5, UR43, UR5, 0x1, UP0 ;  /* 0x000000052b057291 */ /* 0x000fe200080f0e3f */
[----:B-12---:R-:W-:Y:S01]  /*f240*/  SEL R0, RZ, 0x1, P0 ;  /* 0x00000001ff007807 */ /* 0x006fe20000000000 */
[----:B------:R-:W-:Y:S01]  /*f250*/  ULEA UR4, UP0, UR10, UR8, 0x2 ;  /* 0x000000080a047291 */ /* 0x000fe2000f80103f */
[----:B------:R-:W-:Y:S01]  /*f260*/  SEL R2, R12, RZ, P0 ;  /* 0x000000ff0c027207 */ /* 0x000fe20000000000 */
[----:B------:R-:W-:Y:S01]  /*f270*/  UIADD3 UR41, UR14, 0x31830, URZ ;  /* 0x000318300e297890 */ /* 0x000fe2000fffe03f */
[----:B------:R-:W-:Y:S01]  /*f280*/  LOP3.LUT R7, R7, R0, RZ, 0x3c, !PT ;  /* 0x0000000007077212 */ /* 0x000fe200078e3cff */
[----:B------:R-:W-:-:S02]  /*f290*/  UIADD3 UR32, UR14, 0x26100, URZ ;  /* 0x000261000e207890 */ /* 0x000fc4000fffe03f */
[----:B------:R-:W-:Y:S02]  /*f2a0*/  UIADD3 UR24, UR14, 0x28100, URZ ;  /* 0x000281000e187890 */ /* 0x000fe4000fffe03f */
[----:B------:R-:W-:Y:S02]  /*f2b0*/  UIADD3 UR16, UR14, 0x2a100, URZ ;  /* 0x0002a1000e107890 */ /* 0x000fe4000fffe03f */
[----:B------:R-:W-:Y:S02]  /*f2c0*/  ULEA.HI.X UR5, UR10, UR9, UR5, 0x2, UP0 ;  /* 0x000000090a057291 */ /* 0x000fe400080f1405 */
[----:B------:R-:W-:Y:S01]  /*f2d0*/  UIADD3 UR14, UR14, 0x2c300, URZ ;  /* 0x0002c3000e0e7890 */ /* 0x000fe2000fffe03f */
[----:B------:R-:W-:Y:S01]  /*f2e0*/  UMOV UR8, 0x0 ;  /* 0x0000000000087882 */ /* 0x000fe20000000000 */
[----:B------:R-:W-:Y:S01]  /*f2f0*/  UMOV UR9, 0x14f00000 ;  /* 0x14f0000000097882 */ /* 0x000fe20000000000 */
[----:B------:R-:W-:Y:S01]  /*f300*/  UMOV UR33, UR41 ;  /* 0x0000002900217c82 */ /* 0x000fe20008000000 */
[----:B------:R-:W-:Y:S01]  /*f310*/  UMOV UR35, UR43 ;  /* 0x0000002b00237c82 */ /* 0x000fe20008000000 */
[----:B------:R-:W-:Y:S01]  /*f320*/  UMOV UR29, UR21 ;  /* 0x00000015001d7c82 */ /* 0x000fe20008000000 */
[----:B------:R1:W-:Y:S01]  /*f330*/  UTMALDG.4D [UR40], [UR6], desc[UR8] ;  /* 0x00000828060075b4 */ /* 0x0003e20008019000 */
[----:B------:R-:W-:Y:S01]  /*f340*/  UMOV UR25, UR41 ;  /* 0x0000002900197c82 */ /* 0x000fe20008000000 */
[----:B------:R-:W-:Y:S01]  /*f350*/  UMOV UR27, UR43 ;  /* 0x0000002b001b7c82 */ /* 0x000fe20008000000 */
[----:B------:R-:W-:Y:S01]  /*f360*/  UMOV UR18, 0xc0 ;  /* 0x000000c000127882 */ /* 0x000fe20000000000 */
[----:B------:R-:W-:Y:S01]  /*f370*/  UMOV UR17, UR41 ;  /* 0x0000002900117c82 */ /* 0x000fe20008000000 */
[----:B------:R-:W-:Y:S01]  /*f380*/  UMOV UR19, UR43 ;  /* 0x0000002b00137c82 */ /* 0x000fe20008000000 */
[----:B------:R-:W-:Y:S01]  /*f390*/  UMOV UR15, UR41 ;  /* 0x00000029000f7c82 */ /* 0x000fe20008000000 */
[----:B------:R-:W-:Y:S01]  /*f3a0*/  UMOV UR10, 0x10 ;  /* 0x00000010000a7882 */ /* 0x000fe20000000000 */
[----:B------:R1:W-:Y:S01]  /*f3b0*/  UTMALDG.4D [UR32], [UR6], desc[UR8] ;  /* 0x00000820060075b4 */ /* 0x0003e20008019000 */
[----:B------:R1:W-:Y:S01]  /*f3c0*/  UTMALDG.4D [UR24], [UR6], desc[UR8] ;  /* 0x00000818060075b4 */ /* 0x0003e20008019000 */
[----:B------:R1:W-:Y:S01]  /*f3d0*/  UTMALDG.4D [UR16], [UR6], desc[UR8] ;  /* 0x00000810060075b4 */ /* 0x0003e20008019000 */
[----:B------:R1:W-:Y:S02]  /*f3e0*/  UBLKCP.S.G [UR14], [UR4], UR10 ;  /* 0x0000000e040073ba */ /* 0x0003e4000800020a */
[----:B-1----:R-:W-:Y:S01]  /*f3f0*/  NOP ;  /* 0x0000000000007918 */ /* 0x002fe20000000000 */
.L_x_382:
[----:B------:R-:W-:Y:S05]  /*f400*/  BSYNC B1 ;  /* 0x0000000000017941 */ /* 0x000fea0003800000 */
.L_x_380:
[----:B------:R-:W-:-:S03]  /*f410*/  UMOV UR4, 0xffffffff ;  /* 0xffffffff00047882 */ /* 0x000fc60000000000 */
[----:B------:R-:W-:Y:S05]  /*f420*/  BRA.DIV UR4, `(.L_x_393) ;  /* 0x00000006041c7947 */ /* 0x000fea000b800000 */
[----:B------:R-:W-:-:S13]  /*f430*/  ELECT P6, URZ, PT ;  /* 0x00000000003f782f */ /* 0x000fda00038c0000 */
.L_x_406:
[----:B------:R-:W-:Y:S05]  /*f440*/  @!P6 BRA `(.L_x_379) ;  /* 0x00000000007ce947 */ /* 0x000fea0003800000 */
[----:B------:R-:W2:Y:S02]  /*f450*/  LDL R0, [R1] ;  /* 0x0000000001007983 */ /* 0x000ea40000100800 */
[----:B--2---:R-:W-:-:S13]  /*f460*/  R2UR UR4, R0 ;  /* 0x00000000000472ca */ /* 0x004fda00000e0000 */
[----:B------:R-:W-:-:S06]  /*f470*/  ULOP3.LUT UR4, UR4, 0x2, URZ, 0xfc, !UPT ;  /* 0x0000000204047892 */ /* 0x000fcc000f8efc3f */
[----:B------:R-:W-:-:S05]  /*f480*/  IMAD.U32 R0, RZ, RZ, UR4 ;  /* 0x00000004ff007e24 */ /* 0x000fca000f8e00ff */
[----:B------:R-:W-:-:S13]  /*f490*/  ISETP.NE.AND P1, PT, R0, 0x3, PT ;  /* 0x000000030000780c */ /* 0x000fda0003f25270 */
[----:B------:R-:W-:Y:S05]  /*f4a0*/  @!P1 BRA `(.L_x_394) ;  /* 0x0000000000049947 */ /* 0x000fea0003800000 */
[----:B------:R-:W-:Y:S01]  /*f4b0*/  BPT.TRAP 0x1 ;  /* 0x000000040000795c */ /* 0x000fe20000300000 */
.L_x_394:
        /* <DEDUP_REMOVED lines=8> */
.L_x_407:
        /* <DEDUP_REMOVED lines=9> */
.L_x_408:
[----:B------:R-:W-:Y:S05]  /*f5d0*/  @!P1 BRA `(.L_x_397) ;  /* 0x0000000000049947 */ /* 0x000fea0003800000 */
[----:B------:R-:W-:Y:S01]  /*f5e0*/  BPT.TRAP 0x1 ;  /* 0x000000040000795c */ /* 0x000fe20000300000 */
.L_x_397:
[----:B------:R-:W-:-:S07]  /*f5f0*/  SHF.L.U32 R11, R11, 0x1f, RZ ;  /* 0x0000001f0b0b7819 */ /* 0x000fce00000006ff */
.L_x_398:
[----:B--2---:R2:W3:Y:S02]  /*f600*/  SYNCS.PHASECHK.TRANS64.TRYWAIT P0, [R4+URZ+0x31838], R11 ;  /* 0x0318380b040075a7 */ /* 0x0044e4000800017f */
[----:B---3--:R-:W-:Y:S05]  /*f610*/  @!P0 NANOSLEEP.SYNCS 0x989680 ;  /* 0x009896800000895d */ /* 0x008fea0003900000 */
[----:B------:R-:W3:Y:S02]  /*f620*/  @!P0 SYNCS.PHASECHK.TRANS64 P0, [R4+URZ+0x31838], R11 ;  /* 0x0318380b040085a7 */ /* 0x000ee4000800007f */
[----:B---3--:R-:W-:Y:S05]  /*f630*/  @!P0 BRA `(.L_x_398) ;  /* 0xfffffffc00f08947 */ /* 0x008fea000383ffff */
.L_x_379:
[----:B------:R-:W-:Y:S05]  /*f640*/  BSYNC B0 ;  /* 0x0000000000007941 */ /* 0x000fea0003800000 */
.L_x_378:
[----:B------:R-:W-:Y:S05]  /*f650*/  EXIT ;  /* 0x000000000000794d */ /* 0x000fea0003800000 */
.L_x_311:
[----:B-1----:R1:W2:Y:S02]  /*f660*/  SYNCS.PHASECHK.TRANS64.TRYWAIT P0, [R17+URZ+0x31800], R8 ;  /* 0x03180008110075a7 */ /* 0x0022a4000800017f */
[----:B--2---:R-:W-:Y:S05]  /*f670*/  @!P0 NANOSLEEP.SYNCS 0x989680 ;  /* 0x009896800000895d */ /* 0x004fea0003900000 */
[----:B------:R-:W2:Y:S02]  /*f680*/  @!P0 SYNCS.PHASECHK.TRANS64 P0, [R17+URZ+0x31800], R8 ;  /* 0x03180008110085a7 */ /* 0x000ea4000800007f */
[----:B--2---:R-:W-:Y:S05]  /*f690*/  @!P0 BRA `(.L_x_311) ;  /* 0xfffffffc00f08947 */ /* 0x004fea000383ffff */
[----:B------:R-:W-:Y:S05]  /*f6a0*/  BRA `(.L_x_310) ;  /* 0xffffff1400e47947 */ /* 0x000fea000383ffff */
.L_x_315:
[----:B--2---:R2:W3:Y:S02]  /*f6b0*/  SYNCS.PHASECHK.TRANS64.TRYWAIT P0, [R16+URZ+0x31810], R9 ;  /* 0x03181009100075a7 */ /* 0x0044e4000800017f */
[----:B---3--:R-:W-:Y:S05]  /*f6c0*/  @!P0 NANOSLEEP.SYNCS 0x989680 ;  /* 0x009896800000895d */ /* 0x008fea0003900000 */
[----:B------:R-:W3:Y:S02]  /*f6d0*/  @!P0 SYNCS.PHASECHK.TRANS64 P0, [R16+URZ+0x31810], R9 ;  /* 0x03181009100085a7 */ /* 0x000ee4000800007f */
[----:B---3--:R-:W-:Y:S05]  /*f6e0*/  @!P0 BRA `(.L_x_315) ;  /* 0xfffffffc00f08947 */ /* 0x008fea000383ffff */
[----:B------:R-:W-:Y:S05]  /*f6f0*/  BRA `(.L_x_314) ;  /* 0xffffff2000607947 */ /* 0x000fea000383ffff */
.L_x_319:
[----:B------:R1:W1:Y:S02]  /*f700*/  SYNCS.PHASECHK.TRANS64.TRYWAIT P0, [R17+URZ+0x31830], R10 ;  /* 0x0318300a110075a7 */ /* 0x000264000800017f */
[----:B-1----:R-:W-:Y:S05]  /*f710*/  @!P0 NANOSLEEP.SYNCS 0x989680 ;  /* 0x009896800000895d */ /* 0x002fea0003900000 */
[----:B------:R-:W1:Y:S02]  /*f720*/  @!P0 SYNCS.PHASECHK.TRANS64 P0, [R17+URZ+0x31830], R10 ;  /* 0x0318300a110085a7 */ /* 0x000e64000800007f */
[----:B-1----:R-:W-:Y:S05]  /*f730*/  @!P0 BRA `(.L_x_319) ;  /* 0xfffffffc00f08947 */ /* 0x002fea000383ffff */
[----:B------:R-:W-:Y:S05]  /*f740*/  BRA `(.L_x_318) ;  /* 0xffffff4400e87947 */ /* 0x000fea000383ffff */
.L_x_383:
[----:B-1----:R1:W2:Y:S02]  /*f750*/  SYNCS.PHASECHK.TRANS64.TRYWAIT P0, [R5+URZ+0x31820], R2 ;  /* 0x03182002050075a7 */ /* 0x0022a4000800017f */
[----:B--2---:R-:W-:Y:S05]  /*f760*/  @!P0 NANOSLEEP.SYNCS 0x989680 ;  /* 0x009896800000895d */ /* 0x004fea0003900000 */
[----:B------:R-:W2:Y:S02]  /*f770*/  @!P0 SYNCS.PHASECHK.TRANS64 P0, [R5+URZ+0x31820], R2 ;  /* 0x03182002050085a7 */ /* 0x000ea4000800007f */
[----:B--2---:R-:W-:Y:S05]  /*f780*/  @!P0 BRA `(.L_x_383) ;  /* 0xfffffffc00f08947 */ /* 0x004fea000383ffff */
[----:B------:R-:W-:Y:S05]  /*f790*/  BRA `(.L_x_399) ;  /* 0xffffffe800347947 */ /* 0x000fea000383ffff */
.L_x_386:
[----:B-1----:R1:W2:Y:S02]  /*f7a0*/  SYNCS.PHASECHK.TRANS64.TRYWAIT P1, [R5+URZ+0x31838], R8 ;  /* 0x03183808050075a7 */ /* 0x0022a4000802017f */
[----:B--2---:R-:W-:Y:S05]  /*f7b0*/  @!P1 NANOSLEEP.SYNCS 0x989680 ;  /* 0x009896800000995d */ /* 0x004fea0003900000 */
[----:B------:R-:W2:Y:S02]  /*f7c0*/  @!P1 SYNCS.PHASECHK.TRANS64 P1, [R5+URZ+0x31838], R8 ;  /* 0x03183808050095a7 */ /* 0x000ea4000802007f */
[----:B--2---:R-:W-:Y:S05]  /*f7d0*/  @!P1 BRA `(.L_x_386) ;  /* 0xfffffffc00f09947 */ /* 0x004fea000383ffff */
[----:B------:R-:W-:Y:S05]  /*f7e0*/  BRA `(.L_x_400) ;  /* 0xfffffff000547947 */ /* 0x000fea000383ffff */
.L_x_388:
[----:B------:R-:W-:-:S07]  /*f7f0*/  SHF.L.U32 R20, R7, 0x1f, RZ ;  /* 0x0000001f07147819 */ /* 0x000fce00000006ff */
.L_x_401:
[----:B-1----:R1:W2:Y:S02]  /*f800*/  SYNCS.PHASECHK.TRANS64.TRYWAIT P1, [R19+URZ+0x31820], R20 ;  /* 0x03182014130075a7 */ /* 0x0022a4000802017f */
[----:B--2---:R-:W-:Y:S05]  /*f810*/  @!P1 NANOSLEEP.SYNCS 0x989680 ;  /* 0x009896800000995d */ /* 0x004fea0003900000 */
[----:B------:R-:W2:Y:S02]  /*f820*/  @!P1 SYNCS.PHASECHK.TRANS64 P1, [R19+URZ+0x31820], R20 ;  /* 0x03182014130095a7 */ /* 0x000ea4000802007f */
[----:B--2---:R-:W-:Y:S05]  /*f830*/  @!P1 BRA `(.L_x_401) ;  /* 0xfffffffc00f09947 */ /* 0x004fea000383ffff */
[----:B------:R-:W-:Y:S05]  /*f840*/  BRA `(.L_x_402) ;  /* 0xfffffff400147947 */ /* 0x000fea000383ffff */
.L_x_391:
[----:B-1----:R1:W2:Y:S02]  /*f850*/  SYNCS.PHASECHK.TRANS64.TRYWAIT P1, [R5+URZ+0x31838], R0 ;  /* 0x03183800050075a7 */ /* 0x0022a4000802017f */
[----:B--2---:R-:W-:Y:S05]  /*f860*/  @!P1 NANOSLEEP.SYNCS 0x989680 ;  /* 0x009896800000995d */ /* 0x004fea0003900000 */
[----:B------:R-:W2:Y:S02]  /*f870*/  @!P1 SYNCS.PHASECHK.TRANS64 P1, [R5+URZ+0x31838], R0 ;  /* 0x03183800050095a7 */ /* 0x000ea4000802007f */
[----:B--2---:R-:W-:Y:S05]  /*f880*/  @!P1 BRA `(.L_x_391) ;  /* 0xfffffffc00f09947 */ /* 0x004fea000383ffff */
[----:B------:R-:W-:Y:S05]  /*f890*/  BRA `(.L_x_403) ;  /* 0xfffffff400f87947 */ /* 0x000fea000383ffff */
.L_x_393:
[----:B------:R-:W-:Y:S01]  /*f8a0*/  BSSY B1, `(.L_x_404) ;  /* 0x0000006000017945 */ /* 0x000fe20003800000 */
[----:B------:R-:W-:-:S07]  /*f8b0*/  IMAD.MOV.U32 R15, RZ, RZ, -0x1 ;  /* 0xffffffffff0f7424 */ /* 0x000fce00078e00ff */
[----:B------:R-:W-:Y:S05]  /*f8c0*/  WARPSYNC.COLLECTIVE R15, `(.L_x_405) ;  /* 0x000000000f0c7348 */ /* 0x000fea0003c00000 */
[----:B------:R-:W-:Y:S02]  /*f8d0*/  ELECT P6, UR62, PT ;  /* 0x00000000003e782f */ /* 0x000fe400038c0000 */
[----:B------:R-:W-:Y:S01]  /*f8e0*/  MOV R14, UR62 ;  /* 0x0000003e000e7c02 */ /* 0x000fe20008000f00 */
[----:B------:R-:W-:Y:S10]  /*f8f0*/  ENDCOLLECTIVE ;  /* 0x000000000000791b */ /* 0x000ff40003800000 */
.L_x_405:
[----:B------:R-:W-:Y:S05]  /*f900*/  BSYNC B1 ;  /* 0x0000000000017941 */ /* 0x000fea0003800000 */
.L_x_404:
[----:B------:R-:W-:Y:S05]  /*f910*/  BRA `(.L_x_406) ;  /* 0xfffffff800c87947 */ /* 0x000fea000383ffff */
.L_x_395:
[----:B-1----:R1:W2:Y:S02]  /*f920*/  SYNCS.PHASECHK.TRANS64.TRYWAIT P0, [R5+URZ], R0 ;  /* 0x00000000050075a7 */ /* 0x0022a4000800017f */
[----:B--2---:R-:W-:Y:S05]  /*f930*/  @!P0 NANOSLEEP.SYNCS 0x989680 ;  /* 0x009896800000895d */ /* 0x004fea0003900000 */
[----:B------:R-:W2:Y:S02]  /*f940*/  @!P0 SYNCS.PHASECHK.TRANS64 P0, [R5+URZ], R0 ;  /* 0x00000000050085a7 */ /* 0x000ea4000800007f */
[----:B--2---:R-:W-:Y:S05]  /*f950*/  @!P0 BRA `(.L_x_395) ;  /* 0xfffffffc00f08947 */ /* 0x004fea000383ffff */
[----:B------:R-:W-:Y:S05]  /*f960*/  BRA `(.L_x_407) ;  /* 0xfffffff800f47947 */ /* 0x000fea000383ffff */
.L_x_396:
[----:B-1----:R1:W2:Y:S02]  /*f970*/  SYNCS.PHASECHK.TRANS64.TRYWAIT P0, [R3+URZ], R0 ;  /* 0x00000000030075a7 */ /* 0x0022a4000800017f */
[----:B--2---:R-:W-:Y:S05]  /*f980*/  @!P0 NANOSLEEP.SYNCS 0x989680 ;  /* 0x009896800000895d */ /* 0x004fea0003900000 */
[----:B------:R-:W2:Y:S02]  /*f990*/  @!P0 SYNCS.PHASECHK.TRANS64 P0, [R3+URZ], R0 ;  /* 0x00000000030085a7 */ /* 0x000ea4000800007f */
[----:B--2---:R-:W-:Y:S05]  /*f9a0*/  @!P0 BRA `(.L_x_396) ;  /* 0xfffffffc00f08947 */ /* 0x004fea000383ffff */
[----:B------:R-:W-:Y:S05]  /*f9b0*/  BRA `(.L_x_408) ;  /* 0xfffffffc00047947 */ /* 0x000fea000383ffff */
.L_x_409:
        /* <DEDUP_REMOVED lines=12> */
.L_x_2201:


//--------------------- .text._ZN7cutlass13device_kernelIN5flash11enable_sm90INS1_16FlashAttnBwdSm90INS1_25CollectiveMainloopBwdSm90ILi2ELi1ELi1EN4cute5tupleIJNS5_1CILi1EEES8_S8_EEENS6_IJNS7_ILi64EEENS7_ILi80EEENS7_ILi256EEEEEENS_10bfloat16_tEfNS_4arch4Sm90ELb0ELb1ELb1ELb0ELb0ELb0ELb1ELb1ELi2ELi1ELi1ELi1ELb0EEENS1_24CollectiveEpilogueBwdGQAISD_fSG_Li256ELb0ELb0EEENS1_19SingleTileSchedulerILb0ELb0ELb0ELi80EEEEEEEEEvNT_6ParamsE --------------------------
	.section	.text._ZN7cutlass13device_kernelIN5flash11enable_sm90INS1_16FlashAttnBwdSm90INS1_25CollectiveMainloopBwdSm90ILi2ELi1ELi1EN4cute5tupleIJNS5_1CILi1EEES8_S8_EEENS6_IJNS7_ILi64EEENS7_ILi80EEENS7_ILi256EEEEEENS_10bfloat16_tEfNS_4arch4Sm90ELb0ELb1ELb1ELb0ELb0ELb0ELb1ELb1ELi2ELi1ELi1ELi1ELb0EEENS1_24CollectiveEpilogueBwdGQAISD_fSG_Li256ELb0ELb0EEENS1_19SingleTileSchedulerILb0ELb0ELb0ELi80EEEEEEEEEvNT_6ParamsE,"ax",@progbits
	.align	128
.text._ZN7cutlass13device_kernelIN5flash11enable_sm90INS1_16FlashAttnBwdSm90INS1_25CollectiveMainloopBwdSm90ILi2ELi1ELi1EN4cute5tupleIJNS5_1CILi1EEES8_S8_EEENS6_IJNS7_ILi64EEENS7_ILi80EEENS7_ILi256EEEEEENS_10bfloat16_tEfNS_4arch4Sm90ELb0ELb1ELb1ELb0ELb0ELb0ELb1ELb1ELi2ELi1ELi1ELi1ELb0EEENS1_24CollectiveEpilogueBwdGQAISD_fSG_Li256ELb0ELb0EEENS1_19SingleTileSchedulerILb0ELb0ELb0ELi80EEEEEEEEEvNT_6ParamsE:
        .type           _ZN7cutlass13device_kernelIN5flash11enable_sm90INS1_16FlashAttnBwdSm90INS1_25CollectiveMainloopBwdSm90ILi2ELi1ELi1EN4cute5tupleIJNS5_1CILi1EEES8_S8_EEENS6_IJNS7_ILi64EEENS7_ILi80EEENS7_ILi256EEEEEENS_10bfloat16_tEfNS_4arch4Sm90ELb0ELb1ELb1ELb0ELb0ELb0ELb1ELb1ELi2ELi1ELi1ELi1ELb0EEENS1_24CollectiveEpilogueBwdGQAISD_fSG_Li256ELb0ELb0EEENS1_19SingleTileSchedulerILb0ELb0ELb0ELi80EEEEEEEEEvNT_6ParamsE,@function
        .size           _ZN7cutlass13device_kernelIN5flash11enable_sm90INS1_16FlashAttnBwdSm90INS1_25CollectiveMainloopBwdSm90ILi2ELi1ELi1EN4cute5tupleIJNS5_1CILi1EEES8_S8_EEENS6_IJNS7_ILi64EEENS7_ILi80EEENS7_ILi256EEEEEENS_10bfloat16_tEfNS_4arch4Sm90ELb0ELb1ELb1ELb0ELb0ELb0ELb1ELb1ELi2ELi1ELi1ELi1ELb0EEENS1_24CollectiveEpilogueBwdGQAISD_fSG_Li256ELb0ELb0EEENS1_19SingleTileSchedulerILb0ELb0ELb0ELi80EEEEEEEEEvNT_6ParamsE,(.L_x_2202 - _ZN7cutlass13device_kernelIN5flash11enable_sm90INS1_16FlashAttnBwdSm90INS1_25CollectiveMainloopBwdSm90ILi2ELi1ELi1EN4cute5tupleIJNS5_1CILi1EEES8_S8_EEENS6_IJNS7_ILi64EEENS7_ILi80EEENS7_ILi256EEEEEENS_10bfloat16_tEfNS_4arch4Sm90ELb0ELb1ELb1ELb0ELb0ELb0ELb1ELb1ELi2ELi1ELi1ELi1ELb0EEENS1_24CollectiveEpilogueBwdGQAISD_fSG_Li256ELb0ELb0EEENS1_19SingleTileSchedulerILb0ELb0ELb0ELi80EEEEEEEEEvNT_6ParamsE)
        .other          _ZN7cutlass13device_kernelIN5flash11enable_sm90INS1_16FlashAttnBwdSm90INS1_25CollectiveMainloopBwdSm90ILi2ELi1ELi1EN4cute5tupleIJNS5_1CILi1EEES8_S8_EEENS6_IJNS7_ILi64EEENS7_ILi80EEENS7_ILi256EEEEEENS_10bfloat16_tEfNS_4arch4Sm90ELb0ELb1ELb1ELb0ELb0ELb0ELb1ELb1ELi2ELi1ELi1ELi1ELb0EEENS1_24CollectiveEpilogueBwdGQAISD_fSG_Li256ELb0ELb0EEENS1_19SingleTileSchedulerILb0ELb0ELb0ELi80EEEEEEEEEvNT_6ParamsE,@"STO_CUDA_ENTRY STV_DEFAULT"
_ZN7cutlass13device_kernelIN5flash11enable_sm90INS1_16FlashAttnBwdSm90INS1_25CollectiveMainloopBwdSm90ILi2ELi1ELi1EN4cute5tupleIJNS5_1CILi1EEES8_S8_EEENS6_IJNS7_ILi64EEENS7_ILi80EEENS7_ILi256EEEEEENS_10bfloat16_tEfNS_4arch4Sm90ELb0ELb1ELb1ELb0ELb0ELb0ELb1ELb1ELi2ELi1ELi1ELi1ELb0EEENS1_24CollectiveEpilogueBwdGQAISD_fSG_Li256ELb0ELb0EEENS1_19SingleTileSchedulerILb0ELb0ELb0ELi80EEEEEEEEEvNT_6ParamsE:
        /* <DEDUP_REMOVED lines=24> */
.L_x_411:
[----:B------:R-:W-:Y:S05]  /*0180*/  BSYNC B0 ;  /* 0x0000000000007941 */ /* 0x000fea0003800000 */
.L_x_410:
        /* <DEDUP_REMOVED lines=39> */
.L_x_412:
        /* <DEDUP_REMOVED lines=20> */
.L_x_413:
[----:B------:R-:W-:Y:S01]  /*0540*/  PLOP3.LUT P0, PT, PT, PT, UP0, 0x80, 0x0 ;  /* 0x000000000000781c */ /* 0x000fe20003f0f008 */
[----:B------:R-:W-:Y:S01]  /*0550*/  NOP ;  /* 0x0000000000007918 */ /* 0x000fe20000000000 */
[----:B------:R-:W-:Y:S01]  /*0560*/  BSSY B0, `(.L_x_414) ;  /* 0x0000ae4000007945 */ /* 0x000fe20003800000 */
[----:B------:R-:W-:Y:S01]  /*0570*/  LOP3.LUT R4, R21, 0x7f, RZ, 0xc0, !PT ;  /* 0x0000007f15047812 */ /* 0x000fe200078ec0ff */
[----:B-1234-:R-:W-:Y:S09]  /*0580*/  BAR.SYNC.DEFER_BLOCKING 0x0 ;  /* 0x0000000000007b1d */ /* 0x01eff20000010000 */
[----:B------:R-:W-:Y:S05]  /*0590*/  @!P0 BRA `(.L_x_415) ;  /* 0x0000009000c88947 */ /* 0x000fea0003800000 */
.L_x_416:
[----:B------:R-:W-:-:S08]  /*05a0*/  NOP ;  /* 0x0000000000007918 */ /* 0x000fd00000000000 */
[----:B------:R-:W1:Y:S02]  /*05b0*/  USETMAXREG.TRY_ALLOC.CTAPOOL UP0, 0xf0 ;  /* 0x000000f0000079c8 */ /* 0x000e640008000600 */
[----:B-1----:R-:W-:-:S13]  /*05c0*/  PLOP3.LUT P0, PT, PT, PT, UP0, 0x80, 0x0 ;  /* 0x000000000000781c */ /* 0x002fda0003f0f008 */
[----:B------:R-:W-:Y:S05]  /*05d0*/  @!P0 BRA `(.L_x_416) ;  /* 0xfffffffc00f08947 */ /* 0x000fea000383ffff */
[----:B------:R-:W1:Y:S02]  /*05e0*/  S2UR UR4, SR_CTAID.Z ;  /* 0x00000000000479c3 */ /* 0x000e640000002700 */
[----:B-1----:R-:W-:-:S13]  /*05f0*/  ISETP.LE.AND P0, PT, RZ, UR4, PT ;  /* 0x00000004ff007c0c */ /* 0x002fda000bf03270 */
[----:B------:R-:W-:Y:S05]  /*0600*/  @!P0 BRA `(.L_x_417) ;  /* 0x000000ac00648947 */ /* 0x000fea0003800000 */
        /* <DEDUP_REMOVED lines=103> */
.L_x_418:
[----:B------:R-:W-:Y:S02]  /*0c80*/  ISETP.GT.AND P1, PT, R234, R5, PT ;  /* 0x00000005ea00720c */ /* 0x000fe40003f24270 */
        /* <DEDUP_REMOVED lines=21> */
.L_x_420:
        /* <DEDUP_REMOVED lines=97> */
[----:B------:R-:W-:Y:S01]  /*13f0*/  ULDC.64 UR60, c[0x0][0x208] ;  /* 0x00008200003c7ab9 */ /* 0x000fe20000000a00 */
        /* <DEDUP_REMOVED lines=44> */
.L_x_440:
[----:B------:R-:W-:-:S13]  /*16c0*/  R2UR UR4, R236 ;  /* 0x00000000ec0472ca */ /* 0x000fda00000e0000 */
[----:B------:R-:W-:-:S06]  /*16d0*/  UISETP.NE.AND UP0, UPT, UR4, 0x3, UPT ;  /* 0x000000030400788c */ /* 0x000fcc000bf05270 */
[----:B------:R-:W-:-:S13]  /*16e0*/  PLOP3.LUT P0, PT, PT, PT, UP0, 0x40, 0x0 ;  /* 0x000000000000781c */ /* 0x000fda0003f0e808 */
[----:B-1----:R-:W-:Y:S05]  /*16f0*/  @P0 BRA `(.L_x_422) ;  /* 0x0000000000040947 */ /* 0x002fea0003800000 */
[----:B------:R-:W-:Y:S01]  /*1700*/  BPT.TRAP 0x1 ;  /* 0x000000040000795c */ /* 0x000fe20000300000 */
.L_x_422:
[----:B------:R-:W-:Y:S01]  /*1710*/  PLOP3.LUT P1, PT, PT, PT, UP0, 0x40, 0x0 ;  /* 0x000000000000781c */ /* 0x000fe20003f2e808 */
[----:B------:R-:W-:Y:S01]  /*1720*/  IMAD R16, R2, 0x8, R17 ;  /* 0x0000000802107824 */ /* 0x000fe200078e0211 */
[----:B------:R-:W-:-:S04]  /*1730*/  SHF.L.U32 R9, R19, 0x1f, RZ ;  /* 0x0000001f13097819 */ /* 0x000fc800000006ff */
[----:B------:R1:W2:Y:S07]  /*1740*/  SYNCS.PHASECHK.TRANS64.TRYWAIT P0, [R16+URZ+0x31810], R9 ;  /* 0x03181009100075a7 */ /* 0x0002ae000800017f */
[----:B------:R-:W-:Y:S05]  /*1750*/  @P1 BRA `(.L_x_423) ;  /* 0x0000000000041947 */ /* 0x000fea0003800000 */
[----:B------:R-:W-:Y:S01]  /*1760*/  BPT.TRAP 0x1 ;  /* 0x000000040000795c */ /* 0x000fe20000300000 */
.L_x_423:
        /* <DEDUP_REMOVED lines=11> */
.L_x_424:
[----:B------:R-:W-:Y:S01]  /*1820*/  IMAD R6, R2, 0x800, R11 ;  /* 0x0000080002067824 */ /* 0x000fe200078e020b */
[C---:B------:R-:W-:Y:S01]  /*1830*/  R2UR UR6, R5.reuse ;  /* 0x00000000050672ca */ /* 0x040fe200000e0000 */
[C---:B------:R-:W-:Y:S01]  /*1840*/  VIADD R8, R5.reuse, 0x80 ;  /* 0x0000008005087836 */ /* 0x040fe20000000000 */
[----:B------:R-:W-:Y:S01]  /*1850*/  WARPGROUP.ARRIVE ;  /* 0x00000000000079c5 */ /* 0x000fe20000000000 */
[C---:B-12---:R-:W-:Y:S01]  /*1860*/  VIADD R9, R5.reuse, 0x100 ;  /* 0x0000010005097836 */ /* 0x046fe20000000000 */
[----:B------:R-:W-:Y:S01]  /*1870*/  R2UR UR4, R6 ;  /* 0x00000000060472ca */ /* 0x000fe200000e0000 */
[----:B------:R-:W-:Y:S01]  /*1880*/  UMOV UR7, 0x40000000 ;  /* 0x4000000000077882 */ /* 0x000fe20000000000 */
[----:B------:R-:W-:Y:S01]  /*1890*/  R2UR UR8, R8 ;  /* 0x00000000080872ca */ /* 0x000fe200000e0000 */
[----:B------:R-:W-:Y:S01]  /*18a0*/  VIADD R8, R5, 0x180 ;  /* 0x0000018005087836 */ /* 0x000fe20000000000 */
[----:B------:R-:W-:Y:S01]  /*18b0*/  R2UR UR9, R9 ;  /* 0x00000000090972ca */ /* 0x000fe200000e0000 */
[----:B------:R-:W-:Y:S01]  /*18c0*/  VIADD R9, R5, 0x200 ;  /* 0x0000020005097836 */ /* 0x000fe20000000000 */
[----:B------:R-:W-:Y:S01]  /*18d0*/  UMOV UR5, 0x40000040 ;  /* 0x4000004000057882 */ /* 0x000fe20000000000 */
[----:B------:R-:W-:-:S02]  /*18e0*/  PLOP3.LUT P0, PT, PT, PT, UP0, 0x40, 0x0 ;  /* 0x000000000000781c */ /* 0x000fc40003f0e808 */
[----:B------:R-:W-:Y:S01]  /*18f0*/  R2UR UR10, R8 ;  /* 0x00000000080a72ca */ /* 0x000fe200000e0000 */
[----:B------:R-:W-:Y:S01]  /*1900*/  VIADD R8, R6, 0x2 ;  /* 0x0000000206087836 */ /* 0x000fe20000000000 */
[----:B------:R-:W-:Y:S01]  /*1910*/  R2UR UR11, R9 ;  /* 0x00000000090b72ca */ /* 0x000fe200000e0000 */
[----:B------:R-:W-:Y:S01]  /*1920*/  VIADD R9, R5, 0x2 ;  /* 0x0000000205097836 */ /* 0x000fe20000000000 */
        /* <DEDUP_REMOVED lines=398> */
[----:B------:R-:W-:Y:S01]  /*3210*/  VIADD R8, R5, 0x906 ;  /* 0x0000090605087836 */ /* 0x000fe20000000000 */
[----:B------:R-:W-:Y:S01]  /*3220*/  R2UR UR9, R6 ;  /* 0x00000000060972ca */ /* 0x000fe200000e0000 */
[----:B------:R-:W-:-:S02]  /*3230*/  IMAD R6, R2, 0x40, R18 ;  /* 0x0000004002067824 */ /* 0x000fc400078e0212 */
[----:B------:R-:W-:Y:S01]  /*3240*/  VIADD R5, R5, 0x986 ;  /* 0x0000098605057836 */ /* 0x000fe20000000000 */
[----:B------:R-:W-:Y:S01]  /*3250*/  R2UR UR10, R8 ;  /* 0x00000000080a72ca */ /* 0x000fe200000e0000 */
[----:B------:R-:W-:-:S03]  /*3260*/  IMAD R8, R6, 0x4, R17 ;  /* 0x0000000406087824 */ /* 0x000fc600078e0211 */
[----:B------:R-:W-:Y:S02]  /*3270*/  R2UR UR11, R5 ;  /* 0x00000000050b72ca */ /* 0x000fe400000e0000 */
[----:B------:R1:W2:Y:S04]  /*3280*/  LDS R6, [R8+0x2c100] ;  /* 0x02c1000008067984 */ /* 0x0002a80000000800 */
[----:B------:R1:W3:Y:S01]  /*3290*/  LDS R5, [R8+0x2c120] ;  /* 0x02c1200008057984 */ /* 0x0002e20000000800 */
        /* <DEDUP_REMOVED lines=13> */
[----:B-1----:R-:W-:Y:S05]  /*3370*/  @P0 BRA `(.L_x_426) ;  /* 0x0000000000040947 */ /* 0x002fea0003800000 */
[----:B------:R-:W-:Y:S01]  /*3380*/  BPT.TRAP 0x1 ;  /* 0x000000040000795c */ /* 0x000fe20000300000 */
.L_x_426:
[----:B------:R-:W-:Y:S02]  /*3390*/  R2UR UR4, R228 ;  /* 0x00000000e40472ca */ /* 0x000fe400000e0000 */
[----:B------:R-:W-:-:S11]  /*33a0*/  PLOP3.LUT P1, PT, PT, PT, UP0, 0x40, 0x0 ;  /* 0x000000000000781c */ /* 0x000fd60003f2e808 */
[----:B------:R-:W-:-:S05]  /*33b0*/  IMAD.U32 R10, RZ, RZ, UR4 ;  /* 0x00000004ff0a7e24 */ /* 0x000fca000f8e00ff */
[----:B------:R-:W-:-:S04]  /*33c0*/  SHF.L.U32 R10, R10, 0x1f, RZ ;  /* 0x0000001f0a0a7819 */ /* 0x000fc800000006ff */
[----:B------:R1:W4:Y:S01]  /*33d0*/  SYNCS.PHASECHK.TRANS64.TRYWAIT P0, [R17+URZ+0x31830], R10 ;  /* 0x0318300a110075a7 */ /* 0x000322000800017f */
[----:B------:R-:W-:Y:S05]  /*33e0*/  @P1 BRA `(.L_x_427) ;  /* 0x0000000000041947 */ /* 0x000fea0003800000 */
[----:B------:R-:W-:Y:S01]  /*33f0*/  BPT.TRAP 0x1 ;  /* 0x000000040000795c */ /* 0x000fe20000300000 */
.L_x_427:
        /* <DEDUP_REMOVED lines=11> */
.L_x_428:
        /* <DEDUP_REMOVED lines=13> */
[----:B------:R-:W-:-:S03]  /*3580*/  R2UR UR11, R10 ;  /* 0x000000000a0b72ca */ /* 0x000fc600000e0000 */
[----:B------:R-:W-:Y:S01]  /*3590*/  HGMMA.64x8x16.F32.BF16 R44, gdesc[UR4], RZ, !UPT ;  /* 0x00000000042c79f0 */ /* 0x000fe2000c7018ff */
[----:B------:R-:W-:Y:S01]  /*35a0*/  UMOV UR7, 0x40000000 ;  /* 0x4000000000077882 */ /* 0x000fe20000000000 */
[----:B------:R-:W-:Y:S02]  /*35b0*/  UMOV UR6, UR8 ;  /* 0x0000000800067c82 */ /* 0x000fe40008000000 */
[----:B------:R-:W-:Y:S01]  /*35c0*/  HGMMA.64x8x16.F32.BF16 R48, gdesc[UR4], RZ, !UPT ;  /* 0x00000000043079f0 */ /* 0x000fe2000c7018ff */
[----:B------:R-:W-:Y:S01]  /*35d0*/  UMOV UR6, UR9 ;  /* 0x0000000900067c82 */ /* 0x000fe20008000000 */
[----:B------:R-:W-:Y:S02]  /*35e0*/  UMOV UR7, 0x40000000 ;  /* 0x4000000000077882 */ /* 0x000fe40000000000 */
[----:B------:R-:W-:Y:S01]  /*35f0*/  HGMMA.64x8x16.F32.BF16 R52, gdesc[UR4], RZ, !UPT ;  /* 0x00000000043479f0 */ /* 0x000fe2000c7018ff */
[----:B------:R-:W-:Y:S01]  /*3600*/  UMOV UR6, UR10 ;  /* 0x0000000a00067c82 */ /* 0x000fe20008000000 */
[----:B------:R-:W-:-:S02]  /*3610*/  UMOV UR7, 0x40000000 ;  /* 0x4000000000077882 */ /* 0x000fc40000000000 */
[----:B------:R-:W-:Y:S01]  /*3620*/  HGMMA.64x8x16.F32.BF16 R216, gdesc[UR4], RZ, !UPT ;  /* 0x0000000004d879f0 */ /* 0x000fe2000c7018ff */
[----:B------:R-:W-:Y:S01]  /*3630*/  UMOV UR6, UR11 ;  /* 0x0000000b00067c82 */ /* 0x000fe20008000000 */
[----:B------:R-:W-:Y:S02]  /*3640*/  UMOV UR7, 0x40000000 ;  /* 0x4000000000077882 */ /* 0x000fe40000000000 */
[----:B------:R-:W-:Y:S01]  /*3650*/  HGMMA.64x8x16.F32.BF16 R220, gdesc[UR4], RZ, !UPT ;  /* 0x0000000004dc79f0 */ /* 0x000fe2000c7018ff */
        /* <DEDUP_REMOVED lines=374> */
[----:B------:R-:W-:Y:S01]  /*4dc0*/  UMOV UR7, 0x40000000 ;  /* 0x4000000000077882 */ /* 0x000fe20000000000 */
[----:B------:R-:W-:Y:S01]  /*4dd0*/  R2UR UR9, R9 ;  /* 0x00000000090972ca */ /* 0x000fe200000e0000 */
[----:B------:R-:W-:Y:S01]  /*4de0*/  HGMMA.64x8x16.F32.BF16 R216, gdesc[UR4], R216 ;  /* 0x0000000004d879f0 */ /* 0x000fe200087018d8 */
[----:B------:R-:W-:Y:S01]  /*4df0*/  UMOV UR6, UR11 ;  /* 0x0000000b00067c82 */ /* 0x000fe20008000000 */
[----:B------:R-:W-:-:S02]  /*4e00*/  UMOV UR7, 0x40000000 ;  /* 0x4000000000077882 */ /* 0x000fc40000000000 */
        /* <DEDUP_REMOVED lines=8> */
[C---:B------:R-:W-:Y:S02]  /*4e90*/  VIADD R8, R7.reuse, 0x906 ;  /* 0x0000090607087836 */ /* 0x040fe40000000000 */
        /* <DEDUP_REMOVED lines=17> */
[----:B------:R-:W-:Y:S01]  /*4fb0*/  ULDC UR6, c[0x0][0x750] ;  /* 0x0001d40000067ab9 */ /* 0x000fe20000000800 */
[----:B------:R-:W-:Y:S01]  /*4fc0*/  ULDC.64 UR4, c[0x0][0x748] ;  /* 0x0001d20000047ab9 */ /* 0x000fe20000000a00 */
[----:B------:R-:W-:Y:S01]  /*4fd0*/  UISETP.GE.AND UP1, UPT, UR6, 0x1, UPT ;  /* 0x000000010600788c */ /* 0x000fe2000bf26270 */
[----:B------:R-:W-:-:S02]  /*4fe0*/  WARPGROUP.DEPBAR.LE gsb0, 0x1 ;  /* 0x00008000000079c5 */ /* 0x000fc40000010100 */
        /* <DEDUP_REMOVED lines=20> */
[----:B------:R-:W-:Y:S01]  /*5130*/  PLOP3.LUT P1, PT, PT, PT, UP1, 0x80, 0x0 ;  /* 0x000000000000781c */ /* 0x000fe20003f2f018 */
[----:B------:R-:W1:Y:S01]  /*5140*/  MUFU.TANH R7, R7 ;  /* 0x0000000700077308 */ /* 0x000e620000002400 */
[----:B------:R-:W-:Y:S01]  /*5150*/  ULOP3.LUT UR4, URZ, UR4, URZ, 0x33, !UPT ;  /* 0x000000043f047292 */ /* 0x000fe2000f8e333f */
[----:B------:R-:W-:-:S02]  /*5160*/  VIADD R24, R232, UR5 ;  /* 0x00000005e8187c36 */ /* 0x000fc40008000000 */
[----:B------:R-:W-:-:S03]  /*5170*/  IMAD R38, R3, 0x40, R18 ;  /* 0x0000004003267824 */ /* 0x000fc600078e0212 */
[----:B------:R-:W-:Y:S01]  /*5180*/  VIADD R33, R232, UR4 ;  /* 0x00000004e8217c36 */ /* 0x000fe20008000000 */
[----:B------:R-:W4:Y:S01]  /*5190*/  MUFU.TANH R8, R8 ;  /* 0x0000000800087308 */ /* 0x000f220000002400 */
[C---:B------:R-:W-:Y:S02]  /*51a0*/  VIADDMNMX R32, R38.reuse, R24, R233, PT ;  /* 0x0000001826207246 */ /* 0x040fe400038001e9 */
[----:B------:R-:W-:-:S05]  /*51b0*/  IMAD.IADD R226, R38, 0x1, R33 ;  /* 0x0000000126e27824 */ /* 0x000fca00078e0221 */
[----:B------:R-:W1:Y:S08]  /*51c0*/  MUFU.TANH R9, R9 ;  /* 0x0000000900097308 */ /* 0x000e700000002400 */
        /* <DEDUP_REMOVED lines=16> */
[----:B------:R-:W1:Y:S01]  /*52d0*/  MUFU.TANH R34, R34 ;  /* 0x0000002200227308 */ /* 0x000e620000002400 */
[----:B----4-:R-:W-:Y:S05]  /*52e0*/  @!P1 BRA `(.L_x_430) ;  /* 0x0000000000649947 */ /* 0x010fea0003800000 */
[----:B------:R-:W4:Y:S01]  /*52f0*/  LDC R25, c[0x0][0x280] ;  /* 0x0000a000ff197b82 */ /* 0x000f220000000800 */
[----:B------:R-:W-:Y:S01]  /*5300*/  ULDC UR4, c[0x0][0x290] ;  /* 0x0000a40000047ab9 */ /* 0x000fe20000000800 */
[----:B------:R-:W-:Y:S01]  /*5310*/  BSSY B1, `(.L_x_431) ;  /* 0x0000013000017945 */ /* 0x000fe20003800000 */
[----:B----4-:R-:W-:-:S04]  /*5320*/  IADD3 R36, R38, UR4, -R25 ;  /* 0x0000000426247c10 */ /* 0x010fc8000fffe819 */
        /* <DEDUP_REMOVED lines=11> */
.L_x_432:
[----:B------:R-:W-:-:S06]  /*53e0*/  UISETP.NE.AND UP1, UPT, UR6, 0x1, UPT ;  /* 0x000000010600788c */ /* 0x000fcc000bf25270 */
[----:B------:R-:W-:-:S05]  /*53f0*/  PLOP3.LUT P0, PT, PT, PT, UP1, 0x80, 0x0 ;  /* 0x000000000000781c */ /* 0x000fca0003f0f018 */
[----:B------:R-:W-:-:S08]  /*5400*/  @UP1 ULDC UR4, c[0x0][0x754] ;  /* 0x0001d50000041ab9 */ /* 0x000fd00000000800 */
[----:B------:R-:W-:Y:S01]  /*5410*/  @P0 IMAD.HI.U32 R25, R36, UR4, RZ ;  /* 0x0000000424190c27 */ /* 0x000fe2000f8e00ff */
[----:B------:R-:W-:-:S04]  /*5420*/  @UP1 ULDC UR4, c[0x0][0x758] ;  /* 0x0001d60000041ab9 */ /* 0x000fc80000000800 */
[----:B------:R-:W-:-:S07]  /*5430*/  @P0 SHF.R.U32.HI R36, RZ, UR4, R25 ;  /* 0x00000004ff240c19 */ /* 0x000fce0008011619 */
.L_x_433:
[----:B------:R-:W-:Y:S05]  /*5440*/  BSYNC B1 ;  /* 0x0000000000017941 */ /* 0x000fea0003800000 */
.L_x_431:
[----:B------:R-:W-:-:S05]  /*5450*/  IMAD R25, R36, UR6, R229 ;  /* 0x0000000624197c24 */ /* 0x000fca000f8e02e5 */
[----:B------:R-:W-:Y:S02]  /*5460*/  VIMNMX R226, R226, R25, !PT ;  /* 0x00000019e2e27248 */ /* 0x000fe40007fe0100 */
[----:B------:R-:W-:-:S07]  /*5470*/  VIADDMNMX R32, R25, UR6, R32, PT ;  /* 0x0000000619207c46 */ /* 0x000fce000b800120 */
.L_x_430:
[----:B------:R-:W-:-:S05]  /*5480*/  VIADD R36, R38, 0x8 ;  /* 0x0000000826247836 */ /* 0x000fca0000000000 */
[----:B------:R-:W-:Y:S01]  /*5490*/  VIADDMNMX R25, R36, R24, R233, PT ;  /* 0x0000001824197246 */ /* 0x000fe200038001e9 */
[----:B------:R-:W-:Y:S01]  /*54a0*/  IMAD.IADD R24, R33, 0x1, R36 ;  /* 0x0000000121187824 */ /* 0x000fe200078e0224 */
[----:B------:R-:W-:Y:S06]  /*54b0*/  @!P1 BRA `(.L_x_434) ;  /* 0x0000000000649947 */ /* 0x000fec0003800000 */
        /* <DEDUP_REMOVED lines=15> */
.L_x_436:
[----:B------:R-:W-:-:S06]  /*55b0*/  UISETP.NE.AND UP1, UPT, UR6, 0x1, UPT ;  /* 0x000000010600788c */ /* 0x000fcc000bf25270 */
[----:B------:R-:W-:-:S05]  /*55c0*/  PLOP3.LUT P0, PT, PT, PT, UP1, 0x80, 0x0 ;  /* 0x000000000000781c */ /* 0x000fca0003f0f018 */
[----:B------:R-:W-:-:S08]  /*55d0*/  @UP1 ULDC UR4, c[0x0][0x754] ;  /* 0x0001d50000041ab9 */ /* 0x000fd00000000800 */
[----:B------:R-:W-:Y:S01]  /*55e0*/  @P0 IMAD.HI.U32 R33, R36, UR4, RZ ;  /* 0x0000000424210c27 */ /* 0x000fe2000f8e00ff */
[----:B------:R-:W-:-:S04]  /*55f0*/  @UP1 ULDC UR4, c[0x0][0x758] ;  /* 0x0001d60000041ab9 */ /* 0x000fc80000000800 */
[----:B------:R-:W-:-:S07]  /*5600*/  @P0 SHF.R.U32.HI R36, RZ, UR4, R33 ;  /* 0x00000004ff240c19 */ /* 0x000fce0008011621 */
.L_x_437:
[----:B------:R-:W-:Y:S05]  /*5610*/  BSYNC B1 ;  /* 0x0000000000017941 */ /* 0x000fea0003800000 */
.L_x_435:
[----:B------:R-:W-:-:S05]  /*5620*/  IMAD R36, R36, UR6, R229 ;  /* 0x0000000624247c24 */ /* 0x000fca000f8e02e5 */
[----:B------:R-:W-:Y:S02]  /*5630*/  VIMNMX R24, R24, R36, !PT ;  /* 0x0000002418187248 */ /* 0x000fe40007fe0100 */
[----:B------:R-:W-:-:S07]  /*5640*/  VIADDMNMX R25, R36, UR6, R25, PT ;  /* 0x0000000624197c46 */ /* 0x000fce000b800119 */
.L_x_434:
[----:B------:R-:W4:Y:S01]  /*5650*/  S2R R227, SR_CTAID.X ;  /* 0x0000000000e37919 */ /* 0x000f220000002500 */
[----:B------:R-:W-:Y:S01]  /*5660*/  ULDC UR4, c[0x0][0x744] ;  /* 0x0001d10000047ab9 */ /* 0x000fe20000000800 */
[----:B------:R-:W-:Y:S01]  /*5670*/  UMOV UR57, 0x40000040 ;  /* 0x4000004000397882 */ /* 0x000fe20000000000 */
[----:B------:R-:W-:Y:S01]  /*5680*/  UMOV UR59, 0x40 ;  /* 0x00000040003b7882 */ /* 0x000fe20000000000 */
[----:B------:R-:W-:Y:S01]  /*5690*/  UMOV UR9, UR57 ;  /* 0x0000003900097c82 */ /* 0x000fe20008000000 */
[----:B------:R-:W-:Y:S01]  /*56a0*/  UMOV UR11, 0x40 ;  /* 0x00000040000b7882 */ /* 0x000fe20000000000 */
[----:B------:R-:W-:Y:S01]  /*56b0*/  UMOV UR17, UR57 ;  /* 0x0000003900117c82 */ /* 0x000fe20008000000 */
        /* <DEDUP_REMOVED lines=20> */
[----:B----4-:R-:W-:-:S05]  /*5800*/  IMAD R227, R227, -0x50, RZ ;  /* 0xffffffb0e3e37824 */ /* 0x010fca00078e02ff */
        /* <DEDUP_REMOVED lines=10> */
[C---:B------:R-:W-:Y:S01]  /*58b0*/  FSEL R43, R8.reuse, -INF , !P4 ;  /* 0xff800000082b7808 */ /* 0x040fe20006000000 */
[----:B------:R-:W-:Y:S01]  /*58c0*/  FFMA.FTZ R8, -R8, R8, 1 ;  /* 0x3f80000008087423 */ /* 0x000fe20000010108 */
[----:B------:R-:W-:-:S02]  /*58d0*/  ISETP.LT.OR P2, PT, R25, 0x11, P2 ;  /* 0x000000111900780c */ /* 0x000fc40001741670 */
[C---:B-1----:R-:W-:Y:S01]  /*58e0*/  FSEL R36, R11.reuse, -INF , !P3 ;  /* 0xff8000000b247808 */ /* 0x042fe20005800000 */
[----:B------:R-:W-:Y:S01]  /*58f0*/  FFMA.FTZ R11, -R11, R11, 1 ;  /* 0x3f8000000b0b7423 */ /* 0x000fe2000001010b */
[----:B------:R-:W-:Y:S02]  /*5900*/  ISETP.LT.OR P5, PT, R25, 0x2, P5 ;  /* 0x000000021900780c */ /* 0x000fe40002fa1670 */
[----:B------:R-:W-:Y:S02]  /*5910*/  ISETP.GE.AND P0, PT, R227, 0x22, PT ;  /* 0x00000022e300780c */ /* 0x000fe40003f06270 */
[C---:B------:R-:W-:Y:S02]  /*5920*/  ISETP.GT.AND P4, PT, R226.reuse, 0x11, !P6 ;  /* 0x00000011e200780c */ /* 0x040fe40007784270 */
[----:B------:R-:W-:Y:S02]  /*5930*/  ISETP.GT.AND P3, PT, R226, 0x20, !P1 ;  /* 0x00000020e200780c */ /* 0x000fe40004f64270 */
[C---:B------:R-:W-:Y:S01]  /*5940*/  FSEL R35, R13.reuse, -INF , !P2 ;  /* 0xff8000000d237808 */ /* 0x040fe20005000000 */
[----:B------:R-:W-:Y:S01]  /*5950*/  FFMA.FTZ R13, -R13, R13, 1 ;  /* 0x3f8000000d0d7423 */ /* 0x000fe2000001010d */
[----:B------:R-:W-:-:S02]  /*5960*/  FSEL R224, R10, -INF , !P5 ;  /* 0xff8000000ae07808 */ /* 0x000fc40006800000 */
[----:B------:R-:W-:Y:S01]  /*5970*/  ISETP.LT.OR P4, PT, R32, 0x12, P4 ;  /* 0x000000122000780c */ /* 0x000fe20002781670 */
[--C-:B---3--:R-:W-:Y:S01]  /*5980*/  FFMA.FTZ R35, R35, UR4, -R5.reuse ;  /* 0x0000000423237c23 */ /* 0x108fe20008010805 */
[----:B------:R-:W-:Y:S01]  /*5990*/  ISETP.GT.AND P2, PT, R226, 0x21, !P0 ;  /* 0x00000021e200780c */ /* 0x000fe20004744270 */
[----:B------:R-:W-:Y:S01]  /*59a0*/  FFMA.FTZ R224, R224, UR4, -R5 ;  /* 0x00000004e0e07c23 */ /* 0x000fe20008010805 */
[----:B------:R-:W-:Y:S02]  /*59b0*/  ISETP.LT.OR P3, PT, R32, 0x21, P3 ;  /* 0x000000212000780c */ /* 0x000fe40001f61670 */
[----:B------:R-:W-:Y:S02]  /*59c0*/  ISETP.GE.AND P5, PT, R227, 0x31, PT ;  /* 0x00000031e300780c */ /* 0x000fe40003fa6270 */
[----:B------:R-:W-:Y:S01]  /*59d0*/  FSEL R39, R12, -INF , !P4 ;  /* 0xff8000000c277808 */ /* 0x000fe20006000000 */
[----:B------:R-:W-:Y:S01]  /*59e0*/  MUFU.EX2 R224, R224 ;  /* 0x000000e000e07308 */ /* 0x000fe20000000800 */
[----:B------:R-:W-:Y:S01]  /*59f0*/  ISETP.LT.OR P2, PT, R32, 0x22, P2 ;  /* 0x000000222000780c */ /* 0x000fe20001741670 */
[----:B------:R-:W-:Y:S01]  /*5a00*/  FFMA.FTZ R12, -R12, R12, 1 ;  /* 0x3f8000000c0c7423 */ /* 0x000fe2000001010c */
[C---:B------:R-:W-:Y:S01]  /*5a10*/  FSEL R40, R15.reuse, -INF , !P3 ;  /* 0xff8000000f287808 */ /* 0x040fe20005800000 */
[----:B------:R-:W-:Y:S01]  /*5a20*/  FFMA.FTZ R15, -R15, R15, 1 ;  /* 0x3f8000000f0f7423 */ /* 0x000fe2000001010f */
[----:B------:R-:W-:-:S02]  /*5a30*/  ISETP.GE.AND P4, PT, R227, 0x32, PT ;  /* 0x00000032e300780c */ /* 0x000fc40003f86270 */
[----:B------:R-:W-:Y:S02]  /*5a40*/  ISETP.GT.AND P3, PT, R226, 0x30, !P5 ;  /* 0x00000030e200780c */ /* 0x000fe40006f64270 */
[C---:B------:R-:W-:Y:S01]  /*5a50*/  FSEL R41, R20.reuse, -INF , !P2 ;  /* 0xff80000014297808 */ /* 0x040fe20005000000 */
[----:B------:R-:W-:Y:S01]  /*5a60*/  FFMA.FTZ R20, -R20, R20, 1 ;  /* 0x3f80000014147423 */ /* 0x000fe20000010114 */
[----:B------:R-:W-:Y:S02]  /*5a70*/  ISETP.GT.AND P2, PT, R226, 0x31, !P4 ;  /* 0x00000031e200780c */ /* 0x000fe40006744270 */
[C---:B------:R-:W-:Y:S02]  /*5a80*/  ISETP.LT.OR P3, PT, R32.reuse, 0x31, P3 ;  /* 0x000000312000780c */ /* 0x040fe40001f61670 */
[----:B------:R-:W-:Y:S02]  /*5a90*/  ISETP.LT.OR P2, PT, R32, 0x32, P2 ;  /* 0x000000322000780c */ /* 0x000fe40001741670 */
[----:B------:R-:W-:-:S02]  /*5aa0*/  FSEL R38, R23, -INF , !P3 ;  /* 0xff80000017267808 */ /* 0x000fc40005800000 */
[C---:B------:R-:W-:Y:S02]  /*5ab0*/  ISETP.GE.AND P3, PT, R227.reuse, 0x41, PT ;  /* 0x00000041e300780c */ /* 0x040fe40003f66270 */
[C---:B------:R-:W-:Y:S01]  /*5ac0*/  FSEL R33, R26.reuse, -INF , !P2 ;  /* 0xff8000001a217808 */ /* 0x040fe20005000000 */
[----:B------:R-:W-:Y:S01]  /*5ad0*/  FFMA.FTZ R26, -R26, R26, 1 ;  /* 0x3f8000001a1a7423 */ /* 0x000fe2000001011a */
[----:B------:R-:W-:Y:S02]  /*5ae0*/  ISETP.GT.AND P2, PT, R226, 0x40, !P3 ;  /* 0x00000040e200780c */ /* 0x000fe40005f44270 */
[----:B------:R-:W-:Y:S01]  /*5af0*/  ISETP.GE.AND P6, PT, R227, 0x1, PT ;  /* 0x00000001e300780c */ /* 0x000fe20003fc6270 */
[----:B--2---:R-:W-:Y:S01]  /*5b00*/  FFMA.FTZ R33, R33, UR4, -R6 ;  /* 0x0000000421217c23 */ /* 0x004fe20008010806 */
[----:B------:R-:W-:Y:S02]  /*5b10*/  ISETP.LT.OR P2, PT, R32, 0x41, P2 ;  /* 0x000000412000780c */ /* 0x000fe40001741670 */
[----:B------:R-:W-:-:S02]  /*5b20*/  P2R R42, PR, RZ, 0x2 ;  /* 0x00000002ff2a7803 */ /* 0x000fc40000000000 */
        /* <DEDUP_REMOVED lines=8> */
[--C-:B------:R-:W-:Y:S01]  /*5bb0*/  FFMA.FTZ R225, R225, UR4, -R6.reuse ;  /* 0x00000004e1e17c23 */ /* 0x100fe20008010806 */
[----:B------:R-:W-:Y:S02]  /*5bc0*/  ISETP.GT.AND P1, PT, R226, 0x41, !P2 ;  /* 0x00000041e200780c */ /* 0x000fe40005724270 */
[----:B------:R-:W-:Y:S02]  /*5bd0*/  FSEL R226, R9, -INF , !P6 ;  /* 0xff80000009e27808 */ /* 0x000fe40007000000 */
[----:B------:R-:W-:Y:S01]  /*5be0*/  ISETP.LT.OR P1, PT, R32, 0x42, P1 ;  /* 0x000000422000780c */ /* 0x000fe20000f21670 */
[----:B------:R-:W-:Y:S01]  /*5bf0*/  MUFU.EX2 R225, R225 ;  /* 0x000000e100e17308 */ /* 0x000fe20000000800 */
[----:B------:R-:W-:Y:S01]  /*5c00*/  ISETP.GE.AND P6, PT, R227, 0x12, PT ;  /* 0x00000012e300780c */ /* 0x000fe20003fc6270 */
[----:B------:R-:W-:Y:S01]  /*5c10*/  IMAD R227, R18, 0x4, R17 ;  /* 0x0000000412e37824 */ /* 0x000fe200078e0211 */
[----:B------:R-:W-:Y:S01]  /*5c20*/  FSEL R32, R30, -INF , !P1 ;  /* 0xff8000001e207808 */ /* 0x000fe20004800000 */
[----:B------:R-:W-:Y:S01]  /*5c30*/  FFMA.FTZ R226, R226, UR4, -R5 ;  /* 0x00000004e2e27c23 */ /* 0x000fe20008010805 */
[----:B------:R-:W-:Y:S01]  /*5c40*/  ISETP.NE.AND P1, PT, R42, RZ, PT ;  /* 0x000000ff2a00720c */ /* 0x000fe20003f25270 */
[----:B------:R-:W-:Y:S01]  /*5c50*/  FFMA.FTZ R42, R43, UR4, -R6 ;  /* 0x000000042b2a7c23 */ /* 0x000fe20008010806 */
[C---:B------:R-:W-:Y:S01]  /*5c60*/  ISETP.GT.AND P6, PT, R24.reuse, 0x11, !P6 ;  /* 0x000000111800780c */ /* 0x040fe200077c4270 */
[----:B------:R-:W1:Y:S01]  /*5c70*/  LDS R43, [R227+0x2c320] ;  /* 0x02c32000e32b7984 */ /* 0x000e620000000800 */
[C---:B------:R-:W-:Y:S01]  /*5c80*/  ISETP.GT.AND P1, PT, R24.reuse, 0x20, !P1 ;  /* 0x000000201800780c */ /* 0x040fe20004f24270 */
[----:B------:R-:W2:Y:S01]  /*5c90*/  MUFU.EX2 R226, R226 ;  /* 0x000000e200e27308 */ /* 0x000ea20000000800 */
[----:B------:R-:W-:-:S02]  /*5ca0*/  ISETP.GT.AND P5, PT, R24, 0x30, !P5 ;  /* 0x000000301800780c */ /* 0x000fc40006fa4270 */
[C---:B------:R-:W-:Y:S02]  /*5cb0*/  ISETP.GT.AND P4, PT, R24.reuse, 0x31, !P4 ;  /* 0x000000311800780c */ /* 0x040fe40006784270 */
[C---:B------:R-:W-:Y:S02]  /*5cc0*/  ISETP.GT.AND P3, PT, R24.reuse, 0x40, !P3 ;  /* 0x000000401800780c */ /* 0x040fe40005f64270 */
[----:B------:R-:W-:Y:S01]  /*5cd0*/  ISETP.GT.AND P2, PT, R24, 0x41, !P2 ;  /* 0x000000411800780c */ /* 0x000fe20005744270 */
[----:B------:R-:W3:Y:S01]  /*5ce0*/  MUFU.EX2 R42, R42 ;  /* 0x0000002a002a7308 */ /* 0x000ee20000000800 */
[----:B------:R1:W4:Y:S01]  /*5cf0*/  LDS R24, [R227+0x2c300] ;  /* 0x02c30000e3187984 */ /* 0x0003220000000800 */
[----:B------:R-:W-:Y:S02]  /*5d00*/  WARPGROUP.DEPBAR.LE gsb0, 0x0 ;  /* 0x00008000000079c5 */ /* 0x000fe40000010000 */
[C---:B------:R-:W-:Y:S02]  /*5d10*/  ISETP.LT.OR P6, PT, R25.reuse, 0x12, P6 ;  /* 0x000000121900780c */ /* 0x040fe400037c1670 */
[----:B------:R-:W-:-:S02]  /*5d20*/  ISETP.LT.OR P1, PT, R25, 0x21, P1 ;  /* 0x000000211900780c */ /* 0x000fc40000f21670 */
[C---:B------:R-:W-:Y:S02]  /*5d30*/  ISETP.LT.OR P0, PT, R25.reuse, 0x22, P0 ;  /* 0x000000221900780c */ /* 0x040fe40000701670 */
[C---:B------:R-:W-:Y:S02]  /*5d40*/  ISETP.LT.OR P5, PT, R25.reuse, 0x31, P5 ;  /* 0x000000311900780c */ /* 0x040fe40002fa1670 */
[C---:B------:R-:W-:Y:S02]  /*5d50*/  ISETP.LT.OR P4, PT, R25.reuse, 0x32, P4 ;  /* 0x000000321900780c */ /* 0x040fe40002781670 */
[C---:B------:R-:W-:Y:S02]  /*5d60*/  ISETP.LT.OR P3, PT, R25.reuse, 0x41, P3 ;  /* 0x000000411900780c */ /* 0x040fe40001f61670 */
[----:B------:R-:W-:Y:S02]  /*5d70*/  ISETP.LT.OR P2, PT, R25, 0x42, P2 ;  /* 0x000000421900780c */ /* 0x000fe40001741670 */
[----:B--2---:R-:W-:Y:S01]  /*5d80*/  F2FP.BF16.F32.PACK_AB R25, R224, R226 ;  /* 0x000000e2e019723e */ /* 0x004fe200000010ff */
[--C-:B-1----:R-:W-:Y:S01]  /*5d90*/  FADD.FTZ R227, R46, -R43.reuse ;  /* 0x8000002b2ee37221 */ /* 0x102fe20000010000 */
[--C-:B------:R-:W-:Y:S01]  /*5da0*/  FADD.FTZ R47, R47, -R43.reuse ;  /* 0x8000002b2f2f7221 */ /* 0x100fe20000010000 */
[----:B------:R-:W-:Y:S01]  /*5db0*/  FFMA.FTZ R46, -R14, R14, 1 ;  /* 0x3f8000000e2e7423 */ /* 0x000fe2000001010e */
[--C-:B------:R-:W-:Y:S01]  /*5dc0*/  FADD.FTZ R50, R50, -R43.reuse ;  /* 0x8000002b32327221 */ /* 0x100fe20000010000 */
[----:B------:R-:W-:Y:S01]  /*5dd0*/  FMUL.FTZ R227, R226, R227 ;  /* 0x000000e3e2e37220 */ /* 0x000fe20000410000 */
[----:B------:R-:W-:Y:S01]  /*5de0*/  FMUL.FTZ R47, R224, R47 ;  /* 0x0000002fe02f7220 */ /* 0x000fe20000410000 */
[--C-:B------:R-:W-:Y:S01]  /*5df0*/  FADD.FTZ R51, R51, -R43.reuse ;  /* 0x8000002b33337221 */ /* 0x100fe20000010000 */
[--C-:B------:R-:W-:Y:S01]  /*5e00*/  FADD.FTZ R54, R54, -R43.reuse ;  /* 0x8000002b36367221 */ /* 0x100fe20000010000 */
[--C-:B------:R-:W-:Y:S01]  /*5e10*/  FADD.FTZ R55, R55, -R43.reuse ;  /* 0x8000002b37377221 */ /* 0x100fe20000010000 */
[--C-:B------:R-:W-:Y:S01]  /*5e20*/  FADD.FTZ R219, R219, -R43.reuse ;  /* 0x8000002bdbdb7221 */ /* 0x100fe20000010000 */
[--C-:B------:R-:W-:Y:S01]  /*5e30*/  FADD.FTZ R218, R218, -R43.reuse ;  /* 0x8000002bdada7221 */ /* 0x100fe20000010000 */
[--C-:B----4-:R-:W-:Y:S01]  /*5e40*/  FADD.FTZ R44, R44, -R24.reuse ;  /* 0x800000182c2c7221 */ /* 0x110fe20000010000 */
        /* <DEDUP_REMOVED lines=9> */
[C---:B---3--:R-:W-:Y:S01]  /*5ee0*/  F2FP.BF16.F32.PACK_AB R24, R42.reuse, R225 ;  /* 0x000000e12a18723e */ /* 0x048fe200000010ff */
[----:B------:R-:W-:Y:S01]  /*5ef0*/  BAR.SYNC.DEFER_BLOCKING 0x9, 0x100 ;  /* 0x0244000000007b1d */ /* 0x000fe20000010000 */
[----:B------:R-:W-:Y:S01]  /*5f00*/  FMUL.FTZ R45, R42, R45 ;  /* 0x0000002d2a2d7220 */ /* 0x000fe20000410000 */
[----:B------:R-:W-:Y:S01]  /*5f10*/  FSEL R42, R28, -INF , !P4 ;  /* 0xff8000001c2a7808 */ /* 0x000fe20006000000 */
[----:B------:R-:W-:Y:S01]  /*5f20*/  FMUL.FTZ R44, R225, R44 ;  /* 0x0000002ce12c7220 */ /* 0x000fe20000410000 */
[--C-:B------:R-:W-:Y:S01]  /*5f30*/  FADD.FTZ R222, R222, -R43.reuse ;  /* 0x8000002bdede7221 */ /* 0x100fe20000010000 */
[----:B------:R-:W-:Y:S01]  /*5f40*/  FMUL.FTZ R45, R45, R8 ;  /* 0x000000082d2d7220 */ /* 0x000fe20000410000 */
[----:B------:R-:W-:Y:S01]  /*5f50*/  FADD.FTZ R43, R223, -R43 ;  /* 0x8000002bdf2b7221 */ /* 0x000fe20000010000 */
[----:B------:R1:W-:Y:S02]  /*5f60*/  STSM.16.M88.2 [R0+0x2c500], R24 ;  /* 0x02c5001800007844 */ /* 0x0003e40000000100 */
[--C-:B-1----:R-:W-:Y:S01]  /*5f70*/  FFMA.FTZ R25, R36, UR4, -R6.reuse ;  /* 0x0000000424197c23 */ /* 0x102fe20008010806 */
[--C-:B------:R-:W-:Y:S01]  /*5f80*/  FFMA.FTZ R24, R39, UR4, -R6.reuse ;  /* 0x0000000427187c23 */ /* 0x100fe20008010806 */
[--C-:B------:R-:W-:Y:S01]  /*5f90*/  FFMA.FTZ R39, R40, UR4, -R6.reuse ;  /* 0x0000000428277c23 */ /* 0x100fe20008010806 */
[--C-:B------:R-:W-:Y:S01]  /*5fa0*/  FFMA.FTZ R36, R41, UR4, -R6.reuse ;  /* 0x0000000429247c23 */ /* 0x100fe20008010806 */
[----:B------:R-:W-:Y:S01]  /*5fb0*/  FFMA.FTZ R41, R38, UR4, -R6 ;  /* 0x0000000426297c23 */ /* 0x000fe20008010806 */
[----:B------:R-:W-:Y:S01]  /*5fc0*/  FFMA.FTZ R40, -R9, R9, 1 ;  /* 0x3f80000009287423 */ /* 0x000fe20000010109 */
[----:B------:R-:W1:Y:S01]  /*5fd0*/  MUFU.EX2 R25, R25 ;  /* 0x0000001900197308 */ /* 0x000e620000000800 */
[----:B------:R-:W-:-:S02]  /*5fe0*/  VIADD R9, R17, 0x2c500 ;  /* 0x0002c50011097836 */ /* 0x000fc40000000000 */
[----:B------:R-:W-:-:S03]  /*5ff0*/  FMUL.FTZ R227, R227, R40 ;  /* 0x00000028e3e37220 */ /* 0x000fc60000410000 */
[----:B------:R-:W-:Y:S02]  /*6000*/  SHF.R.U32.HI R9, RZ, 0x4, R9 ;  /* 0x00000004ff097819 */ /* 0x000fe40000011609 */
[----:B------:R-:W2:Y:S02]  /*6010*/  MUFU.EX2 R24, R24 ;  /* 0x0000001800187308 */ /* 0x000ea40000000800 */
[----:B------:R-:W-:-:S04]  /*6020*/  LOP3.LUT R9, R9, 0x3fff, RZ, 0xc0, !PT ;  /* 0x00003fff09097812 */ /* 0x000fc800078ec0ff */
[----:B------:R-:W-:Y:S02]  /*6030*/  LOP3.LUT R9, R9, 0x80000, RZ, 0xfc, !PT ;  /* 0x0008000009097812 */ /* 0x000fe400078efcff */
[----:B------:R-:W3:Y:S01]  /*6040*/  MUFU.EX2 R39, R39 ;  /* 0x0000002700277308 */ /* 0x000ee20000000800 */
[----:B-1----:R-:W-:Y:S01]  /*6050*/  FMUL.FTZ R8, R25, R48 ;  /* 0x0000003019087220 */ /* 0x002fe20000410000 */
[----:B------:R-:W-:-:S03]  /*6060*/  R2UR UR58, R9 ;  /* 0x00000000093a72ca */ /* 0x000fc600000e0000 */
[----:B------:R-:W-:-:S03]  /*6070*/  FMUL.FTZ R8, R8, R11 ;  /* 0x0000000b08087220 */ /* 0x000fc60000410000 */
[----:B------:R-:W1:Y:S01]  /*6080*/  MUFU.EX2 R38, R33 ;  /* 0x0000002100267308 */ /* 0x000e620000000800 */
[C---:B--2---:R-:W-:Y:S01]  /*6090*/  FMUL.FTZ R11, R24.reuse, R49 ;  /* 0x00000031180b7220 */ /* 0x044fe20000410000 */
[----:B------:R-:W-:Y:S01]  /*60a0*/  FFMA.FTZ R49, -R29, R29, 1 ;  /* 0x3f8000001d317423 */ /* 0x000fe2000001011d */
[----:B------:R-:W-:Y:S02]  /*60b0*/  F2FP.BF16.F32.PACK_AB R24, R24, R25 ;  /* 0x000000191818723e */ /* 0x000fe400000010ff */
[----:B------:R-:W-:-:S03]  /*60c0*/  FMUL.FTZ R11, R11, R12 ;  /* 0x0000000c0b0b7220 */ /* 0x000fc60000410000 */
[----:B------:R-:W2:Y:S01]  /*60d0*/  MUFU.EX2 R36, R36 ;  /* 0x0000002400247308 */ /* 0x000ea20000000800 */
[----:B---3--:R-:W-:-:S04]  /*60e0*/  FMUL.FTZ R12, R39, R52 ;  /* 0x00000034270c7220 */ /* 0x008fc80000410000 */
[----:B------:R-:W-:Y:S01]  /*60f0*/  FMUL.FTZ R12, R12, R15 ;  /* 0x0000000f0c0c7220 */ /* 0x000fe20000410000 */
[--C-:B------:R-:W-:Y:S01]  /*6100*/  FFMA.FTZ R15, R37, UR4, -R6.reuse ;  /* 0x00000004250f7c23 */ /* 0x100fe20008010806 */
[----:B------:R-:W-:Y:S01]  /*6110*/  FFMA.FTZ R37, -R23, R23, 1 ;  /* 0x3f80000017257423 */ /* 0x000fe20000010117 */
[----:B------:R-:W3:Y:S01]  /*6120*/  MUFU.EX2 R41, R41 ;  /* 0x0000002900297308 */ /* 0x000ee20000000800 */
[----:B-1----:R-:W-:Y:S01]  /*6130*/  FMUL.FTZ R33, R38, R217 ;  /* 0x000000d926217220 */ /* 0x002fe20000410000 */
[----:B------:R-:W-:Y:S01]  /*6140*/  FFMA.FTZ R6, R32, UR4, -R6 ;  /* 0x0000000420067c23 */ /* 0x000fe20008010806 */
[----:B------:R-:W-:Y:S02]  /*6150*/  MOV R217, UR59 ;  /* 0x0000003b00d97c02 */ /* 0x000fe40008000f00 */
[----:B------:R-:W-:Y:S01]  /*6160*/  FMUL.FTZ R33, R33, R26 ;  /* 0x0000001a21217220 */ /* 0x000fe20000410000 */
[----:B------:R-:W-:Y:S01]  /*6170*/  FSEL R26, R14, -INF , !P6 ;  /* 0xff8000000e1a7808 */ /* 0x000fe20007000000 */
[--C-:B------:R-:W-:Y:S01]  /*6180*/  FFMA.FTZ R14, R42, UR4, -R5.reuse ;  /* 0x000000042a0e7c23 */ /* 0x100fe20008010805 */
[----:B------:R-:W1:Y:S01]  /*6190*/  MUFU.EX2 R15, R15 ;  /* 0x0000000f000f7308 */ /* 0x000e620000000800 */
[----:B--2---:R-:W-:Y:S01]  /*61a0*/  FMUL.FTZ R23, R36, R53 ;  /* 0x0000003524177220 */ /* 0x004fe20000410000 */
[----:B------:R-:W-:Y:S01]  /*61b0*/  FSEL R42, R31, -INF , !P3 ;  /* 0xff8000001f2a7808 */ /* 0x000fe20005800000 */
[----:B------:R-:W-:Y:S01]  /*61c0*/  FFMA.FTZ R32, R26, UR4, -R5 ;  /* 0x000000041a207c23 */ /* 0x000fe20008010805 */
[----:B------:R-:W-:Y:S01]  /*61d0*/  FSEL R26, R21, -INF , !P1 ;  /* 0xff800000151a7808 */ /* 0x000fe20004800000 */
[----:B------:R-:W-:Y:S01]  /*61e0*/  FMUL.FTZ R23, R23, R20 ;  /* 0x0000001417177220 */ /* 0x000fe20000410000 */
[----:B------:R-:W-:Y:S01]  /*61f0*/  F2FP.BF16.F32.PACK_AB R36, R36, R39 ;  /* 0x000000272424723e */ /* 0x000fe200000010ff */
[----:B------:R-:W-:Y:S01]  /*6200*/  FFMA.FTZ R31, -R31, R31, 1 ;  /* 0x3f8000001f1f7423 */ /* 0x000fe2000001011f */
[----:B------:R-:W2:Y:S01]  /*6210*/  MUFU.EX2 R29, R35 ;  /* 0x00000023001d7308 */ /* 0x000ea20000000800 */
[----:B---3--:R-:W-:Y:S01]  /*6220*/  FMUL.FTZ R216, R41, R216 ;  /* 0x000000d829d87220 */ /* 0x008fe20000410000 */
[----:B------:R-:W-:-:S02]  /*6230*/  F2FP.BF16.F32.PACK_AB R38, R38, R41 ;  /* 0x000000292626723e */ /* 0x000fc400000010ff */
[----:B------:R-:W-:Y:S01]  /*6240*/  F2FP.BF16.F32.PACK_AB R12, R23, R12 ;  /* 0x0000000c170c723e */ /* 0x000fe200000010ff */
[----:B------:R-:W-:Y:S01]  /*6250*/  FMUL.FTZ R20, R216, R37 ;  /* 0x00000025d8147220 */ /* 0x000fe20000410000 */
[----:B------:R-:W-:Y:S01]  /*6260*/  FFMA.FTZ R37, -R7, R7, 1 ;  /* 0x3f80000007257423 */ /* 0x000fe20000010107 */
[----:B------:R-:W-:Y:S01]  /*6270*/  MOV R216, UR58 ;  /* 0x0000003a00d87c02 */ /* 0x000fe20008000f00 */
[----:B------:R-:W3:Y:S01]  /*6280*/  MUFU.EX2 R32, R32 ;  /* 0x0000002000207308 */ /* 0x000ee20000000800 */
[----:B-1----:R-:W-:Y:S01]  /*6290*/  FMUL.FTZ R220, R15, R220 ;  /* 0x000000dc0fdc7220 */ /* 0x002fe20000410000 */
[----:B------:R-:W-:Y:S01]  /*62a0*/  FMUL.FTZ R44, R44, R37 ;  /* 0x000000252c2c7220 */ /* 0x000fe20000410000 */
[--C-:B------:R-:W-:Y:S01]  /*62b0*/  FFMA.FTZ R37, R26, UR4, -R5.reuse ;  /* 0x000000041a257c23 */ /* 0x100fe20008010805 */
[----:B------:R-:W-:Y:S01]  /*62c0*/  F2FP.BF16.F32.PACK_AB R20, R33, R20 ;  /* 0x000000142114723e */ /* 0x000fe200000010ff */
[----:B------:R-:W-:Y:S01]  /*62d0*/  FMUL.FTZ R7, R220, R49 ;  /* 0x00000031dc077220 */ /* 0x000fe20000410000 */
[----:B------:R-:W-:Y:S01]  /*62e0*/  FFMA.FTZ R49, -R30, R30, 1 ;  /* 0x3f8000001e317423 */ /* 0x000fe2000001011e */
[C---:B------:R-:W-:Y:S01]  /*62f0*/  FSEL R30, R22.reuse, -INF , !P0 ;  /* 0xff800000161e7808 */ /* 0x040fe20004000000 */
[----:B------:R-:W-:Y:S01]  /*6300*/  MUFU.EX2 R14, R14 ;  /* 0x0000000e000e7308 */ /* 0x000fe20000000800 */
[----:B--2---:R-:W-:Y:S01]  /*6310*/  FMUL.FTZ R50, R29, R50 ;  /* 0x000000321d327220 */ /* 0x004fe20000410000 */
[----:B------:R-:W-:Y:S01]  /*6320*/  FFMA.FTZ R22, -R22, R22, 1 ;  /* 0x3f80000016167423 */ /* 0x000fe20000010116 */
[----:B------:R-:W-:Y:S01]  /*6330*/  F2FP.BF16.F32.PACK_AB R44, R45, R44 ;  /* 0x0000002c2d2c723e */ /* 0x000fe200000010ff */
[----:B------:R-:W-:Y:S01]  /*6340*/  FFMA.FTZ R40, R30, UR4, -R5 ;  /* 0x000000041e287c23 */ /* 0x000fe20008010805 */
[----:B------:R-:W-:Y:S01]  /*6350*/  FFMA.FTZ R30, -R10, R10, 1 ;  /* 0x3f8000000a1e7423 */ /* 0x000fe2000001010a */
[----:B------:R-:W-:-:S02]  /*6360*/  FSEL R10, R27, -INF , !P5 ;  /* 0xff8000001b0a7808 */ /* 0x000fc40006800000 */
[----:B------:R-:W1:Y:S01]  /*6370*/  MUFU.EX2 R37, R37 ;  /* 0x0000002500257308 */ /* 0x000e620000000800 */
[----:B------:R-:W-:Y:S01]  /*6380*/  FMUL.FTZ R30, R47, R30 ;  /* 0x0000001e2f1e7220 */ /* 0x000fe20000410000 */
[--C-:B------:R-:W-:Y:S01]  /*6390*/  FFMA.FTZ R47, R42, UR4, -R5.reuse ;  /* 0x000000042a2f7c23 */ /* 0x100fe20008010805 */
[----:B------:R-:W-:Y:S01]  /*63a0*/  FSEL R42, R34, -INF , !P2 ;  /* 0xff800000222a7808 */ /* 0x000fe20005000000 */
[--C-:B------:R-:W-:Y:S01]  /*63b0*/  FFMA.FTZ R35, R10, UR4, -R5.reuse ;  /* 0x000000040a237c23 */ /* 0x100fe20008010805 */
[----:B------:R-:W-:Y:S01]  /*63c0*/  FMUL.FTZ R10, R50, R13 ;  /* 0x0000000d320a7220 */ /* 0x000fe20000410000 */
[C---:B---3--:R-:W-:Y:S01]  /*63d0*/  FMUL.FTZ R13, R32.reuse, R51 ;  /* 0x00000033200d7220 */ /* 0x048fe20000410000 */
[----:B------:R-:W-:Y:S01]  /*63e0*/  F2FP.BF16.F32.PACK_AB R25, R32, R29 ;  /* 0x0000001d2019723e */ /* 0x000fe200000010ff */
[----:B------:R-:W2:Y:S01]  /*63f0*/  MUFU.EX2 R40, R40 ;  /* 0x0000002800287308 */ /* 0x000ea20000000800 */
[----:B------:R-:W-:Y:S01]  /*6400*/  FFMA.FTZ R42, R42, UR4, -R5 ;  /* 0x000000042a2a7c23 */ /* 0x000fe20008010805 */
[----:B------:R-:W-:Y:S01]  /*6410*/  FMUL.FTZ R13, R13, R46 ;  /* 0x0000002e0d0d7220 */ /* 0x000fe20000410000 */
[C---:B------:R-:W-:Y:S01]  /*6420*/  VIADD R5, R9.reuse, 0x80 ;  /* 0x0000008009057836 */ /* 0x040fe20000000000 */
[----:B------:R-:W-:Y:S01]  /*6430*/  STSM.16.M88.2 [R0+0x2cd00], R24 ;  /* 0x02cd001800007844 */ /* 0x000fe20000000100 */
[----:B------:R-:W-:Y:S01]  /*6440*/  VIADD R46, R9, 0x100 ;  /* 0x00000100092e7836 */ /* 0x000fe20000000000 */
[----:B------:R-:W-:-:S02]  /*6450*/  F2FP.BF16.F32.PACK_AB R45, R30, R227 ;  /* 0x000000e31e2d723e */ /* 0x000fc400000010ff */
[----:B------:R-:W3:Y:S01]  /*6460*/  MUFU.EX2 R35, R35 ;  /* 0x0000002300237308 */ /* 0x000ee20000000800 */
[----:B------:R-:W-:Y:S01]  /*6470*/  R2UR UR4, R5 ;  /* 0x00000000050472ca */ /* 0x000fe200000e0000 */
[----:B-1----:R-:W-:Y:S01]  /*6480*/  FMUL.FTZ R5, R37, R54 ;  /* 0x0000003625057220 */ /* 0x002fe20000410000 */
[----:B------:R-:W-:Y:S01]  /*6490*/  R2UR UR5, R46 ;  /* 0x000000002e0572ca */ /* 0x000fe200000e0000 */
[----:B------:R-:W-:Y:S01]  /*64a0*/  FFMA.FTZ R46, -R21, R21, 1 ;  /* 0x3f800000152e7423 */ /* 0x000fe20000010115 */
[----:B------:R-:W-:Y:S01]  /*64b0*/  VIADD R21, R9, 0x180 ;  /* 0x0000018009157836 */ /* 0x000fe20000000000 */
[----:B------:R-:W-:Y:S02]  /*64c0*/  F2FP.BF16.F32.PACK_AB R29, R13, R10 ;  /* 0x0000000a0d1d723e */ /* 0x000fe400000010ff */
[----:B------:R-:W1:Y:S01]  /*64d0*/  MUFU.EX2 R6, R6 ;  /* 0x0000000600067308 */ /* 0x000e620000000800 */
[C---:B--2---:R-:W-:Y:S01]  /*64e0*/  FMUL.FTZ R55, R40.reuse, R55 ;  /* 0x0000003728377220 */ /* 0x044fe20000410000 */
[----:B------:R-:W-:Y:S01]  /*64f0*/  FMUL.FTZ R5, R5, R46 ;  /* 0x0000002e05057220 */ /* 0x000fe20000410000 */
[----:B------:R-:W-:-:S02]  /*6500*/  F2FP.BF16.F32.PACK_AB R37, R40, R37 ;  /* 0x000000252825723e */ /* 0x000fc400000010ff */
[----:B------:R-:W-:Y:S01]  /*6510*/  FMUL.FTZ R46, R55, R22 ;  /* 0x00000016372e7220 */ /* 0x000fe20000410000 */
[----:B------:R-:W-:Y:S01]  /*6520*/  FFMA.FTZ R22, -R27, R27, 1 ;  /* 0x3f8000001b167423 */ /* 0x000fe2000001011b */
[----:B------:R-:W-:Y:S01]  /*6530*/  FFMA.FTZ R27, -R28, R28, 1 ;  /* 0x3f8000001c1b7423 */ /* 0x000fe2000001011c */
[----:B------:R-:W2:Y:S01]  /*6540*/  MUFU.EX2 R47, R47 ;  /* 0x0000002f002f7308 */ /* 0x000ea20000000800 */
[----:B------:R-:W-:Y:S01]  /*6550*/  FFMA.FTZ R28, -R34, R34, 1 ;  /* 0x3f800000221c7423 */ /* 0x000fe20000010122 */
[C---:B------:R-:W-:Y:S01]  /*6560*/  FMUL.FTZ R34, R14.reuse, R219 ;  /* 0x000000db0e227220 */ /* 0x040fe20000410000 */
[----:B---3--:R-:W-:Y:S01]  /*6570*/  F2FP.BF16.F32.PACK_AB R39, R14, R35 ;  /* 0x000000230e27723e */ /* 0x008fe200000010ff */
[----:B------:R-:W-:Y:S01]  /*6580*/  STSM.16.M88.2 [R0+0x2d500], R36 ;  /* 0x02d5002400007844 */ /* 0x000fe20000000100 */
[----:B------:R-:W-:Y:S01]  /*6590*/  R2UR UR6, R21 ;  /* 0x00000000150672ca */ /* 0x000fe200000e0000 */
[----:B------:R-:W-:Y:S01]  /*65a0*/  FMUL.FTZ R21, R35, R218 ;  /* 0x000000da23157220 */ /* 0x000fe20000410000 */
[----:B------:R-:W-:Y:S01]  /*65b0*/  FMUL.FTZ R34, R34, R27 ;  /* 0x0000001b22227220 */ /* 0x000fe20000410000 */
[----:B------:R-:W3:Y:S01]  /*65c0*/  MUFU.EX2 R42, R42 ;  /* 0x0000002a002a7308 */ /* 0x000ee20000000800 */
[----:B-1----:R-:W-:Y:S01]  /*65d0*/  F2FP.BF16.F32.PACK_AB R14, R6, R15 ;  /* 0x0000000f060e723e */ /* 0x002fe200000010ff */
[----:B------:R-:W-:Y:S01]  /*65e0*/  STSM.16.M88.2 [R0+0x2dd00], R38 ;  /* 0x02dd002600007844 */ /* 0x000fe20000000100 */
[----:B------:R-:W-:Y:S01]  /*65f0*/  FMUL.FTZ R21, R21, R22 ;  /* 0x0000001615157220 */ /* 0x000fe20000410000 */
[----:B------:R-:W-:-:S02]  /*6600*/  IMAD R22, R4, 0x2000, R17 ;  /* 0x0000200004167824 */ /* 0x000fc400078e0211 */
[----:B------:R-:W-:Y:S01]  /*6610*/  FMUL.FTZ R26, R6, R221 ;  /* 0x000000dd061a7220 */ /* 0x000fe20000410000 */
[----:B------:R-:W-:Y:S01]  /*6620*/  F2FP.BF16.F32.PACK_AB R13, R46, R5 ;  /* 0x000000052e0d723e */ /* 0x000fe200000010ff */
[----:B------:R-:W-:Y:S01]  /*6630*/  VIADD R5, R9, 0x200 ;  /* 0x0000020009057836 */ /* 0x000fe20000000000 */
[----:B------:R-:W-:Y:S01]  /*6640*/  F2FP.BF16.F32.PACK_AB R21, R34, R21 ;  /* 0x000000152215723e */ /* 0x000fe200000010ff */
[----:B------:R-:W-:Y:S02]  /*6650*/  VIADD R6, R22, 0x24100 ;  /* 0x0002410016067836 */ /* 0x000fe40000000000 */
[----:B--2---:R-:W-:Y:S01]  /*6660*/  FMUL.FTZ R222, R47, R222 ;  /* 0x000000de2fde7220 */ /* 0x004fe20000410000 */
[----:B------:R-:W-:Y:S01]  /*6670*/  FMUL.FTZ R26, R26, R49 ;  /* 0x000000311a1a7220 */ /* 0x000fe20000410000 */
[----:B------:R-:W-:Y:S01]  /*6680*/  R2UR UR7, R5 ;  /* 0x00000000050772ca */ /* 0x000fe200000e0000 */
[----:B------:R-:W-:Y:S01]  /*6690*/  UMOV UR10, UR4 ;  /* 0x00000004000a7c82 */ /* 0x000fe20008000000 */
[----:B------:R-:W-:Y:S01]  /*66a0*/  SHF.R.U32.HI R6, RZ, 0x4, R6 ;  /* 0x00000004ff067819 */ /* 0x000fe20000011606 */
[----:B------:R-:W-:Y:S01]  /*66b0*/  FMUL.FTZ R27, R222, R31 ;  /* 0x0000001fde1b7220 */ /* 0x000fe20000410000 */
[----:B------:R-:W-:Y:S01]  /*66c0*/  F2FP.BF16.F32.PACK_AB R26, R26, R7 ;  /* 0x000000071a1a723e */ /* 0x000fe200000010ff */
[C---:B---3--:R-:W-:Y:S01]  /*66d0*/  FMUL.FTZ R43, R42.reuse, R43 ;  /* 0x0000002b2a2b7220 */ /* 0x048fe20000410000 */
[----:B------:R-:W-:Y:S01]  /*66e0*/  F2FP.BF16.F32.PACK_AB R15, R42, R47 ;  /* 0x0000002f2a0f723e */ /* 0x000fe200000010ff */
[----:B------:R-:W-:Y:S01]  /*66f0*/  UMOV UR12, UR10 ;  /* 0x0000000a000c7c82 */ /* 0x000fe20008000000 */
[----:B------:R-:W-:Y:S01]  /*6700*/  UMOV UR18, UR6 ;  /* 0x0000000600127c82 */ /* 0x000fe20008000000 */
[----:B------:R-:W-:Y:S01]  /*6710*/  FMUL.FTZ R48, R43, R28 ;  /* 0x0000001c2b307220 */ /* 0x000fe20000410000 */
[----:B------:R-:W-:Y:S01]  /*6720*/  F2FP.BF16.F32.PACK_AB R28, R11, R8 ;  /* 0x000000080b1c723e */ /* 0x000fe200000010ff */
[----:B------:R1:W-:Y:S01]  /*6730*/  STSM.16.M88.2 [R0+0x2e500], R14 ;  /* 0x02e5000e00007844 */ /* 0x0003e20000000100 */
[----:B------:R-:W-:Y:S01]  /*6740*/  LOP3.LUT R8, R6, 0x3fff, RZ, 0xc0, !PT ;  /* 0x00003fff06087812 */ /* 0x000fe200078ec0ff */
[C---:B------:R-:W-:Y:S01]  /*6750*/  VIADD R6, R9.reuse, 0x10 ;  /* 0x0000001009067836 */ /* 0x040fe20000000000 */
[----:B------:R-:W-:Y:S01]  /*6760*/  F2FP.BF16.F32.PACK_AB R27, R48, R27 ;  /* 0x0000001b301b723e */ /* 0x000fe200000010ff */
[----:B------:R2:W-:Y:S06]  /*6770*/  MEMBAR.ALL.CTA ;  /* 0x0000000000007992 */ /* 0x0005ec0000008000 */
[----:B--2---:R-:W2:Y:S01]  /*6780*/  FENCE.VIEW.ASYNC.S ;  /* 0x00000000000073c6 */ /* 0x004ea20000000000 */
[C---:B------:R-:W-:Y:S01]  /*6790*/  R2UR UR56, R8.reuse ;  /* 0x00000000083872ca */ /* 0x040fe200000e0000 */
[----:B------:R-:W-:Y:S01]  /*67a0*/  VIADD R5, R8, 0x80 ;  /* 0x0000008008057836 */ /* 0x000fe20000000000 */
[----:B------:R-:W-:Y:S01]  /*67b0*/  R2UR UR50, R6 ;  /* 0x00000000063272ca */ /* 0x000fe200000e0000 */
[----:B------:R-:W-:-:S03]  /*67c0*/  VIADD R6, R9, 0x110 ;  /* 0x0000011009067836 */ /* 0x000fc60000000000 */
[----:B------:R-:W-:Y:S01]  /*67d0*/  R2UR UR48, R5 ;  /* 0x00000000053072ca */ /* 0x000fe200000e0000 */
[C---:B------:R-:W-:Y:S02]  /*67e0*/  VIADD R5, R9.reuse, 0x90 ;  /* 0x0000009009057836 */ /* 0x040fe40000000000 */
[----:B-1----:R-:W-:Y:S02]  /*67f0*/  VIADD R14, R8, 0x180 ;  /* 0x00000180080e7836 */ /* 0x002fe40000000000 */
[----:B------:R-:W-:Y:S01]  /*6800*/  VIADD R15, R9, 0x30 ;  /* 0x00000030090f7836 */ /* 0x000fe20000000000 */
[----:B------:R-:W-:Y:S01]  /*6810*/  R2UR UR4, R5 ;  /* 0x00000000050472ca */ /* 0x000fe200000e0000 */
[----:B------:R-:W-:Y:S01]  /*6820*/  UMOV UR8, UR56 ;  /* 0x0000003800087c82 */ /* 0x000fe20008000000 */
[----:B------:R-:W-:Y:S01]  /*6830*/  UMOV UR16, UR56 ;  /* 0x0000003800107c82 */ /* 0x000fe20008000000 */
[----:B------:R-:W-:-:S04]  /*6840*/  VIADD R5, R9, 0x190 ;  /* 0x0000019009057836 */ /* 0x000fc80000000000 */
[----:B------:R-:W-:Y:S01]  /*6850*/  UMOV UR52, UR48 ;  /* 0x0000003000347c82 */ /* 0x000fe20008000000 */
[----:B------:R-:W-:Y:S01]  /*6860*/  R2UR UR54, R5 ;  /* 0x00000000053672ca */ /* 0x000fe200000e0000 */
[----:B------:R-:W-:Y:S01]  /*6870*/  VIADD R5, R9, 0x210 ;  /* 0x0000021009057836 */ /* 0x000fe20000000000 */
[----:B------:R-:W-:Y:S01]  /*6880*/  UMOV UR44, UR48 ;  /* 0x00000030002c7c82 */ /* 0x000fe20008000000 */
[----:B--2---:R-:W-:Y:S03]  /*6890*/  BAR.SYNC.DEFER_BLOCKING 0x9, 0x100 ;  /* 0x0244000000007b1d */ /* 0x004fe60000010000 */
        /* <DEDUP_REMOVED lines=8> */
[----:B------:R-:W-:Y:S01]  /*6920*/  UMOV UR40, UR28 ;  /* 0x0000001c00287c82 */ /* 0x000fe20008000000 */
[----:B------:R-:W-:Y:S01]  /*6930*/  STSM.16.M88.2 [R0+0x2ed00], R44 ;  /* 0x02ed002c00007844 */ /* 0x000fe20000000100 */
[----:B------:R-:W-:Y:S01]  /*6940*/  UMOV UR36, UR28 ;  /* 0x0000001c00247c82 */ /* 0x000fe20008000000 */
[----:B------:R-:W-:Y:S01]  /*6950*/  UMOV UR32, UR28 ;  /* 0x0000001c00207c82 */ /* 0x000fe20008000000 */
[----:B------:R-:W-:Y:S01]  /*6960*/  R2UR UR26, R5 ;  /* 0x00000000051a72ca */ /* 0x000fe200000e0000 */
[----:B------:R-:W-:Y:S01]  /*6970*/  STSM.16.M88.2 [R0+0x2f500], R28 ;  /* 0x02f5001c00007844 */ /* 0x000fe20000000100 */
[----:B------:R-:W-:Y:S01]  /*6980*/  UMOV UR24, UR28 ;  /* 0x0000001c00187c82 */ /* 0x000fe20008000000 */
[----:B------:R-:W-:Y:S02]  /*6990*/  IMAD R5, R4, 0x2800, R17 ;  /* 0x0000280004057824 */ /* 0x000fe400078e0211 */
[----:B------:R-:W-:Y:S03]  /*69a0*/  STSM.16.M88.2 [R0+0x2fd00], R12 ;  /* 0x02fd000c00007844 */ /* 0x000fe60000000100 */
[----:B------:R-:W-:Y:S01]  /*69b0*/  SHF.R.U32.HI R5, RZ, 0x4, R5 ;  /* 0x00000004ff057819 */ /* 0x000fe20000011605 */
[----:B------:R1:W-:Y:S03]  /*69c0*/  STSM.16.M88.2 [R0+0x30500], R20 ;  /* 0x0305001400007844 */ /* 0x0003e60000000100 */
[----:B------:R-:W-:Y:S01]  /*69d0*/  LOP3.LUT R5, R5, 0x3fff, RZ, 0xc0, !PT ;  /* 0x00003fff05057812 */ /* 0x000fe200078ec0ff */
[----:B------:R2:W-:Y:S01]  /*69e0*/  STSM.16.M88.2 [R0+0x30d00], R26 ;  /* 0x030d001a00007844 */ /* 0x0005e20000000100 */
[----:B------:R-:W-:-:S06]  /*69f0*/  WARPGROUP.ARRIVE ;  /* 0x00000000000079c5 */ /* 0x000fcc0000000000 */
[----:B------:R-:W-:Y:S01]  /*6a00*/  HGMMA.64x16x16.F32.BF16 R56, gdesc[UR56].tnspA.tnspB, R56 ;  /* 0x60200000383879f0 */ /* 0x000fe20008701838 */
[----:B-1----:R-:W-:-:S03]  /*6a10*/  VIADD R20, R9, 0xb0 ;  /* 0x000000b009147836 */ /* 0x002fc60000000000 */
[----:B------:R-:W-:Y:S01]  /*6a20*/  HGMMA.64x16x16.F32.BF16 R64, gdesc[UR8].tnspA.tnspB, R64 ;  /* 0x60200000084079f0 */ /* 0x000fe20008701840 */
[----:B------:R-:W-:Y:S01]  /*6a30*/  UMOV UR8, UR56 ;  /* 0x0000003800087c82 */ /* 0x000fe20008000000 */
[----:B------:R-:W-:Y:S01]  /*6a40*/  UMOV UR9, UR57 ;  /* 0x0000003900097c82 */ /* 0x000fe20008000000 */
[----:B------:R-:W-:Y:S01]  /*6a50*/  UMOV UR10, UR5 ;  /* 0x00000005000a7c82 */ /* 0x000fe20008000000 */
[----:B------:R-:W-:Y:S01]  /*6a60*/  UMOV UR11, 0x40 ;  /* 0x00000040000b7882 */ /* 0x000fe20000000000 */
[----:B------:R-:W-:Y:S01]  /*6a70*/  R2UR UR5, R6 ;  /* 0x00000000060572ca */ /* 0x000fe200000e0000 */
[----:B------:R-:W-:Y:S01]  /*6a80*/  HGMMA.64x16x16.F32.BF16 R72, gdesc[UR8].tnspA.tnspB, R72 ;  /* 0x60200000084879f0 */ /* 0x000fe20008701848 */
[----:B------:R-:W-:Y:S01]  /*6a90*/  UMOV UR8, UR18 ;  /* 0x0000001200087c82 */ /* 0x000fe20008000000 */
[----:B------:R-:W-:Y:S01]  /*6aa0*/  UMOV UR9, UR19 ;  /* 0x0000001300097c82 */ /* 0x000fe20008000000 */
[C---:B------:R-:W-:Y:S01]  /*6ab0*/  VIADD R6, R9.reuse, 0x20 ;  /* 0x0000002009067836 */ /* 0x040fe20000000000 */
        /* <DEDUP_REMOVED lines=14> */
[----:B------:R-:W-:Y:S01]  /*6ba0*/  R2UR UR30, R6 ;  /* 0x00000000061e72ca */ /* 0x000fe200000e0000 */
[----:B------:R-:W-:Y:S01]  /*6bb0*/  VIADD R6, R9, 0x120 ;  /* 0x0000012009067836 */ /* 0x000fe20000000000 */
[----:B------:R-:W-:Y:S01]  /*6bc0*/  MOV R7, UR56 ;  /* 0x0000003800077c02 */ /* 0x000fe20008000f00 */
[----:B------:R-:W-:Y:S01]  /*6bd0*/  UMOV UR56, UR12 ;  /* 0x0000000c00387c82 */ /* 0x000fe20008000000 */
[----:B------:R-:W-:Y:S01]  /*6be0*/  MOV R220, UR57 ;  /* 0x0000003900dc7c02 */ /* 0x000fe20008000f00 */
[----:B------:R-:W-:Y:S01]  /*6bf0*/  UMOV UR57, UR13 ;  /* 0x0000000d00397c82 */ /* 0x000fe20008000000 */
[----:B------:R-:W-:Y:S01]  /*6c00*/  R2UR UR38, R6 ;  /* 0x00000000062672ca */ /* 0x000fe200000e0000 */
[----:B------:R-:W-:Y:S01]  /*6c10*/  VIADD R6, R17, 0x2ed00 ;  /* 0x0002ed0011067836 */ /* 0x000fe20000000000 */
[----:B------:R-:W-:-:S02]  /*6c20*/  MOV R12, UR56 ;  /* 0x00000038000c7c02 */ /* 0x000fc40008000f00 */
[----:B------:R-:W-:Y:S01]  /*6c30*/  MOV R13, UR57 ;  /* 0x00000039000d7c02 */ /* 0x000fe20008000f00 */
[----:B------:R-:W-:Y:S01]  /*6c40*/  UMOV UR57, 0x40000040 ;  /* 0x4000004000397882 */ /* 0x000fe20000000000 */
[----:B------:R-:W-:-:S04]  /*6c50*/  SHF.R.U32.HI R6, RZ, 0x4, R6 ;  /* 0x00000004ff067819 */ /* 0x000fc80000011606 */
[----:B------:R-:W-:-:S04]  /*6c60*/  LOP3.LUT R23, R6, 0x3fff, RZ, 0xc0, !PT ;  /* 0x00003fff06177812 */ /* 0x000fc800078ec0ff */
[----:B------:R-:W-:Y:S01]  /*6c70*/  LOP3.LUT R6, R23, 0x400000, RZ, 0xfc, !PT ;  /* 0x0040000017067812 */ /* 0x000fe200078efcff */
[----:B------:R-:W-:Y:S03]  /*6c80*/  HGMMA.64x16x16.F32.BF16 R56, gdesc[UR48].tnspA.tnspB, R56 ;  /* 0x60200000303879f0 */ /* 0x000fe60008701838 */
[----:B------:R-:W-:Y:S01]  /*6c90*/  R2UR UR4, R6 ;  /* 0x00000000060472ca */ /* 0x000fe200000e0000 */
[----:B------:R-:W-:Y:S01]  /*6ca0*/  HGMMA.64x16x16.F32.BF16 R64, gdesc[UR16].tnspA.tnspB, R64 ;  /* 0x60200000104079f0 */ /* 0x000fe20008701840 */
[----:B------:R-:W-:Y:S01]  /*6cb0*/  UMOV UR16, UR48 ;  /* 0x0000003000107c82 */ /* 0x000fe20008000000 */
[----:B------:R-:W-:Y:S01]  /*6cc0*/  UMOV UR17, UR49 ;  /* 0x0000003100117c82 */ /* 0x000fe20008000000 */
[----:B------:R-:W-:Y:S01]  /*6cd0*/  UMOV UR18, UR5 ;  /* 0x0000000500127c82 */ /* 0x000fe20008000000 */
[----:B------:R-:W-:Y:S01]  /*6ce0*/  UMOV UR19, 0x40 ;  /* 0x0000004000137882 */ /* 0x000fe20000000000 */
[----:B------:R-:W-:Y:S01]  /*6cf0*/  UMOV UR58, UR18 ;  /* 0x00000012003a7c82 */ /* 0x000fe20008000000 */
[----:B------:R-:W-:Y:S01]  /*6d00*/  HGMMA.64x16x16.F32.BF16 R72, gdesc[UR16].tnspA.tnspB, R72 ;  /* 0x60200000104879f0 */ /* 0x000fe20008701848 */
[----:B------:R-:W-:Y:S01]  /*6d10*/  MOV R219, UR58 ;  /* 0x0000003a00db7c02 */ /* 0x000fe20008000f00 */
[----:B------:R-:W-:Y:S01]  /*6d20*/  UMOV UR58, UR6 ;  /* 0x00000006003a7c82 */ /* 0x000fe20008000000 */
[----:B------:R-:W-:Y:S01]  /*6d30*/  R2UR UR18, R20 ;  /* 0x00000000141272ca */ /* 0x000fe200000e0000 */
[----:B------:R-:W-:Y:S01]  /*6d40*/  HGMMA.64x16x16.F32.BF16 R80, gdesc[UR52].tnspA.tnspB, R80 ;  /* 0x60200000345079f0 */ /* 0x000fe20008701850 */
[----:B------:R-:W-:Y:S01]  /*6d50*/  MOV R10, UR58 ;  /* 0x0000003a000a7c02 */ /* 0x000fe20008000f00 */
[----:B------:R-:W-:Y:S01]  /*6d60*/  UMOV UR52, UR8 ;  /* 0x0000000800347c82 */ /* 0x000fe20008000000 */
[----:B------:R-:W-:Y:S01]  /*6d70*/  UMOV UR58, UR10 ;  /* 0x0000000a003a7c82 */ /* 0x000fe20008000000 */
[----:B------:R-:W-:Y:S01]  /*6d80*/  R2UR UR8, R14 ;  /* 0x000000000e0872ca */ /* 0x000fe200000e0000 */
[----:B------:R-:W-:Y:S01]  /*6d90*/  VIADD R14, R9, 0x130 ;  /* 0x00000130090e7836 */ /* 0x000fe20000000000 */
[----:B------:R-:W-:Y:S01]  /*6da0*/  HGMMA.64x16x16.F32.BF16 R88, gdesc[UR44].tnspA.tnspB, R88 ;  /* 0x602000002c5879f0 */ /* 0x000fe20008701858 */
[----:B------:R-:W-:Y:S01]  /*6db0*/  R2UR UR10, R15 ;  /* 0x000000000f0a72ca */ /* 0x000fe200000e0000 */
[----:B------:R-:W-:Y:S01]  /*6dc0*/  VIADD R15, R9, 0x1b0 ;  /* 0x000001b0090f7836 */ /* 0x000fe20000000000 */
[----:B------:R-:W-:Y:S01]  /*6dd0*/  R2UR UR5, R5 ;  /* 0x00000000050572ca */ /* 0x000fe200000e0000 */
[----:B------:R-:W-:Y:S01]  /*6de0*/  VIADD R9, R9, 0x230 ;  /* 0x0000023009097836 */ /* 0x000fe20000000000 */
[----:B------:R-:W-:Y:S01]  /*6df0*/  R2UR UR22, R14 ;  /* 0x000000000e1672ca */ /* 0x000fe200000e0000 */
[----:B------:R-:W-:Y:S01]  /*6e00*/  UMOV UR59, UR19 ;  /* 0x00000013003b7c82 */ /* 0x000fe20008000000 */
[----:B------:R-:W-:Y:S01]  /*6e10*/  R2UR UR14, R15 ;  /* 0x000000000f0e72ca */ /* 0x000fe200000e0000 */
[----:B------:R-:W-:Y:S01]  /*6e20*/  UMOV UR53, UR9 ;  /* 0x0000000900357c82 */ /* 0x000fe20008000000 */
[----:B------:R-:W-:Y:S01]  /*6e30*/  R2UR UR6, R9 ;  /* 0x00000000090672ca */ /* 0x000fe200000e0000 */
[----:B------:R-:W-:Y:S01]  /*6e40*/  UMOV UR9, 0x40000040 ;  /* 0x4000004000097882 */ /* 0x000fe20000000000 */
[----:B------:R-:W-:Y:S01]  /*6e50*/  MOV R218, UR59 ;  /* 0x0000003b00da7c02 */ /* 0x000fe20008000f00 */
[----:B------:R-:W-:Y:S01]  /*6e60*/  UMOV UR59, UR7 ;  /* 0x00000007003b7c82 */ /* 0x000fe20008000000 */
[----:B------:R-:W-:Y:S01]  /*6e70*/  UMOV UR16, UR8 ;  /* 0x0000000800107c82 */ /* 0x000fe20008000000 */
[----:B------:R-:W-:Y:S01]  /*6e80*/  MOV R11, UR59 ;  /* 0x0000003b000b7c02 */ /* 0x000fe20008000f00 */
[----:B------:R-:W-:Y:S01]  /*6e90*/  UMOV UR59, UR11 ;  /* 0x0000000b003b7c82 */ /* 0x000fe20008000000 */
[----:B------:R-:W-:Y:S01]  /*6ea0*/  UMOV UR11, 0x40 ;  /* 0x00000040000b7882 */ /* 0x000fe20000000000 */
[----:B------:R-:W-:Y:S01]  /*6eb0*/  UMOV UR17, UR9 ;  /* 0x0000000900117c82 */ /* 0x000fe20008000000 */
[----:B------:R-:W-:Y:S01]  /*6ec0*/  UMOV UR19, 0x40 ;  /* 0x0000004000137882 */ /* 0x000fe20000000000 */
[----:B------:R-:W-:Y:S01]  /*6ed0*/  MOV R221, UR58 ;  /* 0x0000003a00dd7c02 */ /* 0x000fe20008000f00 */
        /* <DEDUP_REMOVED lines=9> */
[----:B------:R-:W-:Y:S01]  /*6f70*/  MOV R222, UR59 ;  /* 0x0000003b00de7c02 */ /* 0x000fe20008000f00 */
[----:B------:R-:W-:Y:S01]  /*6f80*/  UMOV UR59, 0x8 ;  /* 0x00000008003b7882 */ /* 0x000fe20000000000 */
[----:B------:R-:W-:Y:S01]  /*6f90*/  VIADD R9, R5, 0x80 ;  /* 0x0000008005097836 */ /* 0x000fe20000000000 */
[----:B------:R-:W-:Y:S01]  /*6fa0*/  HGMMA.64x16x16.F32.BF16 R56, gdesc[UR28].tnspA.tnspB, R56 ;  /* 0x602000001c3879f0 */ /* 0x000fe20008701838 */
[----:B------:R-:W-:Y:S01]  /*6fb0*/  VIADD R14, R6, 0x80 ;  /* 0x00000080060e7836 */ /* 0x000fe20000000000 */
[----:B------:R-:W-:Y:S01]  /*6fc0*/  UMOV UR29, 0x40000040 ;  /* 0x40000040001d7882 */ /* 0x000fe20000000000 */
[----:B------:R-:W-:Y:S01]  /*6fd0*/  IMAD.U32 R20, RZ, RZ, UR58 ;  /* 0x0000003aff147e24 */ /* 0x000fe2000f8e00ff */
[----:B------:R-:W-:Y:S01]  /*6fe0*/  HGMMA.64x16x16.F32.BF16 R64, gdesc[UR40].tnspA.tnspB, R64 ;  /* 0x60200000284079f0 */ /* 0x000fe20008701840 */
[----:B------:R-:W-:Y:S01]  /*6ff0*/  IMAD.U32 R21, RZ, RZ, UR59 ;  /* 0x0000003bff157e24 */ /* 0x000fe2000f8e00ff */
[----:B------:R-:W-:Y:S01]  /*7000*/  UMOV UR40, UR52 ;  /* 0x0000003400287c82 */ /* 0x000fe20008000000 */
[----:B------:R-:W-:Y:S01]  /*7010*/  UMOV UR41, UR53 ;  /* 0x0000003500297c82 */ /* 0x000fe20008000000 */
[----:B------:R-:W-:Y:S04]  /*7020*/  HGMMA.64x16x16.F32.BF16 R72, gdesc[UR36].tnspA.tnspB, R72 ;  /* 0x60200000244879f0 */ /* 0x000fe80008701848 */
[----:B------:R-:W-:Y:S04]  /*7030*/  HGMMA.64x16x16.F32.BF16 R80, gdesc[UR32].tnspA.tnspB, R80 ;  /* 0x60200000205079f0 */ /* 0x000fe80008701850 */
[----:B------:R-:W-:Y:S01]  /*7040*/  HGMMA.64x16x16.F32.BF16 R88, gdesc[UR24].tnspA.tnspB, R88 ;  /* 0x60200000185879f0 */ /* 0x000fe20008701858 */
[----:B------:R-:W-:-:S03]  /*7050*/  UMOV UR25, UR29 ;  /* 0x0000001d00197c82 */ /* 0x000fc60008000000 */
[----:B------:R-:W-:Y:S01]  /*7060*/  HGMMA.64x16x16.F32.BF16 R56, gdesc[UR8].tnspA.tnspB, R56 ;  /* 0x60200000083879f0 */ /* 0x000fe20008701838 */
[----:B------:R-:W-:-:S03]  /*7070*/  UMOV UR9, 0x40000040 ;  /* 0x4000004000097882 */ /* 0x000fc60000000000 */
[----:B------:R-:W-:Y:S01]  /*7080*/  HGMMA.64x16x16.F32.BF16 R64, gdesc[UR16].tnspA.tnspB, R64 ;  /* 0x60200000104079f0 */ /* 0x000fe20008701840 */
[----:B------:R-:W-:-:S03]  /*7090*/  UMOV UR17, UR9 ;  /* 0x0000000900117c82 */ /* 0x000fc60008000000 */
        /* <DEDUP_REMOVED lines=10> */
[----:B-1----:R-:W-:Y:S06]  /*7140*/  BAR.SYNC.DEFER_BLOCKING 0x9, 0x100 ;  /* 0x0244000000007b1d */ /* 0x002fec0000010000 */
[----:B--2---:R-:W-:-:S06]  /*7150*/  WARPGROUP.ARRIVE ;  /* 0x00000000000079c5 */ /* 0x004fcc0000000000 */
[----:B------:R-:W-:Y:S01]  /*7160*/  HGMMA.64x64x16.F32.BF16 R24, gdesc[UR56].tnspA, RZ, !UPT ;  /* 0x20e00000381879f0 */ /* 0x000fe2000c7018ff */
[----:B------:R-:W-:Y:S01]  /*7170*/  UMOV UR56, UR4 ;  /* 0x0000000400387c82 */ /* 0x000fe20008000000 */
[----:B------:R-:W-:Y:S01]  /*7180*/  UMOV UR57, 0x40000040 ;  /* 0x4000004000397882 */ /* 0x000fe20000000000 */
[----:B------:R-:W-:Y:S01]  /*7190*/  UMOV UR58, UR5 ;  /* 0x00000005003a7c82 */ /* 0x000fe20008000000 */
[----:B------:R-:W-:Y:S01]  /*71a0*/  UMOV UR59, 0x8 ;  /* 0x00000008003b7882 */ /* 0x000fe20000000000 */
[----:B------:R-:W-:Y:S01]  /*71b0*/  IMAD.U32 R14, RZ, RZ, UR58 ;  /* 0x0000003aff0e7e24 */ /* 0x000fe2000f8e00ff */
[----:B------:R-:W-:Y:S01]  /*71c0*/  R2UR UR4, R9 ;  /* 0x00000000090472ca */ /* 0x000fe200000e0000 */
[----:B------:R-:W-:Y:S02]  /*71d0*/  IMAD.U32 R15, RZ, RZ, UR59 ;  /* 0x0000003bff0f7e24 */ /* 0x000fe4000f8e00ff */
[----:B------:R-:W-:Y:S01]  /*71e0*/  VIADD R9, R5, 0x180 ;  /* 0x0000018005097836 */ /* 0x000fe20000000000 */
[----:B------:R-:W-:Y:S01]  /*71f0*/  HGMMA.64x64x16.F32.BF16 R24, gdesc[UR56].tnspA, R24 ;  /* 0x20e00000381879f0 */ /* 0x000fe20008701818 */
[----:B------:R-:W-:Y:S01]  /*7200*/  R2UR UR56, R12 ;  /* 0x000000000c3872ca */ /* 0x000fe200000e0000 */
[----:B------:R-:W-:Y:S01]  /*7210*/  VIADD R12, R6, 0x100 ;  /* 0x00000100060c7836 */ /* 0x000fe20000000000 */
[----:B------:R-:W-:-:S02]  /*7220*/  R2UR UR59, R222 ;  /* 0x00000000de3b72ca */ /* 0x000fc400000e0000 */
[----:B------:R-:W-:Y:S02]  /*7230*/  R2UR UR58, R221 ;  /* 0x00000000dd3a72ca */ /* 0x000fe400000e0000 */
[----:B------:R-:W-:Y:S02]  /*7240*/  R2UR UR57, R13 ;  /* 0x000000000d3972ca */ /* 0x000fe400000e0000 */
[----:B------:R-:W-:-:S05]  /*7250*/  R2UR UR5, R12 ;  /* 0x000000000c0572ca */ /* 0x000fca00000e0000 */
[----:B------:R-:W-:Y:S01]  /*7260*/  UMOV UR32, UR56 ;  /* 0x0000003800207c82 */ /* 0x000fe20008000000 */
[----:B------:R-:W-:Y:S01]  /*7270*/  UMOV UR56, UR4 ;  /* 0x0000000400387c82 */ /* 0x000fe20008000000 */
[----:B------:R-:W-:Y:S01]  /*7280*/  UMOV UR37, UR59 ;  /* 0x0000003b00257c82 */ /* 0x000fe20008000000 */
[----:B------:R-:W-:Y:S01]  /*7290*/  UMOV UR59, 0x8 ;  /* 0x00000008003b7882 */ /* 0x000fe20000000000 */
[----:B------:R-:W-:Y:S01]  /*72a0*/  UMOV UR36, UR58 ;  /* 0x0000003a00247c82 */ /* 0x000fe20008000000 */
[----:B------:R-:W-:Y:S01]  /*72b0*/  IMAD.U32 R13, RZ, RZ, UR59 ;  /* 0x0000003bff0d7e24 */ /* 0x000fe2000f8e00ff */
[----:B------:R-:W-:Y:S01]  /*72c0*/  UMOV UR33, UR57 ;  /* 0x0000003900217c82 */ /* 0x000fe20008000000 */
[----:B------:R-:W-:Y:S01]  /*72d0*/  UMOV UR57, 0x40000040 ;  /* 0x4000004000397882 */ /* 0x000fe20000000000 */
[----:B------:R-:W-:Y:S01]  /*72e0*/  UMOV UR58, UR5 ;  /* 0x00000005003a7c82 */ /* 0x000fe20008000000 */
[----:B------:R-:W-:Y:S01]  /*72f0*/  R2UR UR4, R9 ;  /* 0x00000000090472ca */ /* 0x000fe200000e0000 */
[----:B------:R-:W-:-:S02]  /*7300*/  IMAD.U32 R12, RZ, RZ, UR58 ;  /* 0x0000003aff0c7e24 */ /* 0x000fc4000f8e00ff */
[----:B------:R-:W-:Y:S01]  /*7310*/  VIADD R9, R8, 0x400 ;  /* 0x0000040008097836 */ /* 0x000fe20000000000 */
[----:B------:R-:W-:Y:S01]  /*7320*/  HGMMA.64x64x16.F32.BF16 R24, gdesc[UR56].tnspA, R24 ;  /* 0x20e00000381879f0 */ /* 0x000fe20008701818 */
[----:B------:R-:W-:Y:S01]  /*7330*/  R2UR UR58, R10 ;  /* 0x000000000a3a72ca */ /* 0x000fe200000e0000 */
[----:B------:R-:W-:Y:S01]  /*7340*/  VIADD R10, R6, 0x180 ;  /* 0x00000180060a7836 */ /* 0x000fe20000000000 */
[----:B------:R-:W-:-:S06]  /*7350*/  R2UR UR59, R11 ;  /* 0x000000000b3b72ca */ /* 0x000fcc00000e0000 */
[----:B------:R-:W-:Y:S01]  /*7360*/  UMOV UR56, UR4 ;  /* 0x0000000400387c82 */ /* 0x000fe20008000000 */
[----:B------:R-:W-:Y:S01]  /*7370*/  UMOV UR57, 0x40000040 ;  /* 0x4000004000397882 */ /* 0x000fe20000000000 */
[----:B------:R-:W-:Y:S01]  /*7380*/  VIADD R6, R6, 0x200 ;  /* 0x0000020006067836 */ /* 0x000fe20000000000 */
[----:B------:R-:W-:Y:S02]  /*7390*/  R2UR UR5, R10 ;  /* 0x000000000a0572ca */ /* 0x000fe400000e0000 */
[----:B------:R-:W-:Y:S02]  /*73a0*/  UMOV UR48, UR58 ;  /* 0x0000003a00307c82 */ /* 0x000fe40008000000 */
[----:B------:R-:W-:Y:S01]  /*73b0*/  UMOV UR49, UR59 ;  /* 0x0000003b00317c82 */ /* 0x000fe20008000000 */
[----:B------:R-:W-:Y:S02]  /*73c0*/  UMOV UR59, 0x8 ;  /* 0x00000008003b7882 */ /* 0x000fe40000000000 */
[----:B------:R-:W-:-:S06]  /*73d0*/  IMAD.U32 R11, RZ, RZ, UR59 ;  /* 0x0000003bff0b7e24 */ /* 0x000fcc000f8e00ff */
[----:B------:R-:W-:Y:S01]  /*73e0*/  UMOV UR58, UR5 ;  /* 0x00000005003a7c82 */ /* 0x000fe20008000000 */
[----:B------:R-:W-:Y:S01]  /*73f0*/  R2UR UR5, R6 ;  /* 0x00000000060572ca */ /* 0x000fe200000e0000 */
[----:B------:R-:W-:Y:S01]  /*7400*/  IMAD.U32 R10, RZ, RZ, UR58 ;  /* 0x0000003aff0a7e24 */ /* 0x000fe2000f8e00ff */
[----:B------:R-:W-:Y:S01]  /*7410*/  HGMMA.64x64x16.F32.BF16 R24, gdesc[UR56].tnspA, R24 ;  /* 0x20e00000381879f0 */ /* 0x000fe20008701818 */
[----:B------:R-:W-:Y:S01]  /*7420*/  R2UR UR56, R7 ;  /* 0x00000000073872ca */ /* 0x000fe200000e0000 */
[----:B------:R-:W-:Y:S01]  /*7430*/  VIADD R7, R5, 0x200 ;  /* 0x0000020005077836 */ /* 0x000fe20000000000 */
[----:B------:R-:W-:Y:S02]  /*7440*/  R2UR UR59, R218 ;  /* 0x00000000da3b72ca */ /* 0x000fe400000e0000 */
[----:B------:R-:W-:Y:S02]  /*7450*/  R2UR UR58, R219 ;  /* 0x00000000db3a72ca */ /* 0x000fe400000e0000 */
[----:B------:R-:W-:-:S02]  /*7460*/  R2UR UR57, R220 ;  /* 0x00000000dc3972ca */ /* 0x000fc400000e0000 */
[----:B------:R-:W-:-:S05]  /*7470*/  R2UR UR4, R7 ;  /* 0x00000000070472ca */ /* 0x000fca00000e0000 */
[----:B------:R-:W-:Y:S02]  /*7480*/  UMOV UR44, UR56 ;  /* 0x00000038002c7c82 */ /* 0x000fe40008000000 */
        /* <DEDUP_REMOVED lines=8> */
[----:B------:R-:W-:Y:S01]  /*7510*/  ULDC.64 UR4, c[0x0][0x2c0] ;  /* 0x0000b00000047ab9 */ /* 0x000fe20000000a00 */
[----:B------:R-:W-:Y:S01]  /*7520*/  IMAD.U32 R7, RZ, RZ, UR59 ;  /* 0x0000003bff077e24 */ /* 0x000fe2000f8e00ff */
[----:B------:R-:W-:Y:S01]  /*7530*/  HGMMA.64x64x16.F32.BF16 R24, gdesc[UR56].tnspA, R24, gsb0 ;  /* 0x20e00000381879f0 */ /* 0x000fe20008001818 */
[----:B------:R-:W-:Y:S01]  /*7540*/  R2UR UR59, R217 ;  /* 0x00000000d93b72ca */ /* 0x000fe200000e0000 */
[----:B------:R-:W-:Y:S01]  /*7550*/  WARPGROUP.ARRIVE ;  /* 0x00000000000079c5 */ /* 0x000fe20000000000 */
[----:B------:R-:W-:Y:S01]  /*7560*/  R2UR UR58, R216 ;  /* 0x00000000d83a72ca */ /* 0x000fe200000e0000 */
[----:B------:R-:W-:Y:S01]  /*7570*/  UMOV UR57, 0x40000040 ;  /* 0x4000004000397882 */ /* 0x000fe20000000000 */
[----:B------:R-:W-:Y:S01]  /*7580*/  R2UR UR56, R9 ;  /* 0x00000000093872ca */ /* 0x000fe200000e0000 */
[----:B------:R-:W-:-:S12]  /*7590*/  VIADD R9, R8, 0x480 ;  /* 0x0000048008097836 */ /* 0x000fd80000000000 */
        /* <DEDUP_REMOVED lines=18> */
[----:B------:R-:W-:-:S02]  /*76c0*/  VIADD R9, R8, 0x500 ;  /* 0x0000050008097836 */ /* 0x000fc40000000000 */
[----:B------:R-:W-:-:S03]  /*76d0*/  VIADD R8, R8, 0x580 ;  /* 0x0000058008087836 */ /* 0x000fc60000000000 */
[----:B------:R-:W-:Y:S02]  /*76e0*/  R2UR UR28, R9 ;  /* 0x00000000091c72ca */ /* 0x000fe400000e0000 */
[----:B------:R-:W-:Y:S01]  /*76f0*/  R2UR UR8, R8 ;  /* 0x00000000080872ca */ /* 0x000fe200000e0000 */
[----:B------:R-:W-:-:S05]  /*7700*/  IMAD.SHL.U32 R8, R3, 0x4000, RZ ;  /* 0x0000400003087824 */ /* 0x000fca00078e00ff */
[----:B------:R-:W-:-:S04]  /*7710*/  IADD3 R9, P0, R8, R230, RZ ;  /* 0x000000e608097210 */ /* 0x000fc80007f1e0ff */
[----:B------:R-:W-:Y:S01]  /*7720*/  LEA.HI.X.SX32 R216, R8, R235, 0x1, P0 ;  /* 0x000000eb08d87211 */ /* 0x000fe200000f0eff */
[----:B------:R-:W-:Y:S01]  /*7730*/  UMOV UR40, UR28 ;  /* 0x0000001c00287c82 */ /* 0x000fe20008000000 */
[----:B------:R-:W-:Y:S01]  /*7740*/  UMOV UR36, UR28 ;  /* 0x0000001c00247c82 */ /* 0x000fe20008000000 */
[----:B------:R-:W-:Y:S01]  /*7750*/  UMOV UR32, UR28 ;  /* 0x0000001c00207c82 */ /* 0x000fe20008000000 */
[----:B------:R-:W-:Y:S01]  /*7760*/  UMOV UR24, UR28 ;  /* 0x0000001c00187c82 */ /* 0x000fe20008000000 */
[C---:B------:R-:W-:Y:S01]  /*7770*/  LEA R8, P0, R9.reuse, UR4, 0x2 ;  /* 0x0000000409087c11 */ /* 0x040fe2000f8010ff */
[----:B------:R-:W-:Y:S01]  /*7780*/  UMOV UR16, UR8 ;  /* 0x0000000800107c82 */ /* 0x000fe20008000000 */
[----:B------:R-:W-:Y:S01]  /*7790*/  UMOV UR20, UR8 ;  /* 0x0000000800147c82 */ /* 0x000fe20008000000 */
[----:B------:R-:W-:Y:S01]  /*77a0*/  UMOV UR12, UR8 ;  /* 0x00000008000c7c82 */ /* 0x000fe20008000000 */
[----:B------:R-:W-:Y:S01]  /*77b0*/  LEA.HI.X R9, R9, UR5, R216, 0x2, P0 ;  /* 0x0000000509097c11 */ /* 0x000fe200080f14d8 */
        /* <DEDUP_REMOVED lines=20> */
[----:B------:R-:W-:-:S05]  /*7900*/  VIADD R22, R22, 0x14100 ;  /* 0x0001410016167836 */ /* 0x000fca0000000000 */
[----:B------:R-:W-:-:S04]  /*7910*/  SHF.R.U32.HI R22, RZ, 0x4, R22 ;  /* 0x00000004ff167819 */ /* 0x000fc80000011616 */
[----:B------:R-:W-:-:S05]  /*7920*/  LOP3.LUT R237, R22, 0x3fff, RZ, 0xc0, !PT ;  /* 0x00003fff16ed7812 */ /* 0x000fca00078ec0ff */
[----:B------:R-:W-:Y:S01]  /*7930*/  IMAD R237, R2, 0x800, R237 ;  /* 0x0000080002ed7824 */ /* 0x000fe200078e02ed */
[----:B------:R-:W-:Y:S04]  /*7940*/  HGMMA.64x16x16.F32.BF16 R96, gdesc[UR8].tnspA.tnspB, R96 ;  /* 0x60200000086079f0 */ /* 0x000fe80008701860 */
[----:B------:R-:W-:Y:S04]  /*7950*/  HGMMA.64x16x16.F32.BF16 R104, gdesc[UR16].tnspA.tnspB, R104 ;  /* 0x60200000106879f0 */ /* 0x000fe80008701868 */
[----:B------:R-:W-:Y:S04]  /*7960*/  HGMMA.64x16x16.F32.BF16 R112, gdesc[UR20].tnspA.tnspB, R112 ;  /* 0x60200000147079f0 */ /* 0x000fe80008701870 */
[----:B------:R-:W-:Y:S04]  /*7970*/  HGMMA.64x16x16.F32.BF16 R120, gdesc[UR12].tnspA.tnspB, R120 ;  /* 0x602000000c7879f0 */ /* 0x000fe80008701878 */
[----:B------:R-:W-:Y:S03]  /*7980*/  HGMMA.64x16x16.F32.BF16 R128, gdesc[UR4].tnspA.tnspB, R128, gsb0 ;  /* 0x60200000048079f0 */ /* 0x000fe60008001880 */
[----:B------:R-:W-:-:S02]  /*7990*/  WARPGROUP.DEPBAR.LE gsb0, 0x1 ;  /* 0x00008000000079c5 */ /* 0x000fc40000010100 */
[----:B------:R1:W-:Y:S01]  /*79a0*/  REDG.E.ADD.F32x4.FTZ.RN.STRONG.GPU desc[UR60][R8.64], R24 ;  /* 0x00000018080079a6 */ /* 0x0003e2000c10f7bc */
[----:B------:R-:W-:Y:S01]  /*79b0*/  R2UR UR52, R237 ;  /* 0x00000000ed3472ca */ /* 0x000fe200000e0000 */
[----:B------:R-:W-:Y:S01]  /*79c0*/  WARPGROUP.ARRIVE ;  /* 0x00000000000079c5 */ /* 0x000fe20000000000 */
[----:B------:R-:W-:Y:S01]  /*79d0*/  UMOV UR53, 0x40000040 ;  /* 0x4000004000357882 */ /* 0x000fe20000000000 */
[----:B------:R-:W-:Y:S01]  /*79e0*/  UMOV UR55, 0x40 ;  /* 0x0000004000377882 */ /* 0x000fe20000000000 */
[----:B-1----:R-:W-:Y:S01]  /*79f0*/  LOP3.LUT R24, R23, 0x80000, RZ, 0xfc, !PT ;  /* 0x0008000017187812 */ /* 0x002fe200078efcff */
[----:B------:R-:W-:Y:S01]  /*7a00*/  UMOV UR59, 0x40 ;  /* 0x00000040003b7882 */ /* 0x000fe20000000000 */
[----:B------:R-:W-:Y:S01]  /*7a10*/  UMOV UR11, 0x40 ;  /* 0x00000040000b7882 */ /* 0x000fe20000000000 */
[----:B------:R-:W-:Y:S01]  /*7a20*/  UMOV UR45, 0x40000040 ;  /* 0x40000040002d7882 */ /* 0x000fe20000000000 */
[----:B------:R-:W-:Y:S01]  /*7a30*/  UMOV UR47, 0x40 ;  /* 0x00000040002f7882 */ /* 0x000fe20000000000 */
[C---:B------:R-:W-:Y:S01]  /*7a40*/  VIADD R22, R24.reuse, 0x80 ;  /* 0x0000008018167836 */ /* 0x040fe20000000000 */
[----:B------:R-:W-:Y:S01]  /*7a50*/  UMOV UR51, 0x40 ;  /* 0x0000004000337882 */ /* 0x000fe20000000000 */
[----:B------:R-:W-:Y:S01]  /*7a60*/  VIADD R23, R24, 0x100 ;  /* 0x0000010018177836 */ /* 0x000fe20000000000 */
[----:B------:R-:W-:Y:S01]  /*7a70*/  UMOV UR25, 0x40000040 ;  /* 0x4000004000197882 */ /* 0x000fe20000000000 */
[----:B------:R-:W-:Y:S01]  /*7a80*/  UMOV UR27, 0x40 ;  /* 0x00000040001b7882 */ /* 0x000fe20000000000 */
[----:B------:R-:W-:Y:S01]  /*7a90*/  R2UR UR4, R22 ;  /* 0x00000000160472ca */ /* 0x000fe200000e0000 */
[C---:B------:R-:W-:Y:S01]  /*7aa0*/  VIADD R22, R24.reuse, 0x180 ;  /* 0x0000018018167836 */ /* 0x040fe20000000000 */
[C---:B------:R-:W-:Y:S01]  /*7ab0*/  R2UR UR54, R24.reuse ;  /* 0x00000000183672ca */ /* 0x040fe200000e0000 */
[----:B------:R-:W-:Y:S01]  /*7ac0*/  VIADD R25, R24, 0x200 ;  /* 0x0000020018197836 */ /* 0x000fe20000000000 */
[----:B------:R-:W-:Y:S01]  /*7ad0*/  R2UR UR5, R23 ;  /* 0x00000000170572ca */ /* 0x000fe200000e0000 */
[----:B------:R-:W-:Y:S01]  /*7ae0*/  UMOV UR43, 0x40 ;  /* 0x00000040002b7882 */ /* 0x000fe20000000000 */
[----:B------:R-:W-:Y:S01]  /*7af0*/  R2UR UR6, R22 ;  /* 0x00000000160672ca */ /* 0x000fe200000e0000 */
[----:B------:R-:W-:Y:S01]  /*7b00*/  UMOV UR39, 0x40 ;  /* 0x0000004000277882 */ /* 0x000fe20000000000 */
[----:B------:R-:W-:Y:S01]  /*7b10*/  UMOV UR35, 0x40 ;  /* 0x0000004000237882 */ /* 0x000fe20000000000 */
[----:B------:R-:W-:Y:S01]  /*7b20*/  UMOV UR31, 0x40 ;  /* 0x00000040001f7882 */ /* 0x000fe20000000000 */
[----:B------:R-:W-:Y:S01]  /*7b30*/  PLOP3.LUT P0, PT, PT, PT, UP0, 0x40, 0x0 ;  /* 0x000000000000781c */ /* 0x000fe20003f0e808 */
[----:B------:R-:W-:Y:S01]  /*7b40*/  UMOV UR7, 0x40 ;  /* 0x0000004000077882 */ /* 0x000fe20000000000 */
[----:B------:R-:W-:Y:S01]  /*7b50*/  UMOV UR23, 0x40 ;  /* 0x0000004000177882 */ /* 0x000fe20000000000 */
[----:B------:R-:W-:Y:S01]  /*7b60*/  UMOV UR58, UR4 ;  /* 0x00000004003a7c82 */ /* 0x000fe20008000000 */
[----:B------:R-:W-:Y:S01]  /*7b70*/  R2UR UR4, R25 ;  /* 0x00000000190472ca */ /* 0x000fe200000e0000 */
[----:B------:R-:W-:Y:S01]  /*7b80*/  UMOV UR56, UR52 ;  /* 0x0000003400387c82 */ /* 0x000fe20008000000 */
[----:B------:R-:W-:Y:S01]  /*7b90*/  UMOV UR57, UR53 ;  /* 0x0000003500397c82 */ /* 0x000fe20008000000 */
[----:B------:R-:W-:Y:S01]  /*7ba0*/  HGMMA.64x16x16.F32.BF16 R136, gdesc[UR52].tnspA.tnspB, R136 ;  /* 0x60200000348879f0 */ /* 0x000fe20008701888 */
[----:B------:R-:W-:Y:S01]  /*7bb0*/  UMOV UR8, UR52 ;  /* 0x0000003400087c82 */ /* 0x000fe20008000000 */
[----:B------:R-:W-:Y:S01]  /*7bc0*/  UMOV UR9, UR53 ;  /* 0x0000003500097c82 */ /* 0x000fe20008000000 */
[----:B------:R-:W-:Y:S01]  /*7bd0*/  UMOV UR10, UR5 ;  /* 0x00000005000a7c82 */ /* 0x000fe20008000000 */
[----:B------:R-:W-:Y:S01]  /*7be0*/  HGMMA.64x16x16.F32.BF16 R144, gdesc[UR56].tnspA.tnspB, R144 ;  /* 0x60200000389079f0 */ /* 0x000fe20008701890 */
[----:B------:R-:W-:Y:S01]  /*7bf0*/  IMAD.U32 R216, RZ, RZ, UR10 ;  /* 0x0000000affd87e24 */ /* 0x000fe2000f8e00ff */
        /* <DEDUP_REMOVED lines=14> */
[----:B------:R1:W-:Y:S01]  /*7ce0*/  REDG.E.ADD.F32x4.FTZ.RN.STRONG.GPU desc[UR60][R8.64+0x800], R28 ;  /* 0x0008001c080079a6 */ /* 0x0003e2000c10f7bc */
[----:B------:R-:W-:Y:S01]  /*7cf0*/  HGMMA.64x16x16.F32.BF16 R168, gdesc[UR8].tnspA.tnspB, R168 ;  /* 0x6020000008a879f0 */ /* 0x000fe200087018a8 */
[----:B------:R-:W-:-:S02]  /*7d00*/  VIADD R25, R237, 0x80 ;  /* 0x00000080ed197836 */ /* 0x000fc40000000000 */
[C---:B------:R-:W-:Y:S01]  /*7d10*/  VIADD R26, R24.reuse, 0x10 ;  /* 0x00000010181a7836 */ /* 0x040fe20000000000 */
[----:B------:R-:W-:Y:S01]  /*7d20*/  UMOV UR49, UR45 ;  /* 0x0000002d00317c82 */ /* 0x000fe20008000000 */
[----:B------:R-:W-:Y:S01]  /*7d30*/  IMAD.U32 R220, RZ, RZ, UR10 ;  /* 0x0000000affdc7e24 */ /* 0x000fe2000f8e00ff */
[----:B------:R-:W-:Y:S01]  /*7d40*/  R2UR UR44, R25 ;  /* 0x00000000192c72ca */ /* 0x000fe200000e0000 */
[----:B------:R-:W-:Y:S01]  /*7d50*/  VIADD R25, R24, 0x110 ;  /* 0x0000011018197836 */ /* 0x000fe20000000000 */
[----:B------:R-:W-:Y:S01]  /*7d60*/  R2UR UR46, R26 ;  /* 0x000000001a2e72ca */ /* 0x000fe200000e0000 */
[C---:B------:R-:W-:Y:S01]  /*7d70*/  VIADD R26, R24.reuse, 0x90 ;  /* 0x00000090181a7836 */ /* 0x040fe20000000000 */
[----:B------:R-:W-:Y:S01]  /*7d80*/  UMOV UR41, UR25 ;  /* 0x0000001900297c82 */ /* 0x000fe20008000000 */
[----:B------:R-:W-:Y:S01]  /*7d90*/  IMAD.U32 R221, RZ, RZ, UR11 ;  /* 0x0000000bffdd7e24 */ /* 0x000fe2000f8e00ff */
[----:B------:R-:W-:Y:S01]  /*7da0*/  R2UR UR5, R25 ;  /* 0x00000000190572ca */ /* 0x000fe200000e0000 */
[----:B------:R-:W-:Y:S01]  /*7db0*/  VIADD R25, R24, 0x190 ;  /* 0x0000019018197836 */ /* 0x000fe20000000000 */
[----:B------:R-:W-:Y:S01]  /*7dc0*/  R2UR UR4, R26 ;  /* 0x000000001a0472ca */ /* 0x000fe200000e0000 */
[----:B------:R-:W-:Y:S01]  /*7dd0*/  UMOV UR37, UR25 ;  /* 0x0000001900257c82 */ /* 0x000fe20008000000 */
[----:B------:R-:W-:Y:S01]  /*7de0*/  UMOV UR33, UR25 ;  /* 0x0000001900217c82 */ /* 0x000fe20008000000 */
[----:B------:R-:W-:Y:S01]  /*7df0*/  UMOV UR29, UR25 ;  /* 0x00000019001d7c82 */ /* 0x000fe20008000000 */
[----:B------:R-:W-:Y:S01]  /*7e00*/  R2UR UR6, R25 ;  /* 0x00000000190672ca */ /* 0x000fe200000e0000 */
[C---:B------:R-:W-:Y:S01]  /*7e10*/  VIADD R25, R24.reuse, 0x210 ;  /* 0x0000021018197836 */ /* 0x040fe20000000000 */
[----:B------:R-:W-:Y:S01]  /*7e20*/  UMOV UR8, UR44 ;  /* 0x0000002c00087c82 */ /* 0x000fe20008000000 */
[----:B------:R-:W-:Y:S01]  /*7e30*/  UMOV UR15, 0x40 ;  /* 0x00000040000f7882 */ /* 0x000fe20000000000 */
[----:B------:R1:W-:Y:S02]  /*7e40*/  REDG.E.ADD.F32x4.FTZ.RN.STRONG.GPU desc[UR60][R8.64+0x1000], R32 ;  /* 0x00100020080079a6 */ /* 0x0003e4000c10f7bc */
[----:B------:R-:W-:Y:S01]  /*7e50*/  R2UR UR50, R25 ;  /* 0x00000000193272ca */ /* 0x000fe200000e0000 */
[----:B------:R-:W-:Y:S01]  /*7e60*/  UMOV UR9, UR45 ;  /* 0x0000002d00097c82 */ /* 0x000fe20008000000 */
[----:B------:R-:W-:Y:S01]  /*7e70*/  UMOV UR11, 0x40 ;  /* 0x00000040000b7882 */ /* 0x000fe20000000000 */
[----:B------:R-:W-:Y:S01]  /*7e80*/  UMOV UR10, UR4 ;  /* 0x00000004000a7c82 */ /* 0x000fe20008000000 */
[----:B------:R-:W-:Y:S01]  /*7e90*/  IMAD.U32 R223, RZ, RZ, UR11 ;  /* 0x0000000bffdf7e24 */ /* 0x000fe2000f8e00ff */
[----:B------:R-:W-:Y:S01]  /*7ea0*/  UMOV UR48, UR44 ;  /* 0x0000002c00307c82 */ /* 0x000fe20008000000 */
[----:B------:R-:W-:Y:S01]  /*7eb0*/  IMAD.U32 R222, RZ, RZ, UR10 ;  /* 0x0000000affde7e24 */ /* 0x000fe2000f8e00ff */
[----:B------:R-:W-:Y:S01]  /*7ec0*/  HGMMA.64x16x16.F32.BF16 R136, gdesc[UR44].tnspA.tnspB, R136 ;  /* 0x602000002c8879f0 */ /* 0x000fe20008701888 */
[----:B------:R-:W-:Y:S01]  /*7ed0*/  VIADD R26, R24, 0x20 ;  /* 0x00000020181a7836 */ /* 0x000fe20000000000 */
[----:B------:R1:W-:Y:S02]  /*7ee0*/  REDG.E.ADD.F32x4.FTZ.RN.STRONG.GPU desc[UR60][R8.64+0x1800], R36 ;  /* 0x00180024080079a6 */ /* 0x0003e4000c10f7bc */
        /* <DEDUP_REMOVED lines=12> */
[----:B------:R-:W-:Y:S01]  /*7fb0*/  VIADD R25, R237, 0x100 ;  /* 0x00000100ed197836 */ /* 0x000fe20000000000 */
[----:B------:R-:W-:Y:S01]  /*7fc0*/  HGMMA.64x16x16.F32.BF16 R160, gdesc[UR8].tnspA.tnspB, R160 ;  /* 0x6020000008a079f0 */ /* 0x000fe200087018a0 */
[----:B------:R-:W-:Y:S01]  /*7fd0*/  R2UR UR26, R26 ;  /* 0x000000001a1a72ca */ /* 0x000fe200000e0000 */
[----:B------:R1:W-:Y:S02]  /*7fe0*/  REDG.E.ADD.F32x4.FTZ.RN.STRONG.GPU desc[UR60][R8.64+0x2000], R40 ;  /* 0x00200028080079a6 */ /* 0x0003e4000c10f7bc */
[----:B------:R-:W-:Y:S01]  /*7ff0*/  HGMMA.64x16x16.F32.BF16 R168, gdesc[UR48].tnspA.tnspB, R168 ;  /* 0x6020000030a879f0 */ /* 0x000fe200087018a8 */
[----:B------:R-:W-:Y:S01]  /*8000*/  R2UR UR24, R25 ;  /* 0x00000000191872ca */ /* 0x000fe200000e0000 */
[C---:B------:R-:W-:Y:S01]  /*8010*/  VIADD R25, R24.reuse, 0x120 ;  /* 0x0000012018197836 */ /* 0x040fe20000000000 */
[----:B------:R-:W-:Y:S01]  /*8020*/  UMOV UR5, 0x40000040 ;  /* 0x4000004000057882 */ /* 0x000fe20000000000 */
[C---:B------:R-:W-:Y:S01]  /*8030*/  VIADD R26, R24.reuse, 0xa0 ;  /* 0x000000a0181a7836 */ /* 0x040fe20000000000 */
[----:B------:R1:W-:Y:S02]  /*8040*/  REDG.E.ADD.F32x4.FTZ.RN.STRONG.GPU desc[UR60][R8.64+0x2800], R44 ;  /* 0x0028002c080079a6 */ /* 0x0003e4000c10f7bc */
[----:B------:R-:W-:Y:S01]  /*8050*/  R2UR UR38, R25 ;  /* 0x00000000192672ca */ /* 0x000fe200000e0000 */
[----:B------:R-:W-:Y:S01]  /*8060*/  VIADD R25, R24, 0x1a0 ;  /* 0x000001a018197836 */ /* 0x000fe20000000000 */
[----:B------:R-:W-:-:S05]  /*8070*/  R2UR UR42, R26 ;  /* 0x000000001a2a72ca */ /* 0x000fca00000e0000 */
[----:B------:R-:W-:Y:S01]  /*8080*/  UMOV UR40, UR24 ;  /* 0x0000001800287c82 */ /* 0x000fe20008000000 */
[----:B------:R-:W-:Y:S01]  /*8090*/  R2UR UR34, R25 ;  /* 0x00000000192272ca */ /* 0x000fe200000e0000 */
[----:B------:R-:W-:Y:S01]  /*80a0*/  VIADD R25, R24, 0x220 ;  /* 0x0000022018197836 */ /* 0x000fe20000000000 */
[----:B------:R-:W-:Y:S01]  /*80b0*/  UMOV UR36, UR24 ;  /* 0x0000001800247c82 */ /* 0x000fe20008000000 */
[----:B------:R-:W-:Y:S01]  /*80c0*/  UMOV UR32, UR24 ;  /* 0x0000001800207c82 */ /* 0x000fe20008000000 */
[----:B------:R-:W-:Y:S01]  /*80d0*/  UMOV UR28, UR24 ;  /* 0x00000018001c7c82 */ /* 0x000fe20008000000 */
[----:B------:R-:W-:Y:S01]  /*80e0*/  HGMMA.64x16x16.F32.BF16 R136, gdesc[UR24].tnspA.tnspB, R136 ;  /* 0x60200000188879f0 */ /* 0x000fe20008701888 */
[----:B------:R-:W-:Y:S01]  /*80f0*/  R2UR UR30, R25 ;  /* 0x00000000191e72ca */ /* 0x000fe200000e0000 */
[----:B------:R-:W-:Y:S01]  /*8100*/  IMAD.U32 R226, RZ, RZ, UR10 ;  /* 0x0000000affe27e24 */ /* 0x000fe2000f8e00ff */
[----:B------:R-:W-:Y:S01]  /*8110*/  UMOV UR21, UR5 ;  /* 0x0000000500157c82 */ /* 0x000fe20008000000 */
[----:B------:R-:W-:Y:S01]  /*8120*/  HGMMA.64x16x16.F32.BF16 R144, gdesc[UR40].tnspA.tnspB, R144 ;  /* 0x60200000289079f0 */ /* 0x000fe20008701890 */
[----:B------:R-:W-:Y:S01]  /*8130*/  UMOV UR17, UR5 ;  /* 0x0000000500117c82 */ /* 0x000fe20008000000 */
[----:B------:R-:W-:Y:S01]  /*8140*/  IMAD.U32 R227, RZ, RZ, UR11 ;  /* 0x0000000bffe37e24 */ /* 0x000fe2000f8e00ff */
[----:B------:R-:W-:Y:S01]  /*8150*/  UMOV UR13, UR5 ;  /* 0x00000005000d7c82 */ /* 0x000fe20008000000 */
[----:B------:R-:W-:Y:S01]  /*8160*/  UMOV UR9, UR5 ;  /* 0x0000000500097c82 */ /* 0x000fe20008000000 */
[----:B------:R1:W-:Y:S01]  /*8170*/  REDG.E.ADD.F32x4.FTZ.RN.STRONG.GPU desc[UR60][R8.64+0x3000], R48 ;  /* 0x00300030080079a6 */ /* 0x0003e2000c10f7bc */
[----:B------:R-:W-:Y:S01]  /*8180*/  HGMMA.64x16x16.F32.BF16 R152, gdesc[UR36].tnspA.tnspB, R152 ;  /* 0x60200000249879f0 */ /* 0x000fe20008701898 */
[----:B------:R-:W-:-:S02]  /*8190*/  VIADD R25, R237, 0x180 ;  /* 0x00000180ed197836 */ /* 0x000fc40000000000 */
[C---:B------:R-:W-:Y:S01]  /*81a0*/  VIADD R26, R24.reuse, 0x30 ;  /* 0x00000030181a7836 */ /* 0x040fe20000000000 */
[----:B------:R-:W-:Y:S01]  /*81b0*/  UMOV UR11, 0x40 ;  /* 0x00000040000b7882 */ /* 0x000fe20000000000 */
[----:B------:R1:W-:Y:S01]  /*81c0*/  REDG.E.ADD.F32x4.FTZ.RN.STRONG.GPU desc[UR60][R8.64+0x3800], R52 ;  /* 0x00380034080079a6 */ /* 0x0003e2000c10f7bc */
[----:B------:R-:W-:Y:S01]  /*81d0*/  R2UR UR4, R25 ;  /* 0x00000000190472ca */ /* 0x000fe200000e0000 */
[----:B------:R-:W-:Y:S01]  /*81e0*/  HGMMA.64x16x16.F32.BF16 R160, gdesc[UR32].tnspA.tnspB, R160 ;  /* 0x6020000020a079f0 */ /* 0x000fe200087018a0 */
[----:B------:R-:W-:Y:S01]  /*81f0*/  VIADD R25, R24, 0x130 ;  /* 0x0000013018197836 */ /* 0x000fe20000000000 */
[----:B------:R-:W-:Y:S01]  /*8200*/  R2UR UR6, R26 ;  /* 0x000000001a0672ca */ /* 0x000fe200000e0000 */
[C---:B------:R-:W-:Y:S01]  /*8210*/  VIADD R26, R24.reuse, 0xb0 ;  /* 0x000000b0181a7836 */ /* 0x040fe20000000000 */
[----:B------:R-:W-:Y:S01]  /*8220*/  HGMMA.64x16x16.F32.BF16 R168, gdesc[UR28].tnspA.tnspB, R168 ;  /* 0x602000001ca879f0 */ /* 0x000fe200087018a8 */
[----:B------:R-:W-:Y:S01]  /*8230*/  IMAD.U32 R22, RZ, RZ, UR58 ;  /* 0x0000003aff167e24 */ /* 0x000fe2000f8e00ff */
[----:B------:R-:W-:Y:S01]  /*8240*/  R2UR UR18, R25 ;  /* 0x00000000191272ca */ /* 0x000fe200000e0000 */
[----:B------:R-:W-:Y:S01]  /*8250*/  VIADD R25, R24, 0x1b0 ;  /* 0x000001b018197836 */ /* 0x000fe20000000000 */
[----:B------:R-:W-:Y:S01]  /*8260*/  R2UR UR22, R26 ;  /* 0x000000001a1672ca */ /* 0x000fe200000e0000 */
[----:B------:R-:W-:-:S02]  /*8270*/  VIADD R24, R24, 0x230 ;  /* 0x0000023018187836 */ /* 0x000fc40000000000 */
[----:B------:R-:W-:Y:S01]  /*8280*/  IMAD.U32 R23, RZ, RZ, UR59 ;  /* 0x0000003bff177e24 */ /* 0x000fe2000f8e00ff */
[----:B------:R-:W-:Y:S01]  /*8290*/  R2UR UR14, R25 ;  /* 0x00000000190e72ca */ /* 0x000fe200000e0000 */
[----:B------:R-:W-:Y:S01]  /*82a0*/  UMOV UR20, UR4 ;  /* 0x0000000400147c82 */ /* 0x000fe20008000000 */
[----:B------:R-:W-:Y:S01]  /*82b0*/  R2UR UR10, R24 ;  /* 0x00000000180a72ca */ /* 0x000fe200000e0000 */
        /* <DEDUP_REMOVED lines=9> */
[----:B-1----:R-:W-:Y:S05]  /*8350*/  @P0 BRA `(.L_x_438) ;  /* 0x0000000000040947 */ /* 0x002fea0003800000 */
[----:B------:R-:W-:Y:S01]  /*8360*/  BPT.TRAP 0x1 ;  /* 0x000000040000795c */ /* 0x000fe20000300000 */
.L_x_438:
        /* <DEDUP_REMOVED lines=45> */
[----:B------:R-:W-:Y:S01]  /*8640*/  PLOP3.LUT P0, PT, PT, PT, UP0, 0x40, 0x0 ;  /* 0x000000000000781c */ /* 0x000fe20003f0e808 */
[----:B------:R-:W-:Y:S01]  /*8650*/  HGMMA.64x16x16.F32.BF16 R176, gdesc[UR52].tnspA.tnspB, R176 ;  /* 0x6020000034b079f0 */ /* 0x000fe200087018b0 */
[----:B------:R-:W-:Y:S01]  /*8660*/  R2UR UR54, R22 ;  /* 0x00000000163672ca */ /* 0x000fe200000e0000 */
[----:B------:R1:W-:Y:S01]  /*8670*/  REDG.E.ADD.F32x4.FTZ.RN.STRONG.GPU desc[UR60][R8.64+0x4000], R24 ;  /* 0x00400018080079a6 */ /* 0x0003e2000c10f7bc */
[----:B------:R-:W-:-:S02]  /*8680*/  R2UR UR55, R23 ;  /* 0x00000000173772ca */ /* 0x000fc400000e0000 */
        /* <DEDUP_REMOVED lines=60> */
[----:B-1----:R-:W-:Y:S05]  /*8a50*/  @P0 BRA `(.L_x_439) ;  /* 0x0000000000040947 */ /* 0x002fea0003800000 */
[----:B------:R-:W-:Y:S01]  /*8a60*/  BPT.TRAP 0x1 ;  /* 0x000000040000795c */ /* 0x000fe20000300000 */
.L_x_439:
        /* <DEDUP_REMOVED lines=96> */
.L_x_419:
[----:B------:R-:W-:Y:S05]  /*9070*/  @P0 BRA `(.L_x_417) ;  /* 0x0000002000c80947 */ /* 0x000fea0003800000 */
[----:B------:R-:W2:Y:S01]  /*9080*/  S2R R4, SR_TID.X ;  /* 0x0000000000047919 */ /* 0x000ea20000002100 */
[----:B------:R-:W3:Y:S01]  /*9090*/  S2UR UR6, SR_CgaCtaId ;  /* 0x00000000000679c3 */ /* 0x000ee20000008800 */
[----:B------:R-:W-:Y:S01]  /*90a0*/  UMOV UR4, 0x400 ;  /* 0x0000040000047882 */ /* 0x000fe20000000000 */
[----:B------:R-:W-:Y:S01]  /*90b0*/  ULDC.64 UR12, c[0x0][0x818] ;  /* 0x00020600000c7ab9 */ /* 0x000fe20000000a00 */
[----:B------:R-:W-:Y:S01]  /*90c0*/  ULDC.64 UR14, c[0x0][0x848] ;  /* 0x00021200000e7ab9 */ /* 0x000fe20000000a00 */
[----:B------:R-:W-:Y:S04]  /*90d0*/  BSSY B1, `(.L_x_441) ;  /* 0x0000056000017945 */ /* 0x000fe80003800000 */
[----:B------:R-:W-:Y:S08]  /*90e0*/  S2UR UR5, SR_CTAID.Y ;  /* 0x00000000000579c3 */ /* 0x000ff00000002600 */
[----:B------:R-:W4:Y:S01]  /*90f0*/  S2UR UR8, SR_CTAID.X ;  /* 0x00000000000879c3 */ /* 0x000f220000002500 */
[----:B---3--:R-:W-:-:S07]  /*9100*/  ULEA UR4, UR6, UR4, 0x18 ;  /* 0x0000000406047291 */ /* 0x008fce000f8ec03f */
[----:B------:R-:W3:Y:S01]  /*9110*/  S2UR UR16, SR_CTAID.Z ;  /* 0x00000000001079c3 */ /* 0x000ee20000002700 */
[----:B------:R-:W-:Y:S02]  /*9120*/  ULDC UR6, c[0x0][0x850] ;  /* 0x0002140000067ab9 */ /* 0x000fe40000000800 */
[----:B------:R-:W-:Y:S01]  /*9130*/  UISETP.NE.AND UP0, UPT, UR6, 0x1, UPT ;  /* 0x000000010600788c */ /* 0x000fe2000bf05270 */
[----:B--2---:R-:W-:-:S05]  /*9140*/  VIADD R3, R4, 0xffffff80 ;  /* 0xffffff8004037836 */ /* 0x004fca0000000000 */
[----:B------:R-:W-:Y:S01]  /*9150*/  SHF.R.S32.HI R0, RZ, 0x1f, R3 ;  /* 0x0000001fff007819 */ /* 0x000fe20000011403 */
[----:B------:R-:W-:Y:S01]  /*9160*/  BAR.SYNC.DEFER_BLOCKING 0x1, 0x100 ;  /* 0x0044000000007b1d */ /* 0x000fe20000010000 */
[----:B------:R-:W-:Y:S02]  /*9170*/  ISETP.NE.AND P0, PT, R3, RZ, PT ;  /* 0x000000ff0300720c */ /* 0x000fe40003f05270 */
[----:B------:R-:W-:Y:S01]  /*9180*/  LEA.HI R2, R0, R3, RZ, 0x7 ;  /* 0x0000000300027211 */ /* 0x000fe200078f38ff */
[----:B----4-:R-:W-:Y:S02]  /*9190*/  UIMAD UR8, UR8, 0x5000, URZ ;  /* 0x00005000080878a4 */ /* 0x010fe4000f8e023f */
[----:B------:R-:W-:Y:S01]  /*91a0*/  @UP0 ULDC UR6, c[0x0][0x854] ;  /* 0x0002150000060ab9 */ /* 0x000fe20000000800 */
[----:B------:R-:W-:Y:S01]  /*91b0*/  LOP3.LUT R0, R2, 0x3fffff80, RZ, 0xc0, !PT ;  /* 0x3fffff8002007812 */ /* 0x000fe200078ec0ff */
[----:B------:R-:W-:Y:S01]  /*91c0*/  UIMAD.WIDE.U32 UR6, UR5, UR6, URZ ;  /* 0x00000006050672a5 */ /* 0x000fe2000f8e003f */
[----:B------:R-:W-:Y:S01]  /*91d0*/  SHF.R.S32.HI R5, RZ, 0x7, R2 ;  /* 0x00000007ff057819 */ /* 0x000fe20000011402 */
[----:B------:R-:W-:-:S02]  /*91e0*/  @UP0 ULDC UR9, c[0x0][0x858] ;  /* 0x0002160000090ab9 */ /* 0x000fc40000000800 */
[----:B------:R-:W-:Y:S01]  /*91f0*/  IMAD.IADD R0, R3, 0x1, -R0 ;  /* 0x0000000103007824 */ /* 0x000fe200078e0a00 */
[----:B------:R-:W-:Y:S02]  /*9200*/  @UP0 USHF.R.U32.HI UR5, URZ, UR9, UR7 ;  /* 0x000000093f050299 */ /* 0x000fe40008011607 */
[----:B------:R-:W-:Y:S01]  /*9210*/  USHF.R.S32.HI UR9, URZ, 0x1f, UR8 ;  /* 0x0000001f3f097899 */ /* 0x000fe20008011408 */
[----:B------:R-:W-:Y:S01]  /*9220*/  IMAD R0, R5, 0xa00, R0 ;  /* 0x00000a0005007824 */ /* 0x000fe200078e0200 */
[----:B------:R-:W-:Y:S02]  /*9230*/  USHF.R.S32.HI UR10, URZ, 0x1f, UR5 ;  /* 0x0000001f3f0a7899 */ /* 0x000fe40008011405 */
[----:B------:R-:W-:Y:S01]  /*9240*/  UIMAD.WIDE.U32 UR6, UR5, UR12, UR8 ;  /* 0x0000000c050672a5 */ /* 0x000fe2000f8e0008 */
[----:B------:R-:W-:Y:S01]  /*9250*/  IMAD.SHL.U32 R0, R0, 0x4, RZ ;  /* 0x0000000400007824 */ /* 0x000fe200078e00ff */
[----:B------:R-:W-:Y:S02]  /*9260*/  UIMAD UR11, UR10, UR12, URZ ;  /* 0x0000000c0a0b72a4 */ /* 0x000fe4000f8e023f */
[----:B---3--:R-:W-:-:S02]  /*9270*/  USHF.R.S32.HI UR17, URZ, 0x1f, UR16 ;  /* 0x0000001f3f117899 */ /* 0x008fc40008011410 */
[----:B------:R-:W-:Y:S01]  /*9280*/  LEA R0, R0, UR4, 0x2 ;  /* 0x0000000400007c11 */ /* 0x000fe2000f8e10ff */
[----:B------:R-:W-:-:S03]  /*9290*/  UIMAD UR11, UR5, UR13, UR11 ;  /* 0x0000000d050b72a4 */ /* 0x000fc6000f8e020b */
[----:B------:R-:W-:Y:S01]  /*92a0*/  ULDC.64 UR12, c[0x0][0x840] ;  /* 0x00021000000c7ab9 */ /* 0x000fe20000000a00 */
[----:B------:R2:W-:Y:S01]  /*92b0*/  STS.128 [R0], R56 ;  /* 0x0000003800007388 */ /* 0x0005e20000000c00 */
[----:B------:R-:W-:Y:S02]  /*92c0*/  UIMAD UR10, UR10, UR12, URZ ;  /* 0x0000000c0a0a72a4 */ /* 0x000fe4000f8e023f */
[----:B------:R-:W-:Y:S01]  /*92d0*/  UIMAD.WIDE.U32 UR8, UR5, UR12, UR8 ;  /* 0x0000000c050872a5 */ /* 0x000fe2000f8e0008 */
[----:B------:R2:W-:Y:S01]  /*92e0*/  STS.128 [R0+0x800], R60 ;  /* 0x0008003c00007388 */ /* 0x0005e20000000c00 */
[----:B------:R-:W-:Y:S02]  /*92f0*/  UIMAD UR10, UR5, UR13, UR10 ;  /* 0x0000000d050a72a4 */ /* 0x000fe4000f8e020a */
[----:B------:R-:W-:Y:S01]  /*9300*/  UIADD3 UR7, UR7, UR11, URZ ;  /* 0x0000000b07077290 */ /* 0x000fe2000fffe03f */
[----:B------:R2:W-:Y:S01]  /*9310*/  STS.128 [R0+0x1000], R96 ;  /* 0x0010006000007388 */ /* 0x0005e20000000c00 */
[----:B------:R-:W-:Y:S01]  /*9320*/  ULDC.64 UR12, c[0x0][0x820] ;  /* 0x00020800000c7ab9 */ /* 0x000fe20000000a00 */
[----:B------:R-:W-:-:S02]  /*9330*/  UIMAD UR11, UR17, UR14, URZ ;  /* 0x0000000e110b72a4 */ /* 0x000fc4000f8e023f */
[----:B------:R2:W-:Y:S01]  /*9340*/  STS.128 [R0+0x1800], R100 ;  /* 0x0018006400007388 */ /* 0x0005e20000000c00 */
[----:B------:R-:W-:Y:S02]  /*9350*/  UIMAD UR5, UR17, UR12, URZ ;  /* 0x0000000c110572a4 */ /* 0x000fe4000f8e023f */
[----:B------:R-:W-:Y:S01]  /*9360*/  UIADD3 UR9, UR9, UR10, URZ ;  /* 0x0000000a09097290 */ /* 0x000fe2000fffe03f */
[----:B------:R2:W-:Y:S01]  /*9370*/  STS.128 [R0+0x2000], R64 ;  /* 0x0020004000007388 */ /* 0x0005e20000000c00 */
[----:B------:R-:W-:Y:S02]  /*9380*/  UIMAD UR5, UR16, UR13, UR5 ;  /* 0x0000000d100572a4 */ /* 0x000fe4000f8e0205 */
[----:B------:R-:W-:Y:S01]  /*9390*/  UIMAD.WIDE.U32 UR6, UR16, UR12, UR6 ;  /* 0x0000000c100672a5 */ /* 0x000fe2000f8e0006 */
[----:B------:R2:W-:Y:S01]  /*93a0*/  STS.128 [R0+0x2800], R68 ;  /* 0x0028004400007388 */ /* 0x0005e20000000c00 */
[----:B------:R-:W-:Y:S02]  /*93b0*/  UIMAD UR11, UR16, UR15, UR11 ;  /* 0x0000000f100b72a4 */ /* 0x000fe4000f8e020b */
[----:B------:R-:W-:Y:S01]  /*93c0*/  UIMAD.WIDE.U32 UR8, UR16, UR14, UR8 ;  /* 0x0000000e100872a5 */ /* 0x000fe2000f8e0008 */
[----:B------:R2:W-:Y:S01]  /*93d0*/  STS.128 [R0+0x3000], R104 ;  /* 0x0030006800007388 */ /* 0x0005e20000000c00 */
[----:B------:R-:W-:Y:S01]  /*93e0*/  ULDC.64 UR12, c[0x0][0x800] ;  /* 0x00020000000c7ab9 */ /* 0x000fe20000000a00 */
[----:B------:R-:W-:Y:S01]  /*93f0*/  ULDC.64 UR14, c[0x0][0x828] ;  /* 0x00020a00000e7ab9 */ /* 0x000fe20000000a00 */
[----:B------:R-:W-:Y:S01]  /*9400*/  UIADD3 UR7, UR7, UR5, URZ ;  /* 0x0000000507077290 */ /* 0x000fe2000fffe03f */
[----:B------:R2:W-:Y:S01]  /*9410*/  STS.128 [R0+0x3800], R108 ;  /* 0x0038006c00007388 */ /* 0x0005e20000000c00 */
[----:B------:R-:W-:-:S02]  /*9420*/  ULEA UR12, UP0, UR6, UR12, 0x2 ;  /* 0x0000000c060c7291 */ /* 0x000fc4000f80103f */
[----:B------:R-:W-:Y:S01]  /*9430*/  UIADD3 UR5, UR9, UR11, URZ ;  /* 0x0000000b09057290 */ /* 0x000fe2000fffe03f */
[----:B------:R2:W-:Y:S01]  /*9440*/  STS.128 [R0+0x4000], R72 ;  /* 0x0040004800007388 */ /* 0x0005e20000000c00 */
[----:B------:R-:W-:Y:S02]  /*9450*/  ULEA UR14, UP1, UR8, UR14, 0x2 ;  /* 0x0000000e080e7291 */ /* 0x000fe4000f82103f */
[----:B------:R-:W-:Y:S01]  /*9460*/  ULEA.HI.X UR13, UR6, UR13, UR7, 0x2, UP0 ;  /* 0x0000000d060d7291 */ /* 0x000fe200080f1407 */
[----:B------:R2:W-:Y:S01]  /*9470*/  STS.128 [R0+0x4800], R76 ;  /* 0x0048004c00007388 */ /* 0x0005e20000000c00 */
[----:B------:R-:W-:-:S03]  /*9480*/  ULEA.HI.X UR7, UR8, UR15, UR5, 0x2, UP1 ;  /* 0x0000000f08077291 */ /* 0x000fc600088f1405 */
        /* <DEDUP_REMOVED lines=18> */
[----:B------:R-:W-:-:S09]  /*95b0*/  UMOV UR6, UR14 ;  /* 0x0000000e00067c82 */ /* 0x000fd20008000000 */
.L_x_443:
[----:B------:R-:W-:Y:S01]  /*95c0*/  @P0 ELECT P1, URZ, PT ;  /* 0x00000000003f082f */ /* 0x000fe20003820000 */
[----:B------:R3:W-:-:S12]  /*95d0*/  UBLKRED.G.S.ADD.F32.RN [UR6], [UR4], UR5, desc[UR8] ;  /* 0x00000806040073bb */ /* 0x0007d800080a1405 */
[----:B------:R-:W-:Y:S02]  /*95e0*/  @P1 PLOP3.LUT P0, PT, P1, PT, PT, 0x8, 0x0 ;  /* 0x000000000000181c */ /* 0x000fe40000f0e170 */
[----:B------:R-:W-:-:S11]  /*95f0*/  PLOP3.LUT P1, PT, PT, PT, PT, 0x8, 0x0 ;  /* 0x000000000000781c */ /* 0x000fd60003f2e170 */
[----:B---3--:R-:W-:Y:S05]  /*9600*/  @P0 BRA.U.ANY `(.L_x_443) ;  /* 0xfffffffd00ec0947 */ /* 0x008fea000393ffff */
[----:B------:R0:W-:Y:S01]  /*9610*/  UTMACMDFLUSH ;  /* 0x00000000000079b7 */ /* 0x0001e20000000000 */
[----:B------:R-:W-:-:S04]  /*9620*/  DEPBAR.LE SB0, 0x0 ;  /* 0x000080000000791a */ /* 0x000fc80000000000 */
.L_x_442:
[----:B------:R-:W-:Y:S05]  /*9630*/  BSYNC B1 ;  /* 0x0000000000017941 */ /* 0x000fea0003800000 */
.L_x_441:
        /* <DEDUP_REMOVED lines=23> */
[----:B----4-:R-:W4:Y:S02]  /*97b0*/  FENCE.VIEW.ASYNC.S ;  /* 0x00000000000073c6 */ /* 0x010f240000000000 */
[----:B----4-:R-:W-:Y:S06]  /*97c0*/  BAR.SYNC.DEFER_BLOCKING 0x1, 0x100 ;  /* 0x0044000000007b1d */ /* 0x010fec0000010000 */
[----:B------:R-:W-:Y:S05]  /*97d0*/  @P0 BRA `(.L_x_417) ;  /* 0x0000001800f00947 */ /* 0x000fea0003800000 */
[----:B------:R-:W-:Y:S01]  /*97e0*/  PLOP3.LUT P0, PT, PT, PT, PT, 0x80, 0x0 ;  /* 0x000000000000781c */ /* 0x000fe20003f0f070 */
[----:B------:R-:W-:Y:S01]  /*97f0*/  UMOV UR5, 0x1400 ;  /* 0x0000140000057882 */ /* 0x000fe20000000000 */
[----:B------:R-:W-:Y:S01]  /*9800*/  UMOV UR8, 0x0 ;  /* 0x0000000000087882 */ /* 0x000fe20000000000 */
[----:B------:R-:W-:Y:S01]  /*9810*/  UMOV UR9, 0x14f00000 ;  /* 0x14f0000000097882 */ /* 0x000fe20000000000 */
[----:B------:R-:W-:Y:S01]  /*9820*/  UMOV UR6, UR12 ;  /* 0x0000000c00067c82 */ /* 0x000fe20008000000 */
[----:B------:R-:W-:-:S08]  /*9830*/  UMOV UR7, UR13 ;  /* 0x0000000d00077c82 */ /* 0x000fd00008000000 */
.L_x_444:
[----:B------:R-:W-:Y:S01]  /*9840*/  @P0 ELECT P1, URZ, PT ;  /* 0x00000000003f082f */ /* 0x000fe20003820000 */
[----:B------:R4:W-:-:S12]  /*9850*/  UBLKRED.G.S.ADD.F32.RN [UR6], [UR4], UR5, desc[UR8] ;  /* 0x00000806040073bb */ /* 0x0009d800080a1405 */
[----:B------:R-:W-:Y:S02]  /*9860*/  @P1 PLOP3.LUT P0, PT, P1, PT, PT, 0x8, 0x0 ;  /* 0x000000000000181c */ /* 0x000fe40000f0e170 */
[----:B------:R-:W-:-:S11]  /*9870*/  PLOP3.LUT P1, PT, PT, PT, PT, 0x8, 0x0 ;  /* 0x000000000000781c */ /* 0x000fd60003f2e170 */
[----:B----4-:R-:W-:Y:S05]  /*9880*/  @P0 BRA.U.ANY `(.L_x_444) ;  /* 0xfffffffd00ec0947 */ /* 0x010fea000393ffff */
[----:B------:R0:W-:Y:S01]  /*9890*/  UTMACMDFLUSH ;  /* 0x00000000000079b7 */ /* 0x0001e20000000000 */
[----:B------:R-:W-:-:S04]  /*98a0*/  DEPBAR.LE SB0, 0x0 ;  /* 0x000080000000791a */ /* 0x000fc80000000000 */
[----:B------:R-:W-:Y:S05]  /*98b0*/  BRA `(.L_x_417) ;  /* 0x0000001800b87947 */ /* 0x000fea0003800000 */
.L_x_415:
        /* <DEDUP_REMOVED lines=41> */
.L_x_446:
        /* <DEDUP_REMOVED lines=8> */
[----:B------:R-:W-:Y:S01]  /*9bd0*/  IMAD.MOV.U32 R0, RZ, RZ, RZ ;  /* 0x000000ffff007224 */ /* 0x000fe200078e00ff */
[----:B------:R-:W-:Y:S01]  /*9be0*/  UIMAD UR6, UR10, UR6, URZ ;  /* 0x000000060a0672a4 */ /* 0x000fe2000f8e023f */
[----:B------:R-:W-:Y:S01]  /*9bf0*/  IMAD.MOV.U32 R12, RZ, RZ, 0x1 ;  /* 0x00000001ff0c7424 */ /* 0x000fe200078e00ff */
[----:B------:R-:W-:Y:S02]  /*9c00*/  UIMAD UR10, UR10, UR12, URZ ;  /* 0x0000000c0a0a72a4 */ /* 0x000fe4000f8e023f */
        /* <DEDUP_REMOVED lines=30> */
.L_x_462:
        /* <DEDUP_REMOVED lines=12> */
.L_x_448:
        /* <DEDUP_REMOVED lines=20> */
[----:B------:R-:W-:Y:S01]  /*9ff0*/  UIADD3 UR9, UP0, UR19, UR30, URZ ;  /* 0x0000001e13097290 */ /* 0x000fe2000ff1e03f */
[----:B------:R-:W-:Y:S01]  /*a000*/  IMAD.MOV.U32 R12, RZ, RZ, 0x1 ;  /* 0x00000001ff0c7424 */ /* 0x000fe200078e00ff */
[----:B------:R-:W-:Y:S01]  /*a010*/  UIADD3 UR16, UR8, 0x14100, URZ ;  /* 0x0001410008107890 */ /* 0x000fe2000fffe03f */
[----:B-1----:R-:W-:Y:S01]  /*a020*/  IMAD.MOV.U32 R9, RZ, RZ, R2 ;  /* 0x000000ffff097224 */ /* 0x002fe200078e0002 */
[----:B------:R-:W-:Y:S01]  /*a030*/  ULEA.HI.X.SX32 UR10, UR19, UR38, 0x1, UP0 ;  /* 0x00000026130a7291 */ /* 0x000fe200080f0e3f */
[----:B------:R-:W-:Y:S01]  /*a040*/  IMAD.MOV.U32 R10, RZ, RZ, R3 ;  /* 0x000000ffff0a7224 */ /* 0x000fe200078e0003 */
[----:B------:R-:W-:-:S02]  /*a050*/  ULEA UR54, UP0, UR9, UR14, 0x2 ;  /* 0x0000000e09367291 */ /* 0x000fc4000f80103f */
[C---:B------:R-:W-:Y:S01]  /*a060*/  IADD3 R0, P1, R9.reuse, 0xf0, RZ ;  /* 0x000000f009007810 */ /* 0x040fe20007f3e0ff */
[----:B------:R-:W-:Y:S02]  /*a070*/  UIADD3 UR40, UR8, 0x16100, URZ ;  /* 0x0001610008287890 */ /* 0x000fe4000fffe03f */
[----:B------:R-:W-:Y:S01]  /*a080*/  UIADD3 UR32, UR8, 0x18100, URZ ;  /* 0x0001810008207890 */ /* 0x000fe2000fffe03f */
[----:B------:R-:W-:Y:S01]  /*a090*/  R2UR UR48, R0 ;  /* 0x00000000003072ca */ /* 0x000fe200000e0000 */
[----:B------:R-:W-:Y:S01]  /*a0a0*/  UIADD3 UR24, UR8, 0x1a100, URZ ;  /* 0x0001a10008187890 */ /* 0x000fe2000fffe03f */
[C---:B------:R-:W-:Y:S01]  /*a0b0*/  IADD3 R0, P2, R9.reuse, 0x2f0, RZ ;  /* 0x000002f009007810 */ /* 0x040fe20007f5e0ff */
[----:B------:R-:W-:Y:S02]  /*a0c0*/  UIADD3 UR52, UR8, 0x2c100, URZ ;  /* 0x0002c10008347890 */ /* 0x000fe4000fffe03f */
        /* <DEDUP_REMOVED lines=8> */
[--C-:B------:R-:W-:Y:S01]  /*a150*/  IMAD.X R0, RZ, RZ, R10.reuse, P1 ;  /* 0x000000ffff007224 */ /* 0x100fe200008e060a */
[----:B------:R-:W-:Y:S01]  /*a160*/  UMOV UR29, UR21 ;  /* 0x00000015001d7c82 */ /* 0x000fe20008000000 */
[----:B------:R-:W-:Y:S01]  /*a170*/  UMOV UR25, UR17 ;  /* 0x0000001100197c82 */ /* 0x000fe20008000000 */
[----:B------:R-:W-:Y:S01]  /*a180*/  UMOV UR27, UR19 ;  /* 0x00000013001b7c82 */ /* 0x000fe20008000000 */
[----:B------:R-:W-:Y:S01]  /*a190*/  UMOV UR9, 0x10 ;  /* 0x0000001000097882 */ /* 0x000fe20000000000 */
[----:B------:R-:W-:Y:S01]  /*a1a0*/  R2UR UR49, R0 ;  /* 0x00000000003172ca */ /* 0x000fe200000e0000 */
[--C-:B------:R-:W-:Y:S01]  /*a1b0*/  IMAD.X R0, RZ, RZ, R10.reuse, P2 ;  /* 0x000000ffff007224 */ /* 0x100fe200010e060a */
[----:B------:R-:W-:Y:S01]  /*a1c0*/  UMOV UR53, UR17 ;  /* 0x0000001100357c82 */ /* 0x000fe20008000000 */
[----:B------:R-:W-:Y:S01]  /*a1d0*/  UMOV UR13, UR21 ;  /* 0x00000015000d7c82 */ /* 0x000fe20008000000 */
[----:B------:R-:W-:Y:S01]  /*a1e0*/  UMOV UR10, UR18 ;  /* 0x00000012000a7c82 */ /* 0x000fe20008000000 */
[----:B------:R-:W-:Y:S01]  /*a1f0*/  UIADD3 UR56, UR8, 0x5000, URZ ;  /* 0x0000500008387890 */ /* 0x000fe2000fffe03f */
[----:B------:R-:W-:Y:S01]  /*a200*/  R2UR UR5, R0 ;  /* 0x00000000000572ca */ /* 0x000fe200000e0000 */
[----:B------:R-:W-:Y:S01]  /*a210*/  IMAD.X R0, RZ, RZ, R10, P3 ;  /* 0x000000ffff007224 */ /* 0x000fe200018e060a */
[----:B------:R-:W-:Y:S01]  /*a220*/  ISETP.GE.AND P1, PT, R5, R11, PT ;  /* 0x0000000b0500720c */ /* 0x000fe20003f26270 */
[----:B------:R-:W-:Y:S01]  /*a230*/  UMOV UR58, 0x80 ;  /* 0x00000080003a7882 */ /* 0x000fe20000000000 */
[----:B------:R-:W-:Y:S01]  /*a240*/  UMOV UR59, UR11 ;  /* 0x0000000b003b7c82 */ /* 0x000fe20008000000 */
[----:B------:R-:W-:Y:S01]  /*a250*/  UMOV UR60, UR12 ;  /* 0x0000000c003c7c82 */ /* 0x000fe20008000000 */
[----:B------:R-:W-:Y:S01]  /*a260*/  R2UR UR7, R0 ;  /* 0x00000000000772ca */ /* 0x000fe200000e0000 */
[----:B------:R1:W-:Y:S01]  /*a270*/  UTMALDG.4D [UR16], [UR48], desc[UR50] ;  /* 0x00003210300075b4 */ /* 0x0003e20008019000 */
[----:B------:R-:W-:Y:S01]  /*a280*/  UMOV UR61, UR21 ;  /* 0x00000015003d7c82 */ /* 0x000fe20008000000 */
        /* <DEDUP_REMOVED lines=43> */
[----:B----4-:R-:W-:Y:S05]  /*a540*/  @P1 BRA `(.L_x_449) ;  /* 0x0000000800201947 */ /* 0x010fea0003800000 */
        /* <DEDUP_REMOVED lines=20> */
.L_x_454:
[----:B------:R-:W-:-:S04]  /*a690*/  SHF.L.U32 R9, R12, 0x1f, RZ ;  /* 0x0000001f0c097819 */ /* 0x000fc800000006ff */
[----:B------:R-:W1:Y:S02]  /*a6a0*/  SYNCS.PHASECHK.TRANS64.TRYWAIT P1, [R6+URZ+0x31838], R9 ;  /* 0x03183809060075a7 */ /* 0x000e64000802017f */
[----:B-1----:R-:W-:Y:S05]  /*a6b0*/  @!P1 BRA `(.L_x_450) ;  /* 0x0000000c00909947 */ /* 0x002fea0003800000 */
.L_x_463:
[----:B------:R-:W-:Y:S05]  /*a6c0*/  @P0 BRA `(.L_x_451) ;  /* 0x0000000000140947 */ /* 0x000fea0003800000 */
[----:B------:R-:W-:Y:S01]  /*a6d0*/  ISETP.NE.AND P1, PT, R14, RZ, PT ;  /* 0x000000ff0e00720c */ /* 0x000fe20003f25270 */
[----:B-1----:R-:W-:-:S04]  /*a6e0*/  IMAD.MOV.U32 R9, RZ, RZ, 0x8100 ;  /* 0x00008100ff097424 */ /* 0x002fc800078e00ff */
[----:B------:R2:W-:Y:S08]  /*a6f0*/  SYNCS.ARRIVE.TRANS64 RZ, [R6+URZ+0x31830], R9 ;  /* 0x0318300906ff79a7 */ /* 0x0005f0000800003f */
[----:B------:R-:W-:Y:S05]  /*a700*/  @!P1 BRA `(.L_x_451) ;  /* 0x0000000000049947 */ /* 0x000fea0003800000 */
[----:B------:R-:W-:Y:S01]  /*a710*/  BPT.TRAP 0x1 ;  /* 0x000000040000795c */ /* 0x000fe20000300000 */
.L_x_451:
[----:B-12---:R-:W-:Y:S01]  /*a720*/  IMAD.MOV.U32 R9, RZ, RZ, R2 ;  /* 0x000000ffff097224 */ /* 0x006fe200078e0002 */
[----:B------:R-:W-:Y:S01]  /*a730*/  R2UR UR19, R15 ;  /* 0x000000000f1372ca */ /* 0x000fe200000e0000 */
[----:B------:R-:W-:Y:S01]  /*a740*/  IMAD.MOV.U32 R10, RZ, RZ, R3 ;  /* 0x000000ffff0a7224 */ /* 0x000fe200078e0003 */
[----:B------:R-:W-:Y:S01]  /*a750*/  R2UR UR14, R6 ;  /* 0x00000000060e72ca */ /* 0x000fe200000e0000 */
[----:B------:R-:W-:Y:S01]  /*a760*/  VIADD R13, R13, 0x1 ;  /* 0x000000010d0d7836 */ /* 0x000fe20000000000 */
[----:B------:R-:W-:Y:S01]  /*a770*/  IADD3 R0, P2, R9, 0x1f0, RZ ;  /* 0x000001f009007810 */ /* 0x000fe20007f5e0ff */
[----:B------:R-:W-:Y:S01]  /*a780*/  UMOV UR8, 0x0 ;  /* 0x0000000000087882 */ /* 0x000fe20000000000 */
[----:B------:R-:W-:Y:S01]  /*a790*/  UMOV UR9, 0x14f00000 ;  /* 0x14f0000000097882 */ /* 0x000fe20000000000 */
[----:B------:R-:W-:Y:S01]  /*a7a0*/  UMOV UR18, URZ ;  /* 0x0000003f00127c82 */ /* 0x000fe20008000000 */
[----:B------:R-:W-:Y:S01]  /*a7b0*/  R2UR UR6, R0 ;  /* 0x00000000000672ca */ /* 0x000fe200000e0000 */
[----:B------:R-:W-:Y:S01]  /*a7c0*/  IMAD.X R0, RZ, RZ, R10, P2 ;  /* 0x000000ffff007224 */ /* 0x000fe200010e060a */
[C---:B------:R-:W-:Y:S01]  /*a7d0*/  ISETP.NE.AND P1, PT, R13.reuse, 0x2, PT ;  /* 0x000000020d00780c */ /* 0x040fe20003f25270 */
[----:B------:R-:W-:Y:S01]  /*a7e0*/  UMOV UR34, 0x40 ;  /* 0x0000004000227882 */ /* 0x000fe20000000000 */
[----:B------:R-:W-:Y:S01]  /*a7f0*/  R2UR UR4, R16 ;  /* 0x00000000100472ca */ /* 0x000fe200000e0000 */
[----:B------:R-:W-:Y:S01]  /*a800*/  UIADD3 UR19, UR19, -0x40, URZ ;  /* 0xffffffc013137890 */ /* 0x000fe2000fffe03f */
[----:B------:R-:W-:Y:S01]  /*a810*/  R2UR UR7, R0 ;  /* 0x00000000000772ca */ /* 0x000fe200000e0000 */
        /* <DEDUP_REMOVED lines=23> */
[----:B------:R-:W-:Y:S01]  /*a990*/  ISETP.NE.AND P2, PT, R4, RZ, PT ;  /* 0x000000ff0400720c */ /* 0x000fe20003f45270 */
        /* <DEDUP_REMOVED lines=8> */
.L_x_465:
[----:B------:R-:W-:Y:S01]  /*aa20*/  LOP3.LUT R12, R12, 0x1, RZ, 0x3c, !PT ;  /* 0x000000010c0c7812 */ /* 0x000fe200078e3cff */
[----:B------:R-:W-:Y:S06]  /*aa30*/  @P2 BRA `(.L_x_453) ;  /* 0x0000000000142947 */ /* 0x000fec0003800000 */
[----:B------:R-:W-:Y:S01]  /*aa40*/  ISETP.NE.AND P1, PT, R14, RZ, PT ;  /* 0x000000ff0e00720c */ /* 0x000fe20003f25270 */
[----:B-1----:R-:W-:-:S04]  /*aa50*/  IMAD.MOV.U32 R0, RZ, RZ, 0x8100 ;  /* 0x00008100ff007424 */ /* 0x002fc800078e00ff */
[----:B------:R2:W-:Y:S08]  /*aa60*/  SYNCS.ARRIVE.TRANS64 RZ, [R20+URZ+0x31810], R0 ;  /* 0x0318100014ff79a7 */ /* 0x0005f0000800003f */
[----:B------:R-:W-:Y:S05]  /*aa70*/  @!P1 BRA `(.L_x_453) ;  /* 0x0000000000049947 */ /* 0x000fea0003800000 */
[----:B------:R-:W-:Y:S01]  /*aa80*/  BPT.TRAP 0x1 ;  /* 0x000000040000795c */ /* 0x000fe20000300000 */
.L_x_453:
        /* <DEDUP_REMOVED lines=13> */
[----:B------:R-:W-:Y:S01]  /*ab60*/  R2UR UR15, R19 ;  /* 0x00000000130f72ca */ /* 0x000fe200000e0000 */
[----:B------:R-:W-:Y:S01]  /*ab70*/  UIADD3 UR41, UR41, 0x31810, URZ ;  /* 0x0003181029297890 */ /* 0x000fe2000fffe03f */
[----:B------:R-:W-:Y:S01]  /*ab80*/  ISETP.GE.AND P1, PT, R5, R11, PT ;  /* 0x0000000b0500720c */ /* 0x000fe20003f26270 */
[----:B------:R-:W-:Y:S01]  /*ab90*/  UMOV UR45, UR21 ;  /* 0x00000015002d7c82 */ /* 0x000fe20008000000 */
        /* <DEDUP_REMOVED lines=20> */
[----:B------:R-:W-:Y:S01]  /*ace0*/  UIADD3 UR8, UR8, 0x2c100, URZ ;  /* 0x0002c10008087890 */ /* 0x000fe2000fffe03f */
[----:B------:R-:W-:Y:S01]  /*acf0*/  IMAD.X R18, RZ, RZ, R18, P3 ;  /* 0x000000ffff127224 */ /* 0x000fe200018e0612 */
[----:B------:R-:W-:Y:S01]  /*ad00*/  UMOV UR25, UR41 ;  /* 0x0000002900197c82 */ /* 0x000fe20008000000 */
        /* <DEDUP_REMOVED lines=12> */
.L_x_449:
[----:B------:R-:W-:-:S04]  /*add0*/  SHF.L.U32 R3, R12, 0x1f, RZ ;  /* 0x0000001f0c037819 */ /* 0x000fc800000006ff */
[----:B------:R-:W1:Y:S02]  /*ade0*/  SYNCS.PHASECHK.TRANS64.TRYWAIT P1, [R6+URZ+0x31838], R3 ;  /* 0x03183803060075a7 */ /* 0x000e64000802017f */
[----:B-1----:R-:W-:Y:S05]  /*adf0*/  @!P1 BRA `(.L_x_455) ;  /* 0x0000000400ec9947 */ /* 0x002fea0003800000 */
.L_x_466:
[----:B------:R-:W-:Y:S05]  /*ae00*/  @P0 BRA `(.L_x_456) ;  /* 0x0000000000140947 */ /* 0x000fea0003800000 */
[----:B------:R-:W-:Y:S01]  /*ae10*/  LOP3.LUT P0, RZ, R21, 0x1f, RZ, 0xc0, !PT ;  /* 0x0000001f15ff7812 */ /* 0x000fe2000780c0ff */
[----:B-1----:R-:W-:-:S04]  /*ae20*/  IMAD.MOV.U32 R3, RZ, RZ, 0x8100 ;  /* 0x00008100ff037424 */ /* 0x002fc800078e00ff */
[----:B------:R2:W-:Y:S08]  /*ae30*/  SYNCS.ARRIVE.TRANS64 RZ, [R6+URZ+0x31830], R3 ;  /* 0x0318300306ff79a7 */ /* 0x0005f0000800003f */
[----:B------:R-:W-:Y:S05]  /*ae40*/  @!P0 BRA `(.L_x_456) ;  /* 0x0000000000048947 */ /* 0x000fea0003800000 */
[----:B------:R-:W-:Y:S01]  /*ae50*/  BPT.TRAP 0x1 ;  /* 0x000000040000795c */ /* 0x000fe20000300000 */
.L_x_456:
        /* <DEDUP_REMOVED lines=18> */
[----:B------:R-:W-:Y:S01]  /*af80*/  ISETP.NE.AND P0, PT, R0, 0x2, PT ;  /* 0x000000020000780c */ /* 0x000fe20003f05270 */
        /* <DEDUP_REMOVED lines=31> */
.L_x_445:
[----:B------:R-:W-:Y:S05]  /*b180*/  WARPSYNC.ALL ;  /* 0x0000000000007948 */ /* 0x000fea0003800000 */
[----:B------:R-:W-:-:S13]  /*b190*/  ELECT P0, URZ, PT ;  /* 0x00000000003f782f */ /* 0x000fda0003800000 */
        /* <DEDUP_REMOVED lines=8> */
.L_x_457:
        /* <DEDUP_REMOVED lines=8> */
.L_x_467:
        /* <DEDUP_REMOVED lines=9> */
.L_x_468:
[----:B------:R-:W-:Y:S05]  /*b330*/  @!P1 BRA `(.L_x_460) ;  /* 0x0000000000049947 */ /* 0x000fea0003800000 */
[----:B------:R-:W-:Y:S01]  /*b340*/  BPT.TRAP 0x1 ;  /* 0x000000040000795c */ /* 0x000fe20000300000 */
.L_x_460:
[----:B------:R-:W-:-:S07]  /*b350*/  SHF.L.U32 R12, R12, 0x1f, RZ ;  /* 0x0000001f0c0c7819 */ /* 0x000fce00000006ff */
.L_x_461:
[----:B--2---:R2:W3:Y:S02]  /*b360*/  SYNCS.PHASECHK.TRANS64.TRYWAIT P0, [R7+URZ+0x31838], R12 ;  /* 0x0318380c070075a7 */ /* 0x0044e4000800017f */
[----:B---3--:R-:W-:Y:S05]  /*b370*/  @!P0 NANOSLEEP.SYNCS 0x989680 ;  /* 0x009896800000895d */ /* 0x008fea0003900000 */
[----:B------:R-:W3:Y:S02]  /*b380*/  @!P0 SYNCS.PHASECHK.TRANS64 P0, [R7+URZ+0x31838], R12 ;  /* 0x0318380c070085a7 */ /* 0x000ee4000800007f */
[----:B---3--:R-:W-:Y:S05]  /*b390*/  @!P0 BRA `(.L_x_461) ;  /* 0xfffffffc00f08947 */ /* 0x008fea000383ffff */
.L_x_417:
[----:B------:R-:W-:Y:S05]  /*b3a0*/  BSYNC B0 ;  /* 0x0000000000007941 */ /* 0x000fea0003800000 */
.L_x_414:
[----:B------:R-:W-:Y:S05]  /*b3b0*/  EXIT ;  /* 0x000000000000794d */ /* 0x000fea0003800000 */
.L_x_421:
[----:B-1----:R1:W2:Y:S02]  /*b3c0*/  SYNCS.PHASECHK.TRANS64.TRYWAIT P0, [R17+URZ+0x31800], R8 ;  /* 0x03180008110075a7 */ /* 0x0022a4000800017f */
[----:B--2---:R-:W-:Y:S05]  /*b3d0*/  @!P0 NANOSLEEP.SYNCS 0x989680 ;  /* 0x009896800000895d */ /* 0x004fea0003900000 */
[----:B------:R-:W2:Y:S02]  /*b3e0*/  @!P0 SYNCS.PHASECHK.TRANS64 P0, [R17+URZ+0x31800], R8 ;  /* 0x03180008110085a7 */ /* 0x000ea4000800007f */
[----:B--2---:R-:W-:Y:S05]  /*b3f0*/  @!P0 BRA `(.L_x_421) ;  /* 0xfffffffc00f08947 */ /* 0x004fea000383ffff */
[----:B------:R-:W-:Y:S05]  /*b400*/  BRA `(.L_x_420) ;  /* 0xffffff5800747947 */ /* 0x000fea000383ffff */
.L_x_425:
[----:B--2---:R2:W3:Y:S02]  /*b410*/  SYNCS.PHASECHK.TRANS64.TRYWAIT P0, [R16+URZ+0x31810], R9 ;  /* 0x03181009100075a7 */ /* 0x0044e4000800017f */
[----:B---3--:R-:W-:Y:S05]  /*b420*/  @!P0 NANOSLEEP.SYNCS 0x989680 ;  /* 0x009896800000895d */ /* 0x008fea0003900000 */
[----:B------:R-:W3:Y:S02]  /*b430*/  @!P0 SYNCS.PHASECHK.TRANS64 P0, [R16+URZ+0x31810], R9 ;  /* 0x03181009100085a7 */ /* 0x000ee4000800007f */
[----:B---3--:R-:W-:Y:S05]  /*b440*/  @!P0 BRA `(.L_x_425) ;  /* 0xfffffffc00f08947 */ /* 0x008fea000383ffff */
[----:B------:R-:W-:Y:S05]  /*b450*/  BRA `(.L_x_424) ;  /* 0xffffff6000f07947 */ /* 0x000fea000383ffff */
.L_x_429:
[----:B----4-:R4:W1:Y:S02]  /*b460*/  SYNCS.PHASECHK.TRANS64.TRYWAIT P0, [R17+URZ+0x31830], R10 ;  /* 0x0318300a110075a7 */ /* 0x010864000800017f */
[----:B-1----:R-:W-:Y:S05]  /*b470*/  @!P0 NANOSLEEP.SYNCS 0x989680 ;  /* 0x009896800000895d */ /* 0x002fea0003900000 */
[----:B------:R-:W1:Y:S02]  /*b480*/  @!P0 SYNCS.PHASECHK.TRANS64 P0, [R17+URZ+0x31830], R10 ;  /* 0x0318300a110085a7 */ /* 0x000e64000800007f */
[----:B-1----:R-:W-:Y:S05]  /*b490*/  @!P0 BRA `(.L_x_429) ;  /* 0xfffffffc00f08947 */ /* 0x002fea000383ffff */
[----:B------:R-:W-:Y:S05]  /*b4a0*/  BRA `(.L_x_428) ;  /* 0xffffff8000007947 */ /* 0x000fea000383ffff */
.L_x_447:
[----:B-1----:R1:W2:Y:S02]  /*b4b0*/  SYNCS.PHASECHK.TRANS64.TRYWAIT P0, [R6+URZ+0x31820], R3 ;  /* 0x03182003060075a7 */ /* 0x0022a4000800017f */
[----:B--2---:R-:W-:Y:S05]  /*b4c0*/  @!P0 NANOSLEEP.SYNCS 0x989680 ;  /* 0x009896800000895d */ /* 0x004fea0003900000 */
[----:B------:R-:W2:Y:S02]  /*b4d0*/  @!P0 SYNCS.PHASECHK.TRANS64 P0, [R6+URZ+0x31820], R3 ;  /* 0x03182003060085a7 */ /* 0x000ea4000800007f */
[----:B--2---:R-:W-:Y:S05]  /*b4e0*/  @!P0 BRA `(.L_x_447) ;  /* 0xfffffffc00f08947 */ /* 0x004fea000383ffff */
[----:B------:R-:W-:Y:S05]  /*b4f0*/  BRA `(.L_x_462) ;  /* 0xffffffe8003c7947 */ /* 0x000fea000383ffff */
.L_x_450:
[----:B-1----:R1:W2:Y:S02]  /*b500*/  SYNCS.PHASECHK.TRANS64.TRYWAIT P1, [R6+URZ+0x31838], R9 ;  /* 0x03183809060075a7 */ /* 0x0022a4000802017f */
[----:B--2---:R-:W-:Y:S05]  /*b510*/  @!P1 NANOSLEEP.SYNCS 0x989680 ;  /* 0x009896800000995d */ /* 0x004fea0003900000 */
[----:B------:R-:W2:Y:S02]  /*b520*/  @!P1 SYNCS.PHASECHK.TRANS64 P1, [R6+URZ+0x31838], R9 ;  /* 0x03183809060095a7 */ /* 0x000ea4000802007f */
[----:B--2---:R-:W-:Y:S05]  /*b530*/  @!P1 BRA `(.L_x_450) ;  /* 0xfffffffc00f09947 */ /* 0x004fea000383ffff */
[----:B------:R-:W-:Y:S05]  /*b540*/  BRA `(.L_x_463) ;  /* 0xfffffff0005c7947 */ /* 0x000fea000383ffff */
.L_x_452:
[----:B------:R-:W-:-:S07]  /*b550*/  SHF.L.U32 R0, R8, 0x1f, RZ ;  /* 0x0000001f08007819 */ /* 0x000fce00000006ff */
.L_x_464:
[----:B-1----:R1:W2:Y:S02]  /*b560*/  SYNCS.PHASECHK.TRANS64.TRYWAIT P1, [R20+URZ+0x31820], R0 ;  /* 0x03182000140075a7 */ /* 0x0022a4000802017f */
[----:B--2---:R-:W-:Y:S05]  /*b570*/  @!P1 NANOSLEEP.SYNCS 0x989680 ;  /* 0x009896800000995d */ /* 0x004fea0003900000 */
[----:B------:R-:W2:Y:S02]  /*b580*/  @!P1 SYNCS.PHASECHK.TRANS64 P1, [R20+URZ+0x31820], R0 ;  /* 0x03182000140095a7 */ /* 0x000ea4000802007f */
[----:B--2---:R-:W-:Y:S05]  /*b590*/  @!P1 BRA `(.L_x_464) ;  /* 0xfffffffc00f09947 */ /* 0x004fea000383ffff */
[----:B------:R-:W-:Y:S05]  /*b5a0*/  BRA `(.L_x_465) ;  /* 0xfffffff4001c7947 */ /* 0x000fea000383ffff */
.L_x_455:
[----:B-1----:R1:W2:Y:S02]  /*b5b0*/  SYNCS.PHASECHK.TRANS64.TRYWAIT P1, [R6+URZ+0x31838], R3 ;  /* 0x03183803060075a7 */ /* 0x0022a4000802017f */
[----:B--2---:R-:W-:Y:S05]  /*b5c0*/  @!P1 NANOSLEEP.SYNCS 0x989680 ;  /* 0x009896800000995d */ /* 0x004fea0003900000 */
[----:B------:R-:W2:Y:S02]  /*b5d0*/  @!P1 SYNCS.PHASECHK.TRANS64 P1, [R6+URZ+0x31838], R3 ;  /* 0x03183803060095a7 */ /* 0x000ea4000802007f */
[----:B--2---:R-:W-:Y:S05]  /*b5e0*/  @!P1 BRA `(.L_x_455) ;  /* 0xfffffffc00f09947 */ /* 0x004fea000383ffff */
[----:B------:R-:W-:Y:S05]  /*b5f0*/  BRA `(.L_x_466) ;  /* 0xfffffff800007947 */ /* 0x000fea000383ffff */
.L_x_458:
[----:B-1----:R1:W2:Y:S02]  /*b600*/  SYNCS.PHASECHK.TRANS64.TRYWAIT P0, [R5+URZ], R2 ;  /* 0x00000002050075a7 */ /* 0x0022a4000800017f */
[----:B--2---:R-:W-:Y:S05]  /*b610*/  @!P0 NANOSLEEP.SYNCS 0x989680 ;  /* 0x009896800000895d */ /* 0x004fea0003900000 */
[----:B------:R-:W2:Y:S02]  /*b620*/  @!P0 SYNCS.PHASECHK.TRANS64 P0, [R5+URZ], R2 ;  /* 0x00000002050085a7 */ /* 0x000ea4000800007f */
[----:B--2---:R-:W-:Y:S05]  /*b630*/  @!P0 BRA `(.L_x_458) ;  /* 0xfffffffc00f08947 */ /* 0x004fea000383ffff */
[----:B------:R-:W-:Y:S05]  /*b640*/  BRA `(.L_x_467) ;  /* 0xfffffffc00147947 */ /* 0x000fea000383ffff */
.L_x_459:
[----:B-1----:R1:W2:Y:S02]  /*b650*/  SYNCS.PHASECHK.TRANS64.TRYWAIT P0, [R3+URZ], R0 ;  /* 0x00000000030075a7 */ /* 0x0022a4000800017f */
[----:B--2---:R-:W-:Y:S05]  /*b660*/  @!P0 NANOSLEEP.SYNCS 0x989680 ;  /* 0x009896800000895d */ /* 0x004fea0003900000 */
[----:B------:R-:W2:Y:S02]  /*b670*/  @!P0 SYNCS.PHASECHK.TRANS64 P0, [R3+URZ], R0 ;  /* 0x00000000030085a7 */ /* 0x000ea4000800007f */
[----:B--2---:R-:W-:Y:S05]  /*b680*/  @!P0 BRA `(.L_x_459) ;  /* 0xfffffffc00f08947 */ /* 0x004fea000383ffff */
[----:B------:R-:W-:Y:S05]  /*b690*/  BRA `(.L_x_468) ;  /* 0xfffffffc00247947 */ /* 0x000fea000383ffff */
.L_x_469:
        /* <DEDUP_REMOVED lines=14> */
.L_x_2202:


//--------------------- .text._ZN7cutlass13device_kernelIN5flash11enable_sm90INS1_16FlashAttnBwdSm90INS1_25CollectiveMainloopBwdSm90ILi2ELi1ELi1EN4cute5tupleIJNS5_1CILi1EEES8_S8_EEENS6_IJNS7_ILi64EEENS7_ILi80EEENS7_ILi256EEEEEENS_10bfloat16_tEfNS_4arch4Sm90ELb0ELb1ELb1ELb1ELb0ELb0ELb1ELb1ELi2ELi1ELi1ELi1ELb0EEENS1_21CollectiveEpilogueBwdISD_SE_SG_Li256ELb1ELb1ELi2EEENS1_19SingleTileSchedulerILb1ELb0ELb0ELi80EEEEEEEEEvNT_6ParamsE --------------------------
	.section	.text._ZN7cutlass13device_kernelIN5flash11enable_sm90INS1_16FlashAttnBwdSm90INS1_25CollectiveMainloopBwdSm90ILi2ELi1ELi1EN4cute5tupleIJNS5_1CILi1EEES8_S8_EEENS6_IJNS7_ILi64EEENS7_ILi80EEENS7_ILi256EEEEEENS_10bfloat16_tEfNS_4arch4Sm90ELb0ELb1ELb1ELb1ELb0ELb0ELb1ELb1ELi2ELi1ELi1ELi1ELb0EEENS1_21CollectiveEpilogueBwdISD_SE_SG_Li256ELb1ELb1ELi2EEENS1_19SingleTileSchedulerILb1ELb0ELb0ELi80EEEEEEEEEvNT_6ParamsE,"ax",@progbits
	.align	128
.text._ZN7cutlass13device_kernelIN5flash11enable_sm90INS1_16FlashAttnBwdSm90INS1_25CollectiveMainloopBwdSm90ILi2ELi1ELi1EN4cute5tupleIJNS5_1CILi1EEES8_S8_EEENS6_IJNS7_ILi64EEENS7_ILi80EEENS7_ILi256EEEEEENS_10bfloat16_tEfNS_4arch4Sm90ELb0ELb1ELb1ELb1ELb0ELb0ELb1ELb1ELi2ELi1ELi1ELi1ELb0EEENS1_21CollectiveEpilogueBwdISD_SE_SG_Li256ELb1ELb1ELi2EEENS1_19SingleTileSchedulerILb1ELb0ELb0ELi80EEEEEEEEEvNT_6ParamsE:
        .type           _ZN7cutlass13device_kernelIN5flash11enable_sm90INS1_16FlashAttnBwdSm90INS1_25CollectiveMainloopBwdSm90ILi2ELi1ELi1EN4cute5tupleIJNS5_1CILi1EEES8_S8_EEENS6_IJNS7_ILi64EEENS7_ILi80EEENS7_ILi256EEEEEENS_10bfloat16_tEfNS_4arch4Sm90ELb0ELb1ELb1ELb1ELb0ELb0ELb1ELb1ELi2ELi1ELi1ELi1ELb0EEENS1_21CollectiveEpilogueBwdISD_SE_SG_Li256ELb1ELb1ELi2EEENS1_19SingleTileSchedulerILb1ELb0ELb0ELi80EEEEEEEEEvNT_6ParamsE,@function
        .size           _ZN7cutlass13device_kernelIN5flash11enable_sm90INS1_16FlashAttnBwdSm90INS1_25CollectiveMainloopBwdSm90ILi2ELi1ELi1EN4cute5tupleIJNS5_1CILi1EEES8_S8_EEENS6_IJNS7_ILi64EEENS7_ILi80EEENS7_ILi256EEEEEENS_10bfloat16_tEfNS_4arch4Sm90ELb0ELb1ELb1ELb1ELb0ELb0ELb1ELb1ELi2ELi1ELi1ELi1ELb0EEENS1_21CollectiveEpilogueBwdISD_SE_SG_Li256ELb1ELb1ELi2EEENS1_19SingleTileSchedulerILb1ELb0ELb0ELi80EEEEEEEEEvNT_6ParamsE,(.L_x_2203 - _ZN7cutlass13device_kernelIN5flash11enable_sm90INS1_16FlashAttnBwdSm90INS1_25CollectiveMainloopBwdSm90ILi2ELi1ELi1EN4cute5tupleIJNS5_1CILi1EEES8_S8_EEENS6_IJNS7_ILi64EEENS7_ILi80EEENS7_ILi256EEEEEENS_10bfloat16_tEfNS_4arch4Sm90ELb0ELb1ELb1ELb1ELb0ELb0ELb1ELb1ELi2ELi1ELi1ELi1ELb0EEENS1_21CollectiveEpilogueBwdISD_SE_SG_Li256ELb1ELb1ELi2EEENS1_19SingleTileSchedulerILb1ELb0ELb0ELi80EEEEEEEEEvNT_6ParamsE)
        .other          _ZN7cutlass13device_kernelIN5flash11enable_sm90INS1_16FlashAttnBwdSm90INS1_25CollectiveMainloopBwdSm90ILi2ELi1ELi1EN4cute5tupleIJNS5_1CILi1EEES8_S8_EEENS6_IJNS7_ILi64EEENS7_ILi80EEENS7_ILi256EEEEEENS_10bfloat16_tEfNS_4arch4Sm90ELb0ELb1ELb1ELb1ELb0ELb0ELb1ELb1ELi2ELi1ELi1ELi1ELb0EEENS1_21CollectiveEpilogueBwdISD_SE_SG_Li256ELb1ELb1ELi2EEENS1_19SingleTileSchedulerILb1ELb0ELb0ELi80EEEEEEEEEvNT_6ParamsE,@"STO_CUDA_ENTRY STV_DEFAULT"
_ZN7cutlass13device_kernelIN5flash11enable_sm90INS1_16FlashAttnBwdSm90INS1_25CollectiveMainloopBwdSm90ILi2ELi1ELi1EN4cute5tupleIJNS5_1CILi1EEES8_S8_EEENS6_IJNS7_ILi64EEENS7_ILi80EEENS7_ILi256EEEEEENS_10bfloat16_tEfNS_4arch4Sm90ELb0ELb1ELb1ELb1ELb0ELb0ELb1ELb1ELi2ELi1ELi1ELi1ELb0EEENS1_21CollectiveEpilogueBwdISD_SE_SG_Li256ELb1ELb1ELi2EEENS1_19SingleTileSchedulerILb1ELb0ELb0ELi80EEEEEEEEEvNT_6ParamsE:
[----:B------:R-:W0:Y:S02]  /*0000*/  LDC R1, c[0x0][0x28] ;  /* 0x00000a00ff017b82 */ /* 0x000e240000000800 */
[----:B0-----:R-:W-:Y:S01]  /*0010*/  VIADD R1, R1, 0xfffffff8 ;  /* 0xfffffff801017836 */ /* 0x001fe20000000000 */
[----:B------:R-:W0:Y:S01]  /*0020*/  S2R R21, SR_TID.X ;  /* 0x0000000000157919 */ /* 0x000e220000002100 */
[----:B------:R-:W-:Y:S01]  /*0030*/  ELECT P0, URZ, PT ;  /* 0x00000000003f782f */ /* 0x000fe20003800000 */
[----:B------:R-:W-:Y:S01]  /*0040*/  BSSY B0, `(.L_x_470) ;  /* 0x0000014000007945 */ /* 0x000fe20003800000 */
[----:B0-----:R-:W-:-:S05]  /*0050*/  SHF.R.U32.HI R0, RZ, 0x5, R21 ;  /* 0x00000005ff007819 */ /* 0x001fca0000011615 */
[----:B------:R-:W0:Y:S02]  /*0060*/  SHFL.IDX PT, R2, R0, RZ, 0x1f ;  /* 0x00001fff00027589 */ /* 0x000e2400000e0000 */
[----:B0-----:R-:W-:Y:S02]  /*0070*/  ISETP.EQ.AND P0, PT, R2, RZ, P0 ;  /* 0x000000ff0200720c */ /* 0x001fe40000702270 */
        /* <DEDUP_REMOVED lines=16> */
.L_x_471:
[----:B------:R-:W-:Y:S05]  /*0180*/  BSYNC B0 ;  /* 0x0000000000007941 */ /* 0x000fea0003800000 */
.L_x_470:
[----:B------:R-:W-:Y:S01]  /*0190*/  VOTEU.ANY UP0, P0 ;  /* 0x00000000003f7886 */ /* 0x000fe20000000100 */
[----:B------:R-:W0:Y:S01]  /*01a0*/  SHFL.IDX PT, R2, R2, RZ, 0x1f ;  /* 0x00001fff02027589 */ /* 0x000e2200000e0000 */
[----:B------:R-:W-:Y:S01]  /*01b0*/  UMOV UR4, 0x1 ;  /* 0x0000000100047882 */ /* 0x000fe20000000000 */
[----:B------:R-:W-:Y:S02]  /*01c0*/  VOTEU.ANY UP1, P0 ;  /* 0x00000000003f7886 */ /* 0x000fe40000020100 */
[----:B------:R-:W1:Y:S01]  /*01d0*/  @UP0 S2UR UR7, SR_CgaCtaId ;  /* 0x00000000000709c3 */ /* 0x000e620000008800 */
[----:B------:R-:W-:Y:S01]  /*01e0*/  @UP0 UMOV UR6, 0x400 ;  /* 0x0000040000060882 */ /* 0x000fe20000000000 */
[----:B------:R-:W-:-:S04]  /*01f0*/  @UP0 UIADD3 UR4, -UR4, 0x100000, URZ ;  /* 0x0010000004040890 */ /* 0x000fc8000fffe13f */
[----:B------:R-:W-:Y:S02]  /*0200*/  @UP0 USHF.L.U32 UR5, UR4, 0xb, URZ ;  /* 0x0000000b04050899 */ /* 0x000fe4000800063f */
[----:B------:R-:W-:Y:S01]  /*0210*/  @UP0 USHF.L.U32 UR4, UR4, 0x1, URZ ;  /* 0x0000000104040899 */ /* 0x000fe2000800063f */
[----:B------:R-:W2:Y:S01]  /*0220*/  SHFL.IDX PT, R3, R0, RZ, 0x1f ;  /* 0x00001fff00037589 */ /* 0x000ea200000e0000 */
[----:B0-----:R-:W-:Y:S01]  /*0230*/  R2UR UR8, R2 ;  /* 0x00000000020872ca */ /* 0x001fe200000e0000 */
[----:B-1----:R-:W-:-:S03]  /*0240*/  @UP0 ULEA UR6, UR7, UR6, 0x18 ;  /* 0x0000000607060291 */ /* 0x002fc6000f8ec03f */
[----:B------:R-:W-:Y:S01]  /*0250*/  UMOV UR7, 0x1 ;  /* 0x0000000100077882 */ /* 0x000fe20000000000 */
[----:B--2---:R-:W-:-:S08]  /*0260*/  ISETP.NE.AND P1, PT, R3, RZ, PT ;  /* 0x000000ff0300720c */ /* 0x004fd00003f25270 */
[----:B------:R-:W-:Y:S01]  /*0270*/  UISETP.NE.AND UP0, UPT, UR8, URZ, UPT ;  /* 0x0000003f0800728c */ /* 0x000fe2000bf05270 */
[----:B------:R-:W0:Y:S02]  /*0280*/  FENCE.VIEW.ASYNC.S ;  /* 0x00000000000073c6 */ /* 0x000e240000000000 */
[----:B0-----:R0:W1:Y:S02]  /*0290*/  @UP1 SYNCS.EXCH.64 URZ, [UR6+0x31600], UR4 ;  /* 0x03160004063f15b2 */ /* 0x0010640008000100 */
[----:B0-----:R-:W-:-:S06]  /*02a0*/  USEL UR4, UR7, 0x2, !UP0 ;  /* 0x0000000207047887 */ /* 0x001fcc000c000000 */
[----:B------:R-:W-:-:S05]  /*02b0*/  IMAD.U32 R2, RZ, RZ, UR4 ;  /* 0x00000004ff027e24 */ /* 0x000fca000f8e00ff */
[----:B------:R0:W-:Y:S01]  /*02c0*/  STL [R1], R2 ;  /* 0x0000000201007387 */ /* 0x0001e20000100800 */
[----:B------:R-:W-:Y:S05]  /*02d0*/  @P1 BRA `(.L_x_472) ;  /* 0x0000000000481947 */ /* 0x000fea0003800000 */
[----:B------:R-:W2:Y:S01]  /*02e0*/  S2UR UR5, SR_CgaCtaId ;  /* 0x00000000000579c3 */ /* 0x000ea20000008800 */
        /* <DEDUP_REMOVED lines=12> */
[----:B--2---:R2:W3:Y:S08]  /*03b0*/  SYNCS.EXCH.64 URZ, [UR8+0x31610], UR6 ;  /* 0x03161006083f75b2 */ /* 0x0044f00008000100 */
[----:B------:R2:W4:Y:S01]  /*03c0*/  SYNCS.EXCH.64 URZ, [UR8+0x31620], UR4 ;  /* 0x03162004083f75b2 */ /* 0x0005220008000100 */
[----:B------:R2:W0:Y:S01]  /*03d0*/  SYNCS.EXCH.64 URZ, [UR8+0x31618], UR6 ;  /* 0x03161806083f75b2 */ /* 0x0004220008000100 */
[----:B------:R2:W0:Y:S01]  /*03e0*/  SYNCS.EXCH.64 URZ, [UR8+0x31628], UR4 ;  /* 0x03162804083f75b2 */ /* 0x0004220008000100 */
[----:B------:R-:W-:Y:S01]  /*03f0*/  NOP ;  /* 0x0000000000007918 */ /* 0x000fe20000000000 */
.L_x_472:
[----:B0-----:R-:W0:Y:S01]  /*0400*/  SHFL.IDX PT, R2, R0, RZ, 0x1f ;  /* 0x00001fff00027589 */ /* 0x001e2200000e0000 */
[----:B------:R-:W-:Y:S01]  /*0410*/  NOP ;  /* 0x0000000000007918 */ /* 0x000fe20000000000 */
[----:B0-----:R-:W-:-:S13]  /*0420*/  ISETP.NE.AND P0, PT, R2, RZ, PT ;  /* 0x000000ff0200720c */ /* 0x001fda0003f05270 */
[----:B------:R-:W-:Y:S05]  /*0430*/  @P0 BRA `(.L_x_473) ;  /* 0x0000000000400947 */ /* 0x000fea0003800000 */
[----:B--2---:R-:W0:Y:S01]  /*0440*/  S2UR UR5, SR_CgaCtaId ;  /* 0x00000000000579c3 */ /* 0x004e220000008800 */
[----:B------:R-:W-:Y:S01]  /*0450*/  UMOV UR4, 0x400 ;  /* 0x0000040000047882 */ /* 0x000fe20000000000 */
[----:B------:R-:W-:Y:S01]  /*0460*/  UMOV UR6, 0x1 ;  /* 0x0000000100067882 */ /* 0x000fe20000000000 */
[----:B------:R-:W-:Y:S01]  /*0470*/  UMOV UR7, 0x100 ;  /* 0x0000010000077882 */ /* 0x000fe20000000000 */
[----:B------:R-:W-:Y:S01]  /*0480*/  ELECT P0, URZ, PT ;  /* 0x00000000003f782f */ /* 0x000fe20003800000 */
[----:B0-----:R-:W-:Y:S02]  /*0490*/  ULEA UR8, UR5, UR4, 0x18 ;  /* 0x0000000405087291 */ /* 0x001fe4000f8ec03f */
[----:B------:R-:W-:-:S04]  /*04a0*/  UIADD3 UR4, -UR6, 0x100000, URZ ;  /* 0x0010000006047890 */ /* 0x000fc8000fffe13f */
[----:B------:R-:W-:Y:S02]  /*04b0*/  USHF.L.U32 UR5, UR4, 0xb, URZ ;  /* 0x0000000b04057899 */ /* 0x000fe4000800063f */
[----:B------:R-:W-:Y:S02]  /*04c0*/  USHF.L.U32 UR4, UR4, 0x1, URZ ;  /* 0x0000000104047899 */ /* 0x000fe4000800063f */
[----:B------:R-:W-:-:S04]  /*04d0*/  UIADD3 UR6, -UR7, 0x100000, URZ ;  /* 0x0010000007067890 */ /* 0x000fc8000fffe13f */
[----:B------:R-:W-:Y:S02]  /*04e0*/  USHF.L.U32 UR7, UR6, 0xb, URZ ;  /* 0x0000000b06077899 */ /* 0x000fe4000800063f */
[----:B------:R-:W-:Y:S01]  /*04f0*/  USHF.L.U32 UR6, UR6, 0x1, URZ ;  /* 0x0000000106067899 */ /* 0x000fe2000800063f */
[----:B------:R-:W0:Y:S03]  /*0500*/  FENCE.VIEW.ASYNC.S ;  /* 0x00000000000073c6 */ /* 0x000e260000000000 */
[----:B0-----:R0:W2:Y:S08]  /*0510*/  SYNCS.EXCH.64 URZ, [UR8+0x31630], UR4 ;  /* 0x03163004083f75b2 */ /* 0x0010b00008000100 */
[----:B------:R0:W0:Y:S01]  /*0520*/  SYNCS.EXCH.64 URZ, [UR8+0x31638], UR6 ;  /* 0x03163806083f75b2 */ /* 0x0000220008000100 */
[----:B------:R-:W-:Y:S01]  /*0530*/  NOP ;  /* 0x0000000000007918 */ /* 0x000fe20000000000 */
.L_x_473:
[----:B------:R-:W-:Y:S01]  /*0540*/  PLOP3.LUT P0, PT, PT, PT, UP0, 0x80, 0x0 ;  /* 0x000000000000781c */ /* 0x000fe20003f0f008 */
[----:B------:R-:W-:Y:S01]  /*0550*/  NOP ;  /* 0x0000000000007918 */ /* 0x000fe20000000000 */
[----:B------:R-:W-:Y:S01]  /*0560*/  BSSY B0, `(.L_x_474) ;  /* 0x0000f59000007945 */ /* 0x000fe20003800000 */
[----:B------:R-:W-:Y:S01]  /*0570*/  LOP3.LUT R11, R21, 0x7f, RZ, 0xc0, !PT ;  /* 0x0000007f150b7812 */ /* 0x000fe200078ec0ff */
[----:B01234-:R-:W-:Y:S09]  /*0580*/  BAR.SYNC.DEFER_BLOCKING 0x0 ;  /* 0x0000000000007b1d */ /* 0x01fff20000010000 */
[----:B------:R-:W-:Y:S05]  /*0590*/  @!P0 BRA `(.L_x_475) ;  /* 0x000000d000848947 */ /* 0x000fea0003800000 */
.L_x_476:
        /* <DEDUP_REMOVED lines=15> */
.L_x_477:
        /* <DEDUP_REMOVED lines=11> */
.L_x_479:
[----:B------:R-:W2:Y:S02]  /*0740*/  LDC R0, c[0x0][0x8bc] ;  /* 0x00022f00ff007b82 */ /* 0x000ea40000000800 */
.L_x_478:
[----:B0-----:R-:W-:-:S05]  /*0750*/  IMAD R11, R2, 0x50, RZ ;  /* 0x00000050020b7824 */ /* 0x001fca00078e02ff */
[----:B--2--5:R-:W-:-:S04]  /*0760*/  ISETP.GE.AND P0, PT, R11, R0, PT ;  /* 0x000000000b00720c */ /* 0x024fc80003f06270 */
[----:B-1----:R-:W-:-:S04]  /*0770*/  SEL R234, R7, 0xffffffff, !P0 ;  /* 0xffffffff07ea7807 */ /* 0x002fc80004000000 */
[----:B------:R-:W-:-:S13]  /*0780*/  ISETP.GE.AND P0, PT, R234, RZ, PT ;  /* 0x000000ffea00720c */ /* 0x000fda0003f06270 */
[----:B------:R-:W-:Y:S05]  /*0790*/  @!P0 BRA `(.L_x_480) ;  /* 0x000000f000d48947 */ /* 0x000fea0003800000 */
[----:B------:R-:W0:Y:S01]  /*07a0*/  LDC.64 R6, c[0x0][0x770] ;  /* 0x0001dc00ff067b82 */ /* 0x000e220000000a00 */
[----:B------:R-:W-:-:S07]  /*07b0*/  ULDC.64 UR6, c[0x0][0x208] ;  /* 0x0000820000067ab9 */ /* 0x000fce0000000a00 */
[----:B------:R-:W1:Y:S08]  /*07c0*/  LDC.64 R8, c[0x0][0x780] ;  /* 0x0001e000ff087b82 */ /* 0x000e700000000a00 */
[----:B------:R-:W2:Y:S01]  /*07d0*/  LDC.64 R4, c[0x0][0x770] ;  /* 0x0001dc00ff047b82 */ /* 0x000ea20000000a00 */
[----:B0-----:R-:W-:-:S04]  /*07e0*/  ISETP.NE.U32.AND P1, PT, R6, RZ, PT ;  /* 0x000000ff0600720c */ /* 0x001fc80003f25070 */
[----:B------:R-:W-:Y:S02]  /*07f0*/  ISETP.NE.AND.EX P1, PT, R7, RZ, PT, P1 ;  /* 0x000000ff0700720c */ /* 0x000fe40003f25310 */
[----:B-1----:R-:W-:-:S04]  /*0800*/  ISETP.NE.U32.AND P0, PT, R8, RZ, PT ;  /* 0x000000ff0800720c */ /* 0x002fc80003f05070 */
[----:B------:R-:W-:Y:S01]  /*0810*/  ISETP.NE.AND.EX P0, PT, R9, RZ, PT, P0 ;  /* 0x000000ff0900720c */ /* 0x000fe20003f05300 */
[----:B--2---:R-:W-:-:S06]  /*0820*/  IMAD.WIDE R8, R234, 0x4, R4 ;  /* 0x00000004ea087825 */ /* 0x004fcc00078e0204 */
[----:B------:R-:W2:Y:S06]  /*0830*/  @P1 LDG.E R3, desc[UR6][R8.64] ;  /* 0x0000000608031981 */ /* 0x000eac000c1e1900 */
[----:B------:R-:W0:Y:S08]  /*0840*/  @P0 LDC.64 R6, c[0x0][0x780] ;  /* 0x0001e000ff060b82 */ /* 0x000e300000000a00 */
[----:B------:R-:W1:Y:S01]  /*0850*/  LDC R0, c[0x0][0x290] ;  /* 0x0000a400ff007b82 */ /* 0x000e620000000800 */
[----:B------:R-:W-:-:S02]  /*0860*/  ULDC UR4, c[0x0][0x280] ;  /* 0x0000a00000047ab9 */ /* 0x000fc40000000800 */
[----:B------:R-:W-:Y:S01]  /*0870*/  IMAD.U32 R5, RZ, RZ, UR4 ;  /* 0x00000004ff057e24 */ /* 0x000fe2000f8e00ff */
[----:B------:R-:W-:Y:S02]  /*0880*/  ULDC.64 UR4, c[0x0][0x788] ;  /* 0x0001e20000047ab9 */ /* 0x000fe40000000a00 */
[----:B------:R-:W-:-:S04]  /*0890*/  ISETP.NE.U32.AND P2, PT, RZ, UR4, PT ;  /* 0x00000004ff007c0c */ /* 0x000fc8000bf45070 */
[----:B------:R-:W-:Y:S01]  /*08a0*/  ISETP.NE.AND.EX P2, PT, RZ, UR5, PT, P2 ;  /* 0x00000005ff007c0c */ /* 0x000fe2000bf45320 */
[----:B0-----:R-:W-:-:S05]  /*08b0*/  @P0 IMAD.WIDE R6, R234, 0x4, R6 ;  /* 0x00000004ea060825 */ /* 0x001fca00078e0206 */
        /* <DEDUP_REMOVED lines=12> */
.L_x_481:
[----:B------:R-:W-:Y:S01]  /*0980*/  @P1 LOP3.LUT R3, R4, 0xffffc000, RZ, 0xc0, !PT ;  /* 0xffffc00004031812 */ /* 0x000fe200078ec0ff */
[----:B------:R-:W-:Y:S06]  /*0990*/  @!P2 BRA `(.L_x_482) ;  /* 0x000000000014a947 */ /* 0x000fec0003800000 */
[----:B------:R-:W0:Y:S01]  /*09a0*/  LDC.64 R6, c[0x0][0x788] ;  /* 0x0001e200ff067b82 */ /* 0x000e220000000a00 */
[----:B------:R-:W-:Y:S01]  /*09b0*/  ULDC.64 UR4, c[0x0][0x208] ;  /* 0x0000820000047ab9 */ /* 0x000fe20000000a00 */
[----:B0-----:R-:W-:-:S05]  /*09c0*/  IMAD.WIDE R6, R234, 0x4, R6 ;  /* 0x00000004ea067825 */ /* 0x001fca00078e0206 */
[----:B------:R0:W5:Y:S01]  /*09d0*/  LDG.E R0, desc[UR4][R6.64] ;  /* 0x0000000406007981 */ /* 0x000162000c1e1900 */
[----:B------:R-:W-:Y:S05]  /*09e0*/  BRA `(.L_x_483) ;  /* 0x0000000000287947 */ /* 0x000fea0003800000 */
.L_x_482:
        /* <DEDUP_REMOVED lines=10> */
.L_x_483:
[----:B-----5:R-:W-:Y:S01]  /*0a90*/  VIADD R4, R5, 0x3f ;  /* 0x0000003f05047836 */ /* 0x020fe20000000000 */
[----:B------:R-:W-:Y:S01]  /*0aa0*/  ISETP.GE.AND P2, PT, R2, RZ, PT ;  /* 0x000000ff0200720c */ /* 0x000fe20003f46270 */
[----:B------:R-:W-:Y:S01]  /*0ab0*/  ULDC UR4, c[0x0][0x74c] ;  /* 0x0001d30000047ab9 */ /* 0x000fe20000000800 */
[----:B0-----:R-:W-:Y:S02]  /*0ac0*/  IADD3 R6, R11, R5, -R0 ;  /* 0x000000050b067210 */ /* 0x001fe40007ffe800 */
[----:B------:R-:W-:Y:S02]  /*0ad0*/  SHF.R.S32.HI R7, RZ, 0x1f, R4 ;  /* 0x0000001fff077819 */ /* 0x000fe40000011404 */
[----:B------:R-:W-:Y:S01]  /*0ae0*/  PLOP3.LUT P0, PT, PT, PT, PT, 0x80, 0x0 ;  /* 0x000000000000781c */ /* 0x000fe20003f0f070 */
[----:B------:R-:W-:Y:S01]  /*0af0*/  VIADD R6, R6, -UR4 ;  /* 0x8000000406067c36 */ /* 0x000fe20008000000 */
[----:B------:R-:W-:-:S04]  /*0b00*/  LEA.HI R7, R7, R4, RZ, 0x6 ;  /* 0x0000000407077211 */ /* 0x000fc800078f30ff */
[----:B------:R-:W-:Y:S02]  /*0b10*/  SHF.R.S32.HI R7, RZ, 0x6, R7 ;  /* 0x00000006ff077819 */ /* 0x000fe40000011407 */
[----:B------:R-:W-:Y:S02]  /*0b20*/  SHF.R.S32.HI R9, RZ, 0x1f, R6 ;  /* 0x0000001fff097819 */ /* 0x000fe40000011406 */
[----:B------:R-:W-:Y:S02]  /*0b30*/  R2UR UR61, R7 ;  /* 0x00000000073d72ca */ /* 0x000fe400000e0000 */
[----:B------:R-:W-:Y:S01]  /*0b40*/  LEA.HI R9, R9, R6, RZ, 0x6 ;  /* 0x0000000609097211 */ /* 0x000fe200078f30ff */
[----:B------:R-:W-:-:S12]  /*0b50*/  @!P2 BRA `(.L_x_484) ;  /* 0x000000000024a947 */ /* 0x000fd80003800000 */
[----:B------:R-:W-:Y:S01]  /*0b60*/  IADD3 R4, -R0, 0x8f, R5 ;  /* 0x0000008f00047810 */ /* 0x000fe20007ffe105 */
[----:B------:R-:W-:-:S03]  /*0b70*/  ULDC UR4, c[0x0][0x748] ;  /* 0x0001d20000047ab9 */ /* 0x000fc60000000800 */
[----:B------:R-:W-:-:S04]  /*0b80*/  IADD3 R4, R4, UR4, R11 ;  /* 0x0000000404047c10 */ /* 0x000fc8000fffe00b */
[----:B------:R-:W-:-:S04]  /*0b90*/  SHF.R.S32.HI R7, RZ, 0x1f, R4 ;  /* 0x0000001fff077819 */ /* 0x000fc80000011404 */
[----:B------:R-:W-:-:S04]  /*0ba0*/  LEA.HI R7, R7, R4, RZ, 0x6 ;  /* 0x0000000407077211 */ /* 0x000fc800078f30ff */
[----:B------:R-:W-:-:S04]  /*0bb0*/  SHF.R.S32.HI R7, RZ, 0x6, R7 ;  /* 0x00000006ff077819 */ /* 0x000fc80000011407 */
[----:B------:R-:W-:-:S13]  /*0bc0*/  R2UR UR4, R7 ;  /* 0x00000000070472ca */ /* 0x000fda00000e0000 */
[----:B------:R-:W-:-:S04]  /*0bd0*/  UISETP.LT.AND UP0, UPT, UR61, UR4, UPT ;  /* 0x000000043d00728c */ /* 0x000fc8000bf01270 */
[----:B------:R-:W-:-:S12]  /*0be0*/  USEL UR61, UR61, UR4, UP0 ;  /* 0x000000043d3d7287 */ /* 0x000fd80008000000 */
.L_x_484:
[----:B------:R-:W-:Y:S02]  /*0bf0*/  SHF.R.S32.HI R9, RZ, 0x6, R9 ;  /* 0x00000006ff097819 */ /* 0x000fe40000011409 */
[----:B------:R-:W-:Y:S02]  /*0c00*/  CS2R R134, SRZ ;  /* 0x0000000000867805 */ /* 0x000fe4000001ff00 */
[----:B------:R-:W-:Y:S02]  /*0c10*/  CS2R R132, SRZ ;  /* 0x0000000000847805 */ /* 0x000fe4000001ff00 */
[----:B------:R-:W-:Y:S02]  /*0c20*/  CS2R R130, SRZ ;  /* 0x0000000000827805 */ /* 0x000fe4000001ff00 */
[----:B------:R-:W-:Y:S02]  /*0c30*/  VIMNMX R9, RZ, R9, !PT ;  /* 0x00000009ff097248 */ /* 0x000fe40007fe0100 */
[----:B------:R-:W-:-:S02]  /*0c40*/  CS2R R128, SRZ ;  /* 0x0000000000807805 */ /* 0x000fc4000001ff00 */
[----:B------:R-:W-:Y:S02]  /*0c50*/  CS2R R94, SRZ ;  /* 0x00000000005e7805 */ /* 0x000fe4000001ff00 */
[----:B------:R-:W-:Y:S02]  /*0c60*/  CS2R R92, SRZ ;  /* 0x00000000005c7805 */ /* 0x000fe4000001ff00 */
[----:B------:R-:W-:Y:S02]  /*0c70*/  ISETP.LT.AND P2, PT, R9, UR61, PT ;  /* 0x0000003d09007c0c */ /* 0x000fe4000bf41270 */
        /* <DEDUP_REMOVED lines=73> */
[----:B------:R-:W-:Y:S01]  /*1110*/  CS2R R136, SRZ ;  /* 0x0000000000887805 */ /* 0x000fe2000001ff00 */
[----:B------:R-:W-:Y:S06]  /*1120*/  @!P2 BRA `(.L_x_485) ;  /* 0x0000008000e8a947 */ /* 0x000fec0003800000 */
[----:B------:R-:W0:Y:S01]  /*1130*/  S2R R4, SR_CgaCtaId ;  /* 0x0000000000047919 */ /* 0x000e220000008800 */
[----:B------:R-:W-:Y:S01]  /*1140*/  MOV R17, 0x400 ;  /* 0x0000040000117802 */ /* 0x000fe20000000f00 */
[----:B------:R-:W-:Y:S01]  /*1150*/  VIADD R21, R21, 0xffffff80 ;  /* 0xffffff8015157836 */ /* 0x000fe20000000000 */
[----:B------:R-:W-:Y:S02]  /*1160*/  SHF.L.U32 R12, RZ, 0x1f, RZ ;  /* 0x0000001fff0c7819 */ /* 0x000fe400000006ff */
[----:B0-----:R-:W-:Y:S02]  /*1170*/  LEA R17, R4, R17, 0x18 ;  /* 0x0000001104117211 */ /* 0x001fe400078ec0ff */
[----:B------:R-:W-:Y:S02]  /*1180*/  SHF.R.S32.HI R4, RZ, 0x1f, R21 ;  /* 0x0000001fff047819 */ /* 0x000fe40000011415 */
[----:B------:R-:W0:Y:S02]  /*1190*/  SYNCS.PHASECHK.TRANS64.TRYWAIT P0, [R17+URZ+0x31600], R12 ;  /* 0x0316000c110075a7 */ /* 0x000e24000800017f */
[----:B------:R-:W-:-:S02]  /*11a0*/  LEA.HI R6, R4, R21, RZ, 0x7 ;  /* 0x0000001504067211 */ /* 0x000fc400078f38ff */
[CC--:B------:R-:W-:Y:S02]  /*11b0*/  LEA.HI R10, R4.reuse, R21.reuse, RZ, 0x5 ;  /* 0x00000015040a7211 */ /* 0x0c0fe400078f28ff */
[----:B------:R-:W-:Y:S02]  /*11c0*/  SHF.R.S32.HI R7, RZ, 0x7, R6 ;  /* 0x00000007ff077819 */ /* 0x000fe40000011406 */
[----:B------:R-:W-:-:S03]  /*11d0*/  LEA.HI R4, R4, R21, RZ, 0x4 ;  /* 0x0000001504047211 */ /* 0x000fc600078f20ff */
[----:B------:R1:W2:Y:S02]  /*11e0*/  SHFL.IDX PT, R8, R7, RZ, 0x1f ;  /* 0x00001fff07087589 */ /* 0x0002a400000e0000 */
[----:B012---:R-:W-:Y:S05]  /*11f0*/  @P0 BRA `(.L_x_486) ;  /* 0x0000000000080947 */ /* 0x007fea0003800000 */
[----:B------:R-:W0:Y:S02]  /*1200*/  SYNCS.PHASECHK.TRANS64.TRYWAIT P0, [R17+URZ+0x31600], R12 ;  /* 0x0316000c110075a7 */ /* 0x000e24000800017f */
[----:B0-----:R-:W-:Y:S05]  /*1210*/  @!P0 BRA `(.L_x_487) ;  /* 0x000000e8003c8947 */ /* 0x001fea0003800000 */
.L_x_486:
[----:B------:R-:W2:Y:S01]  /*1220*/  LDL R11, [R1] ;  /* 0x00000000010b7983 */ /* 0x000ea20000100800 */
[----:B------:R-:W-:Y:S01]  /*1230*/  LOP3.LUT R6, R6, 0xffffff80, RZ, 0xc0, !PT ;  /* 0xffffff8006067812 */ /* 0x000fe200078ec0ff */
[----:B------:R-:W1:Y:S01]  /*1240*/  S2UR UR4, SR_CTAID.Y ;  /* 0x00000000000479c3 */ /* 0x000e620000002600 */
[----:B------:R-:W-:Y:S01]  /*1250*/  LOP3.LUT R4, R4, 0xffffff0, RZ, 0xc0, !PT ;  /* 0x0ffffff004047812 */ /* 0x000fe200078ec0ff */
[----:B------:R-:W-:Y:S01]  /*1260*/  IMAD R20, R2, -0x50, RZ ;  /* 0xffffffb002147824 */ /* 0x000fe200078e02ff */
[----:B0-----:R-:W-:Y:S01]  /*1270*/  SHF.R.S32.HI R12, RZ, 0x5, R10 ;  /* 0x00000005ff0c7819 */ /* 0x001fe2000001140a */
[----:B------:R-:W-:Y:S01]  /*1280*/  IMAD.IADD R230, R0, 0x1, -R5 ;  /* 0x0000000100e67824 */ /* 0x000fe200078e0a05 */
[----:B------:R-:W-:Y:S01]  /*1290*/  SEL R229, R234, RZ, !P1 ;  /* 0x000000ffeae57207 */ /* 0x000fe20004800000 */
[----:B------:R-:W-:Y:S01]  /*12a0*/  IMAD.IADD R4, R21, 0x1, -R4 ;  /* 0x0000000115047824 */ /* 0x000fe200078e0a04 */
[----:B------:R-:W-:Y:S01]  /*12b0*/  CS2R R134, SRZ ;  /* 0x0000000000867805 */ /* 0x000fe2000001ff00 */
[----:B------:R-:W0:Y:S01]  /*12c0*/  LDC.64 R18, c[0x0][0x2d8] ;  /* 0x0000b600ff127b82 */ /* 0x000e220000000a00 */
[----:B------:R-:W-:Y:S01]  /*12d0*/  IMAD.IADD R232, R20, 0x1, R0 ;  /* 0x0000000114e87824 */ /* 0x000fe200078e0200 */
[----:B------:R-:W-:Y:S01]  /*12e0*/  CS2R R132, SRZ ;  /* 0x0000000000847805 */ /* 0x000fe2000001ff00 */
[----:B------:R-:W-:Y:S01]  /*12f0*/  IMAD R16, R7, 0x40, R4 ;  /* 0x0000004007107824 */ /* 0x000fe200078e0204 */
[----:B------:R-:W-:Y:S01]  /*1300*/  LEA.HI R4, R8, R8, RZ, 0x1 ;  /* 0x0000000808047211 */ /* 0x000fe200078f08ff */
        /* <DEDUP_REMOVED lines=11> */
[----:B-1----:R-:W-:Y:S01]  /*13c0*/  USHF.R.S32.HI UR5, URZ, 0x1f, UR4 ;  /* 0x0000001f3f057899 */ /* 0x002fe20008011404 */
        /* <DEDUP_REMOVED lines=68> */
[----:B------:R-:W-:Y:S01]  /*1810*/  UMOV UR60, URZ ;  /* 0x0000003f003c7c82 */ /* 0x000fe20008000000 */
[----:B--2---:R-:W-:-:S02]  /*1820*/  R2UR UR6, R11 ;  /* 0x000000000b0672ca */ /* 0x004fc400000e0000 */
[----:B------:R-:W-:Y:S01]  /*1830*/  SHF.R.S32.HI R11, RZ, 0x1f, R10 ;  /* 0x0000001fff0b7819 */ /* 0x000fe2000001140a */
[----:B------:R-:W-:Y:S01]  /*1840*/  IMAD.IADD R10, R21, 0x1, -R6 ;  /* 0x00000001150a7824 */ /* 0x000fe200078e0a06 */
[----:B------:R-:W-:Y:S02]  /*1850*/  LEA.HI R6, R7, R7, RZ, 0x1 ;  /* 0x0000000707067211 */ /* 0x000fe400078f08ff */
[----:B------:R-:W-:Y:S02]  /*1860*/  LEA.HI R11, R11, R12, RZ, 0x2 ;  /* 0x0000000c0b0b7211 */ /* 0x000fe400078f10ff */
[----:B------:R-:W-:Y:S02]  /*1870*/  LOP3.LUT R6, R6, 0x1ffffffe, RZ, 0xc0, !PT ;  /* 0x1ffffffe06067812 */ /* 0x000fe400078ec0ff */
[----:B------:R-:W-:Y:S02]  /*1880*/  LOP3.LUT R13, R11, 0xfffffc, RZ, 0xc0, !PT ;  /* 0x00fffffc0b0d7812 */ /* 0x000fe400078ec0ff */
[----:B------:R-:W-:Y:S01]  /*1890*/  SHF.R.S32.HI R11, RZ, 0x1f, R10 ;  /* 0x0000001fff0b7819 */ /* 0x000fe2000001140a */
[----:B------:R-:W-:-:S02]  /*18a0*/  IMAD.IADD R14, R7, 0x1, -R6 ;  /* 0x00000001070e7824 */ /* 0x000fc400078e0a06 */
[----:B------:R-:W-:Y:S01]  /*18b0*/  IMAD R6, R7, 0x800, R10 ;  /* 0x0000080007067824 */ /* 0x000fe200078e020a */
[----:B------:R-:W-:Y:S01]  /*18c0*/  LOP3.LUT R7, R4, 0xfffffffe, RZ, 0xc0, !PT ;  /* 0xfffffffe04077812 */ /* 0x000fe200078ec0ff */
[----:B------:R-:W-:Y:S02]  /*18d0*/  IMAD.IADD R13, R12, 0x1, -R13 ;  /* 0x000000010c0d7824 */ /* 0x000fe400078e0a0d */
[----:B------:R-:W-:Y:S02]  /*18e0*/  IMAD.SHL.U32 R6, R6, 0x4, RZ ;  /* 0x0000000406067824 */ /* 0x000fe400078e00ff */
[----:B------:R-:W-:Y:S01]  /*18f0*/  IMAD.IADD R4, R8, 0x1, -R7 ;  /* 0x0000000108047824 */ /* 0x000fe200078e0a07 */
[----:B------:R-:W-:Y:S01]  /*1900*/  LEA.HI R7, R11, R10, RZ, 0x2 ;  /* 0x0000000a0b077211 */ /* 0x000fe200078f10ff */
[----:B------:R-:W-:Y:S01]  /*1910*/  IMAD R16, R13, 0x10, R16 ;  /* 0x000000100d107824 */ /* 0x000fe200078e0210 */
[----:B------:R-:W-:Y:S02]  /*1920*/  SHF.R.S32.HI R12, RZ, 0x1f, R6 ;  /* 0x0000001fff0c7819 */ /* 0x000fe40000011406 */
[----:B------:R-:W-:Y:S01]  /*1930*/  IADD3 R6, P0, R6, R3, RZ ;  /* 0x0000000306067210 */ /* 0x000fe20007f1e0ff */
[----:B------:R-:W-:Y:S01]  /*1940*/  IMAD.SHL.U32 R0, R16, 0x8, RZ ;  /* 0x0000000810007824 */ /* 0x000fe200078e00ff */
[----:B------:R-:W-:-:S02]  /*1950*/  SHF.R.S32.HI R8, RZ, 0x2, R7 ;  /* 0x00000002ff087819 */ /* 0x000fc40000011407 */
[----:B------:R-:W-:Y:S01]  /*1960*/  SHF.R.S32.HI R13, RZ, 0x1f, R7 ;  /* 0x0000001fff0d7819 */ /* 0x000fe20000011407 */
[----:B------:R-:W-:Y:S01]  /*1970*/  IMAD R0, R0, 0x2, R17 ;  /* 0x0000000200007824 */ /* 0x000fe200078e0211 */
[----:B------:R-:W-:Y:S02]  /*1980*/  LOP3.LUT R15, R7, 0x7ffffffc, RZ, 0xc0, !PT ;  /* 0x7ffffffc070f7812 */ /* 0x000fe400078ec0ff */
[----:B------:R-:W-:Y:S02]  /*1990*/  LEA.HI.X.SX32 R7, R3, R12, 0x1, P0 ;  /* 0x0000000c03077211 */ /* 0x000fe400000f0eff */
[----:B------:R-:W-:Y:S01]  /*19a0*/  LEA.HI R13, R13, R8, RZ, 0x3 ;  /* 0x000000080d0d7211 */ /* 0x000fe200078f18ff */
[----:B------:R-:W-:Y:S01]  /*19b0*/  IMAD.IADD R15, R10, 0x1, -R15 ;  /* 0x000000010a0f7824 */ /* 0x000fe200078e0a0f */
[----:B------:R-:W-:Y:S01]  /*19c0*/  SHF.R.S32.HI R3, RZ, 0x1f, R234 ;  /* 0x0000001fff037819 */ /* 0x000fe200000114ea */
[----:B0-----:R-:W-:Y:S01]  /*19d0*/  IMAD.WIDE.U32 R6, R18, UR4, R6 ;  /* 0x0000000412067c25 */ /* 0x001fe2000f8e0006 */
[----:B------:R-:W-:-:S02]  /*19e0*/  LEA.HI R11, R11, R10, RZ, 0x5 ;  /* 0x0000000a0b0b7211 */ /* 0x000fc400078f28ff */
[----:B------:R-:W-:Y:S01]  /*19f0*/  LOP3.LUT R13, R13, 0xfffffff8, RZ, 0xc0, !PT ;  /* 0xfffffff80d0d7812 */ /* 0x000fe200078ec0ff */
[----:B------:R-:W-:Y:S01]  /*1a00*/  IMAD R10, R18, UR5, RZ ;  /* 0x00000005120a7c24 */ /* 0x000fe2000f8e02ff */
[----:B------:R-:W-:Y:S01]  /*1a10*/  SEL R3, R3, RZ, !P1 ;  /* 0x000000ff03037207 */ /* 0x000fe20004800000 */
[----:B------:R-:W-:Y:S01]  /*1a20*/  IMAD R14, R14, 0x4, R15 ;  /* 0x000000040e0e7824 */ /* 0x000fe200078e020f */
[----:B------:R-:W-:Y:S01]  /*1a30*/  SHF.R.S32.HI R11, RZ, 0x5, R11 ;  /* 0x00000005ff0b7819 */ /* 0x000fe2000001140b */
[----:B------:R-:W-:Y:S01]  /*1a40*/  IMAD R19, R19, UR4, R10 ;  /* 0x0000000413137c24 */ /* 0x000fe2000f8e020a */
[----:B------:R-:W-:Y:S01]  /*1a50*/  ULDC.64 UR4, c[0x0][0x2e0] ;  /* 0x0000b80000047ab9 */ /* 0x000fe20000000a00 */
[----:B------:R-:W-:Y:S02]  /*1a60*/  IMAD.IADD R18, R8, 0x1, -R13 ;  /* 0x0000000108127824 */ /* 0x000fe400078e0a0d */
[----:B------:R-:W-:Y:S02]  /*1a70*/  IMAD R8, R3, UR4, RZ ;  /* 0x0000000403087c24 */ /* 0x000fe4000f8e02ff */
[----:B------:R-:W-:-:S02]  /*1a80*/  IMAD.IADD R7, R7, 0x1, R19 ;  /* 0x0000000107077824 */ /* 0x000fc400078e0213 */
[C---:B------:R-:W-:Y:S02]  /*1a90*/  IMAD R235, R229.reuse, UR5, R8 ;  /* 0x00000005e5eb7c24 */ /* 0x040fe4000f8e0208 */
[----:B------:R-:W-:Y:S01]  /*1aa0*/  IMAD.WIDE.U32 R228, R229, UR4, R6 ;  /* 0x00000004e5e47c25 */ /* 0x000fe2000f8e0006 */
[----:B------:R-:W-:Y:S01]  /*1ab0*/  ULOP3.LUT UR4, UR6, 0x1, URZ, 0xfc, !UPT ;  /* 0x0000000106047892 */ /* 0x000fe2000f8efc3f */
[----:B------:R-:W-:Y:S02]  /*1ac0*/  IADD3 R6, -R5, 0x1, R232 ;  /* 0x0000000105067810 */ /* 0x000fe40007ffe1e8 */
[----:B------:R-:W-:Y:S02]  /*1ad0*/  IMAD.SHL.U32 R233, R14, 0x2, RZ ;  /* 0x000000020ee97824 */ /* 0x000fe400078e00ff */
[----:B------:R-:W-:Y:S02]  /*1ae0*/  IMAD R18, R11, 0x10, R18 ;  /* 0x000000100b127824 */ /* 0x000fe400078e0212 */
[----:B------:R-:W-:-:S02]  /*1af0*/  IMAD.IADD R232, R232, 0x1, -R233 ;  /* 0x00000001e8e87824 */ /* 0x000fc400078e0ae9 */
[----:B------:R-:W-:Y:S02]  /*1b00*/  IMAD.IADD R231, R6, 0x1, -R233 ;  /* 0x0000000106e77824 */ /* 0x000fe400078e0ae9 */
[----:B------:R-:W-:Y:S02]  /*1b10*/  IMAD.MOV.U32 R3, RZ, RZ, R9 ;  /* 0x000000ffff037224 */ /* 0x000fe400078e0009 */
[----:B------:R-:W-:Y:S02]  /*1b20*/  IMAD.MOV.U32 R19, RZ, RZ, RZ ;  /* 0x000000ffff137224 */ /* 0x000fe400078e00ff */
[----:B------:R-:W-:Y:S02]  /*1b30*/  IMAD.U32 R236, RZ, RZ, UR4 ;  /* 0x00000004ffec7e24 */ /* 0x000fe4000f8e00ff */
[----:B------:R-:W-:Y:S02]  /*1b40*/  IMAD.IADD R233, R20, 0x1, -R233 ;  /* 0x0000000114e97824 */ /* 0x000fe400078e0ae9 */
[----:B------:R-:W-:-:S07]  /*1b50*/  IMAD.IADD R235, R229, 0x1, R235 ;  /* 0x00000001e5eb7824 */ /* 0x000fce00078e02eb */
.L_x_506:
[----:B------:R-:W-:-:S13]  /*1b60*/  R2UR UR4, R236 ;  /* 0x00000000ec0472ca */ /* 0x000fda00000e0000 */
[----:B------:R-:W-:-:S06]  /*1b70*/  UISETP.NE.AND UP0, UPT, UR4, 0x3, UPT ;  /* 0x000000030400788c */ /* 0x000fcc000bf05270 */
[----:B------:R-:W-:-:S13]  /*1b80*/  PLOP3.LUT P0, PT, PT, PT, UP0, 0x40, 0x0 ;  /* 0x000000000000781c */ /* 0x000fda0003f0e808 */
[----:B0-----:R-:W-:Y:S05]  /*1b90*/  @P0 BRA `(.L_x_488) ;  /* 0x0000000000040947 */ /* 0x001fea0003800000 */
[----:B------:R-:W-:Y:S01]  /*1ba0*/  BPT.TRAP 0x1 ;  /* 0x000000040000795c */ /* 0x000fe20000300000 */
.L_x_488:
[----:B------:R-:W-:Y:S01]  /*1bb0*/  PLOP3.LUT P1, PT, PT, PT, UP0, 0x40, 0x0 ;  /* 0x000000000000781c */ /* 0x000fe20003f2e808 */
[----:B------:R-:W-:Y:S01]  /*1bc0*/  IMAD R16, R2, 0x8, R17 ;  /* 0x0000000802107824 */ /* 0x000fe200078e0211 */
[----:B------:R-:W-:-:S04]  /*1bd0*/  SHF.L.U32 R9, R19, 0x1f, RZ ;  /* 0x0000001f13097819 */ /* 0x000fc800000006ff */
[----:B------:R0:W1:Y:S07]  /*1be0*/  SYNCS.PHASECHK.TRANS64.TRYWAIT P0, [R16+URZ+0x31610], R9 ;  /* 0x03161009100075a7 */ /* 0x00006e000800017f */
[----:B------:R-:W-:Y:S05]  /*1bf0*/  @P1 BRA `(.L_x_489) ;  /* 0x0000000000041947 */ /* 0x000fea0003800000 */
[----:B------:R-:W-:Y:S01]  /*1c00*/  BPT.TRAP 0x1 ;  /* 0x000000040000795c */ /* 0x000fe20000300000 */
.L_x_489:
        /* <DEDUP_REMOVED lines=11> */
.L_x_490:
[----:B------:R-:W-:Y:S01]  /*1cc0*/  IMAD R6, R2, 0x800, R11 ;  /* 0x0000080002067824 */ /* 0x000fe200078e020b */
[C---:B------:R-:W-:Y:S01]  /*1cd0*/  R2UR UR6, R5.reuse ;  /* 0x00000000050672ca */ /* 0x040fe200000e0000 */
[C---:B------:R-:W-:Y:S01]  /*1ce0*/  VIADD R8, R5.reuse, 0x80 ;  /* 0x0000008005087836 */ /* 0x040fe20000000000 */
[----:B------:R-:W-:Y:S01]  /*1cf0*/  WARPGROUP.ARRIVE ;  /* 0x00000000000079c5 */ /* 0x000fe20000000000 */
[C---:B01----:R-:W-:Y:S01]  /*1d00*/  VIADD R9, R5.reuse, 0x100 ;  /* 0x0000010005097836 */ /* 0x043fe20000000000 */
        /* <DEDUP_REMOVED lines=417> */
[----:B------:R0:W1:Y:S04]  /*3720*/  LDS R6, [R8+0x2c100] ;  /* 0x02c1000008067984 */ /* 0x0000680000000800 */
[----:B------:R0:W2:Y:S01]  /*3730*/  LDS R5, [R8+0x2c120] ;  /* 0x02c1200008057984 */ /* 0x0000a20000000800 */
        /* <DEDUP_REMOVED lines=13> */
[----:B0-----:R-:W-:Y:S05]  /*3810*/  @P0 BRA `(.L_x_492) ;  /* 0x0000000000040947 */ /* 0x001fea0003800000 */
[----:B------:R-:W-:Y:S01]  /*3820*/  BPT.TRAP 0x1 ;  /* 0x000000040000795c */ /* 0x000fe20000300000 */
.L_x_492:
[----:B------:R-:W-:Y:S01]  /*3830*/  PLOP3.LUT P1, PT, PT, PT, UP0, 0x40, 0x0 ;  /* 0x000000000000781c */ /* 0x000fe20003f2e808 */
[----:B------:R-:W-:-:S05]  /*3840*/  IMAD.U32 R10, RZ, RZ, UR60 ;  /* 0x0000003cff0a7e24 */ /* 0x000fca000f8e00ff */
[----:B------:R-:W-:-:S04]  /*3850*/  SHF.L.U32 R10, R10, 0x1f, RZ ;  /* 0x0000001f0a0a7819 */ /* 0x000fc800000006ff */
[----:B------:R0:W3:Y:S03]  /*3860*/  SYNCS.PHASECHK.TRANS64.TRYWAIT P0, [R17+URZ+0x31630], R10 ;  /* 0x0316300a110075a7 */ /* 0x0000e6000800017f */
[----:B------:R-:W-:Y:S05]  /*3870*/  @P1 BRA `(.L_x_493) ;  /* 0x0000000000041947 */ /* 0x000fea0003800000 */
[----:B------:R-:W-:Y:S01]  /*3880*/  BPT.TRAP 0x1 ;  /* 0x000000040000795c */ /* 0x000fe20000300000 */
.L_x_493:
        /* <DEDUP_REMOVED lines=11> */
.L_x_494:
        /* <DEDUP_REMOVED lines=420> */
[----:B------:R-:W-:Y:S01]  /*5380*/  UMOV UR7, 0x40000000 ;  /* 0x4000000000077882 */ /* 0x000fe20000000000 */
[----:B------:R-:W-:Y:S01]  /*5390*/  ULDC UR8, c[0x0][0x75c] ;  /* 0x0001d70000087ab9 */ /* 0x000fe20000000800 */
[----:B------:R-:W-:Y:S01]  /*53a0*/  HGMMA.64x8x16.F32.BF16 R48, gdesc[UR4], R48 ;  /* 0x00000000043079f0 */ /* 0x000fe20008701830 */
[----:B------:R-:W-:Y:S01]  /*53b0*/  UMOV UR6, UR9 ;  /* 0x0000000900067c82 */ /* 0x000fe20008000000 */
[----:B------:R-:W-:Y:S02]  /*53c0*/  UMOV UR7, 0x40000000 ;  /* 0x4000000000077882 */ /* 0x000fe40000000000 */
[----:B------:R-:W-:Y:S02]  /*53d0*/  HGMMA.64x8x16.F32.BF16 R52, gdesc[UR4], R52 ;  /* 0x00000000043479f0 */ /* 0x000fe40008701834 */
[----:B------:R-:W-:Y:S01]  /*53e0*/  UMOV UR6, UR10 ;  /* 0x0000000a00067c82 */ /* 0x000fe20008000000 */
[----:B------:R-:W-:-:S02]  /*53f0*/  UMOV UR7, 0x40000000 ;  /* 0x4000000000077882 */ /* 0x000fc40000000000 */
[----:B------:R-:W-:Y:S01]  /*5400*/  HGMMA.64x8x16.F32.BF16 R216, gdesc[UR4], R216 ;  /* 0x0000000004d879f0 */ /* 0x000fe200087018d8 */
[----:B------:R-:W-:Y:S01]  /*5410*/  UMOV UR6, UR11 ;  /* 0x0000000b00067c82 */ /* 0x000fe20008000000 */
[----:B------:R-:W-:Y:S02]  /*5420*/  UMOV UR7, 0x40000000 ;  /* 0x4000000000077882 */ /* 0x000fe40000000000 */
[----:B------:R-:W-:Y:S01]  /*5430*/  HGMMA.64x8x16.F32.BF16 R220, gdesc[UR4], R220, gsb0 ;  /* 0x0000000004dc79f0 */ /* 0x000fe200080018dc */
[----:B------:R-:W-:Y:S01]  /*5440*/  ULDC UR6, c[0x0][0x750] ;  /* 0x0001d40000067ab9 */ /* 0x000fe20000000800 */
[----:B------:R-:W-:Y:S01]  /*5450*/  ULDC.64 UR4, c[0x0][0x748] ;  /* 0x0001d20000047ab9 */ /* 0x000fe20000000a00 */
[----:B------:R-:W-:Y:S01]  /*5460*/  UISETP.GE.AND UP1, UPT, UR6, 0x1, UPT ;  /* 0x000000010600788c */ /* 0x000fe2000bf26270 */
[----:B------:R-:W-:Y:S02]  /*5470*/  WARPGROUP.DEPBAR.LE gsb0, 0x1 ;  /* 0x00008000000079c5 */ /* 0x000fe40000010100 */
        /* <DEDUP_REMOVED lines=21> */
[----:B------:R-:W0:Y:S01]  /*55d0*/  MUFU.TANH R7, R7 ;  /* 0x0000000700077308 */ /* 0x000e220000002400 */
[----:B------:R-:W-:Y:S01]  /*55e0*/  ULOP3.LUT UR4, URZ, UR4, URZ, 0x33, !UPT ;  /* 0x000000043f047292 */ /* 0x000fe2000f8e333f */
[----:B------:R-:W-:-:S02]  /*55f0*/  VIADD R35, R231, UR5 ;  /* 0x00000005e7237c36 */ /* 0x000fc40008000000 */
[----:B------:R-:W-:-:S03]  /*5600*/  IMAD R31, R3, 0x40, R18 ;  /* 0x00000040031f7824 */ /* 0x000fc600078e0212 */
[----:B------:R-:W-:Y:S01]  /*5610*/  VIADD R32, R231, UR4 ;  /* 0x00000004e7207c36 */ /* 0x000fe20008000000 */
[----:B------:R-:W3:Y:S01]  /*5620*/  MUFU.TANH R8, R8 ;  /* 0x0000000800087308 */ /* 0x000ee20000002400 */
[C---:B------:R-:W-:Y:S02]  /*5630*/  VIADDMNMX R225, R31.reuse, R35, R232, PT ;  /* 0x000000231fe17246 */ /* 0x040fe400038001e8 */
[----:B------:R-:W-:-:S05]  /*5640*/  IMAD.IADD R37, R31, 0x1, R32 ;  /* 0x000000011f257824 */ /* 0x000fca00078e0220 */
[----:B------:R-:W4:Y:S08]  /*5650*/  MUFU.TANH R9, R9 ;  /* 0x0000000900097308 */ /* 0x000f300000002400 */
[----:B------:R-:W0:Y:S08]  /*5660*/  MUFU.TANH R10, R10 ;  /* 0x0000000a000a7308 */ /* 0x000e300000002400 */
        /* <DEDUP_REMOVED lines=15> */
[----:B------:R-:W0:Y:S01]  /*5760*/  MUFU.TANH R33, R33 ;  /* 0x0000002100217308 */ /* 0x000e220000002400 */
[----:B---34-:R-:W-:Y:S05]  /*5770*/  @!P1 BRA `(.L_x_496) ;  /* 0x00000000005c9947 */ /* 0x018fea0003800000 */
[----:B------:R-:W-:Y:S01]  /*5780*/  IMAD.IADD R30, R230, 0x1, R31 ;  /* 0x00000001e61e7824 */ /* 0x000fe200078e021f */
[----:B------:R-:W-:Y:S04]  /*5790*/  BSSY B1, `(.L_x_497) ;  /* 0x0000012000017945 */ /* 0x000fe80003800000 */
        /* <DEDUP_REMOVED lines=11> */
.L_x_498:
[----:B------:R-:W-:-:S06]  /*5850*/  UISETP.NE.AND UP1, UPT, UR6, 0x1, UPT ;  /* 0x000000010600788c */ /* 0x000fcc000bf25270 */
[----:B------:R-:W-:-:S05]  /*5860*/  PLOP3.LUT P0, PT, PT, PT, UP1, 0x80, 0x0 ;  /* 0x000000000000781c */ /* 0x000fca0003f0f018 */
[----:B------:R-:W-:-:S08]  /*5870*/  @UP1 ULDC UR4, c[0x0][0x754] ;  /* 0x0001d50000041ab9 */ /* 0x000fd00000000800 */
[----:B------:R-:W-:Y:S01]  /*5880*/  @P0 IMAD.HI.U32 R34, R30, UR4, RZ ;  /* 0x000000041e220c27 */ /* 0x000fe2000f8e00ff */
[----:B------:R-:W-:-:S04]  /*5890*/  @UP1 ULDC UR4, c[0x0][0x758] ;  /* 0x0001d60000041ab9 */ /* 0x000fc80000000800 */
[----:B------:R-:W-:-:S07]  /*58a0*/  @P0 SHF.R.U32.HI R30, RZ, UR4, R34 ;  /* 0x00000004ff1e0c19 */ /* 0x000fce0008011622 */
.L_x_499:
[----:B------:R-:W-:Y:S05]  /*58b0*/  BSYNC B1 ;  /* 0x0000000000017941 */ /* 0x000fea0003800000 */
.L_x_497:
[----:B------:R-:W-:-:S05]  /*58c0*/  IMAD R30, R30, UR6, R233 ;  /* 0x000000061e1e7c24 */ /* 0x000fca000f8e02e9 */
[----:B------:R-:W-:Y:S02]  /*58d0*/  VIMNMX R37, R37, R30, !PT ;  /* 0x0000001e25257248 */ /* 0x000fe40007fe0100 */
[----:B------:R-:W-:-:S07]  /*58e0*/  VIADDMNMX R225, R30, UR6, R225, PT ;  /* 0x000000061ee17c46 */ /* 0x000fce000b8001e1 */
.L_x_496:
[----:B------:R-:W-:-:S04]  /*58f0*/  VIADD R39, R31, 0x8 ;  /* 0x000000081f277836 */ /* 0x000fc80000000000 */
[----:B------:R-:W-:Y:S01]  /*5900*/  IMAD.IADD R31, R32, 0x1, R39 ;  /* 0x00000001201f7824 */ /* 0x000fe200078e0227 */
[----:B------:R-:W-:Y:S01]  /*5910*/  VIADDMNMX R224, R39, R35, R232, PT ;  /* 0x0000002327e07246 */ /* 0x000fe200038001e8 */
[----:B------:R-:W-:Y:S06]  /*5920*/  @!P1 BRA `(.L_x_500) ;  /* 0x00000000005c9947 */ /* 0x000fec0003800000 */
        /* <DEDUP_REMOVED lines=13> */
.L_x_502:
[----:B------:R-:W-:-:S06]  /*5a00*/  UISETP.NE.AND UP1, UPT, UR6, 0x1, UPT ;  /* 0x000000010600788c */ /* 0x000fcc000bf25270 */
[----:B------:R-:W-:-:S05]  /*5a10*/  PLOP3.LUT P0, PT, PT, PT, UP1, 0x80, 0x0 ;  /* 0x000000000000781c */ /* 0x000fca0003f0f018 */
[----:B------:R-:W-:-:S08]  /*5a20*/  @UP1 ULDC UR4, c[0x0][0x754] ;  /* 0x0001d50000041ab9 */ /* 0x000fd00000000800 */
[----:B------:R-:W-:Y:S01]  /*5a30*/  @P0 IMAD.HI.U32 R32, R30, UR4, RZ ;  /* 0x000000041e200c27 */ /* 0x000fe2000f8e00ff */
[----:B------:R-:W-:-:S04]  /*5a40*/  @UP1 ULDC UR4, c[0x0][0x758] ;  /* 0x0001d60000041ab9 */ /* 0x000fc80000000800 */
[----:B------:R-:W-:-:S07]  /*5a50*/  @P0 SHF.R.U32.HI R30, RZ, UR4, R32 ;  /* 0x00000004ff1e0c19 */ /* 0x000fce0008011620 */
.L_x_503:
[----:B------:R-:W-:Y:S05]  /*5a60*/  BSYNC B1 ;  /* 0x0000000000017941 */ /* 0x000fea0003800000 */
.L_x_501:
[----:B------:R-:W-:-:S05]  /*5a70*/  IMAD R30, R30, UR6, R233 ;  /* 0x000000061e1e7c24 */ /* 0x000fca000f8e02e9 */
[----:B------:R-:W-:Y:S02]  /*5a80*/  VIMNMX R31, R31, R30, !PT ;  /* 0x0000001e1f1f7248 */ /* 0x000fe40007fe0100 */
[----:B------:R-:W-:-:S07]  /*5a90*/  VIADDMNMX R224, R30, UR6, R224, PT ;  /* 0x000000061ee07c46 */ /* 0x000fce000b8001e0 */
.L_x_500:
[----:B------:R-:W3:Y:S01]  /*5aa0*/  S2R R227, SR_CTAID.X ;  /* 0x0000000000e37919 */ /* 0x000ee20000002500 */
[----:B------:R-:W-:Y:S01]  /*5ab0*/  LOP3.LUT R42, R42, 0xffffffef, RZ, 0xc0, !PT ;  /* 0xffffffef2a2a7812 */ /* 0x000fe200078ec0ff */
        /* <DEDUP_REMOVED lines=26> */
[----:B---3--:R-:W-:-:S05]  /*5c60*/  IMAD R227, R227, -0x50, RZ ;  /* 0xffffffb0e3e37824 */ /* 0x008fca00078e02ff */
        /* <DEDUP_REMOVED lines=12> */
[----:B0-----:R-:W-:Y:S01]  /*5d30*/  FSEL R41, R11, -INF , !P3 ;  /* 0xff8000000b297808 */ /* 0x001fe20005800000 */
[--C-:B-1----:R-:W-:Y:S01]  /*5d40*/  FFMA.FTZ R30, R30, UR4, -R6.reuse ;  /* 0x000000041e1e7c23 */ /* 0x102fe20008010806 */
        /* <DEDUP_REMOVED lines=9> */
[----:B------:R-:W-:Y:S01]  /*5de0*/  ISETP.LT.OR P4, PT, R225, 0x12, P4 ;  /* 0x00000012e100780c */ /* 0x000fe20002781670 */
[----:B------:R-:W-:Y:S01]  /*5df0*/  FFMA.FTZ R13, -R13, R13, 1 ;  /* 0x3f8000000d0d7423 */ /* 0x000fe2000001010d */
[----:B------:R-:W-:Y:S01]  /*5e00*/  ISETP.GT.AND P2, PT, R37, 0x21, !P0 ;  /* 0x000000212500780c */ /* 0x000fe20004744270 */
[----:B--2---:R-:W-:Y:S01]  /*5e10*/  FFMA.FTZ R226, R226, UR4, -R5 ;  /* 0x00000004e2e27c23 */ /* 0x004fe20008010805 */
[----:B------:R-:W-:-:S02]  /*5e20*/  ISETP.LT.OR P3, PT, R225, 0x21, P3 ;  /* 0x00000021e100780c */ /* 0x000fc40001f61670 */
[----:B------:R-:W-:Y:S02]  /*5e30*/  ISETP.GE.AND P5, PT, R227, 0x31, PT ;  /* 0x00000031e300780c */ /* 0x000fe40003fa6270 */
[----:B------:R-:W-:Y:S01]  /*5e40*/  FSEL R35, R12, -INF , !P4 ;  /* 0xff8000000c237808 */ /* 0x000fe20006000000 */
[----:B------:R-:W-:Y:S01]  /*5e50*/  MUFU.EX2 R226, R226 ;  /* 0x000000e200e27308 */ /* 0x000fe20000000800 */
[----:B------:R-:W-:Y:S02]  /*5e60*/  ISETP.LT.OR P2, PT, R225, 0x22, P2 ;  /* 0x00000022e100780c */ /* 0x000fe40001741670 */
[C---:B------:R-:W-:Y:S01]  /*5e70*/  FSEL R34, R15.reuse, -INF , !P3 ;  /* 0xff8000000f227808 */ /* 0x040fe20005800000 */
[----:B------:R-:W-:Y:S01]  /*5e80*/  FFMA.FTZ R15, -R15, R15, 1 ;  /* 0x3f8000000f0f7423 */ /* 0x000fe2000001010f */
[----:B------:R-:W-:Y:S02]  /*5e90*/  ISETP.GE.AND P4, PT, R227, 0x32, PT ;  /* 0x00000032e300780c */ /* 0x000fe40003f86270 */
[----:B------:R-:W-:Y:S01]  /*5ea0*/  ISETP.GT.AND P3, PT, R37, 0x30, !P5 ;  /* 0x000000302500780c */ /* 0x000fe20006f64270 */
[----:B------:R-:W-:Y:S01]  /*5eb0*/  FFMA.FTZ R34, R34, UR4, -R6 ;  /* 0x0000000422227c23 */ /* 0x000fe20008010806 */
[----:B------:R-:W-:-:S02]  /*5ec0*/  FSEL R36, R20, -INF , !P2 ;  /* 0xff80000014247808 */ /* 0x000fc40005000000 */
[----:B------:R-:W-:Y:S02]  /*5ed0*/  ISETP.GT.AND P2, PT, R37, 0x31, !P4 ;  /* 0x000000312500780c */ /* 0x000fe40006744270 */
[C---:B------:R-:W-:Y:S02]  /*5ee0*/  ISETP.LT.OR P3, PT, R225.reuse, 0x31, P3 ;  /* 0x00000031e100780c */ /* 0x040fe40001f61670 */
[----:B------:R-:W-:Y:S02]  /*5ef0*/  ISETP.LT.OR P2, PT, R225, 0x32, P2 ;  /* 0x00000032e100780c */ /* 0x000fe40001741670 */
[----:B------:R-:W-:Y:S02]  /*5f00*/  FSEL R39, R23, -INF , !P3 ;  /* 0xff80000017277808 */ /* 0x000fe40005800000 */
[----:B------:R-:W-:Y:S02]  /*5f10*/  ISETP.GE.AND P3, PT, R227, 0x41, PT ;  /* 0x00000041e300780c */ /* 0x000fe40003f66270 */
[----:B------:R-:W-:-:S02]  /*5f20*/  FSEL R38, R24, -INF , !P2 ;  /* 0xff80000018267808 */ /* 0x000fc40005000000 */
[----:B------:R-:W-:Y:S02]  /*5f30*/  ISETP.GT.AND P2, PT, R37, 0x40, !P3 ;  /* 0x000000402500780c */ /* 0x000fe40005f44270 */
[----:B------:R-:W-:Y:S02]  /*5f40*/  ISETP.GE.AND P6, PT, R227, 0x1, PT ;  /* 0x00000001e300780c */ /* 0x000fe40003fc6270 */
[----:B------:R-:W-:Y:S02]  /*5f50*/  ISETP.LT.OR P2, PT, R225, 0x41, P2 ;  /* 0x00000041e100780c */ /* 0x000fe40001741670 */
[----:B------:R-:W-:Y:S02]  /*5f60*/  @P1 LOP3.LUT R42, R42, 0x10, RZ, 0xfc, !PT ;  /* 0x000000102a2a1812 */ /* 0x000fe400078efcff */
[----:B------:R-:W-:Y:S02]  /*5f70*/  FSEL R32, R27, -INF , !P2 ;  /* 0xff8000001b207808 */ /* 0x000fe40005000000 */
[----:B------:R-:W-:-:S02]  /*5f80*/  ISETP.GT.AND P2, PT, R37, RZ, !P6 ;  /* 0x000000ff2500720c */ /* 0x000fc40007744270 */
[----:B------:R-:W-:Y:S01]  /*5f90*/  ISETP.GT.AND P6, PT, R31, RZ, !P6 ;  /* 0x000000ff1f00720c */ /* 0x000fe200077c4270 */
[--C-:B------:R-:W-:Y:S01]  /*5fa0*/  FFMA.FTZ R32, R32, UR4, -R6.reuse ;  /* 0x0000000420207c23 */ /* 0x100fe20008010806 */
[----:B------:R-:W-:Y:S02]  /*5fb0*/  ISETP.LT.OR P2, PT, R225, 0x1, P2 ;  /* 0x00000001e100780c */ /* 0x000fe40001741670 */
[----:B------:R-:W-:Y:S02]  /*5fc0*/  ISETP.LT.OR P6, PT, R224, 0x1, P6 ;  /* 0x00000001e000780c */ /* 0x000fe400037c1670 */
[----:B------:R-:W-:Y:S02]  /*5fd0*/  FSEL R43, R7, -INF , !P2 ;  /* 0xff800000072b7808 */ /* 0x000fe40005000000 */
[----:B------:R-:W-:Y:S02]  /*5fe0*/  ISETP.GE.AND P2, PT, R227, 0x42, PT ;  /* 0x00000042e300780c */ /* 0x000fe40003f46270 */
[----:B------:R-:W-:Y:S01]  /*5ff0*/  ISETP.GT.AND P0, PT, R31, 0x21, !P0 ;  /* 0x000000211f00780c */ /* 0x000fe20004704270 */
[----:B------:R-:W-:Y:S01]  /*6000*/  FFMA.FTZ R43, R43, UR4, -R6 ;  /* 0x000000042b2b7c23 */ /* 0x000fe20008010806 */
[----:B------:R-:W-:-:S02]  /*6010*/  ISETP.GT.AND P1, PT, R37, 0x41, !P2 ;  /* 0x000000412500780c */ /* 0x000fc40005724270 */
[----:B------:R-:W-:Y:S02]  /*6020*/  ISETP.GT.AND P5, PT, R31, 0x30, !P5 ;  /* 0x000000301f00780c */ /* 0x000fe40006fa4270 */
[----:B------:R-:W-:Y:S01]  /*6030*/  ISETP.LT.OR P1, PT, R225, 0x42, P1 ;  /* 0x00000042e100780c */ /* 0x000fe20000f21670 */
[----:B------:R-:W-:Y:S01]  /*6040*/  MUFU.EX2 R43, R43 ;  /* 0x0000002b002b7308 */ /* 0x000fe20000000800 */
[C---:B------:R-:W-:Y:S01]  /*6050*/  FSEL R225, R9.reuse, -INF , !P6 ;  /* 0xff80000009e17808 */ /* 0x040fe20007000000 */
[----:B------:R-:W-:Y:S01]  /*6060*/  FFMA.FTZ R9, -R9, R9, 1 ;  /* 0x3f80000009097423 */ /* 0x000fe20000010109 */
[----:B------:R-:W-:Y:S01]  /*6070*/  ISETP.GE.AND P6, PT, R227, 0x12, PT ;  /* 0x00000012e300780c */ /* 0x000fe20003fc6270 */
[----:B------:R-:W-:Y:S01]  /*6080*/  IMAD R227, R18, 0x4, R17 ;  /* 0x0000000412e37824 */ /* 0x000fe200078e0211 */
[----:B------:R-:W-:Y:S01]  /*6090*/  FSEL R37, R28, -INF , !P1 ;  /* 0xff8000001c257808 */ /* 0x000fe20004800000 */
[----:B------:R-:W-:Y:S01]  /*60a0*/  FFMA.FTZ R225, R225, UR4, -R5 ;  /* 0x00000004e1e17c23 */ /* 0x000fe20008010805 */
[----:B------:R-:W-:-:S02]  /*60b0*/  LOP3.LUT P1, RZ, R42, 0x10, RZ, 0xc0, !PT ;  /* 0x000000102aff7812 */ /* 0x000fc4000782c0ff */
[----:B------:R-:W0:Y:S01]  /*60c0*/  LDS R42, [R227+0x2c300] ;  /* 0x02c30000e32a7984 */ /* 0x000e220000000800 */
[----:B------:R-:W-:Y:S01]  /*60d0*/  ISETP.GT.AND P6, PT, R31, 0x11, !P6 ;  /* 0x000000111f00780c */ /* 0x000fe200077c4270 */
[----:B------:R-:W-:Y:S01]  /*60e0*/  FFMA.FTZ R37, R37, UR4, -R6 ;  /* 0x0000000425257c23 */ /* 0x000fe20008010806 */
[C---:B------:R-:W-:Y:S01]  /*60f0*/  ISETP.GT.AND P1, PT, R31.reuse, 0x20, !P1 ;  /* 0x000000201f00780c */ /* 0x040fe20004f24270 */
[----:B------:R-:W1:Y:S01]  /*6100*/  MUFU.EX2 R225, R225 ;  /* 0x000000e100e17308 */ /* 0x000e620000000800 */
[C---:B------:R-:W-:Y:S02]  /*6110*/  ISETP.GT.AND P4, PT, R31.reuse, 0x31, !P4 ;  /* 0x000000311f00780c */ /* 0x040fe40006784270 */
[C---:B------:R-:W-:Y:S02]  /*6120*/  ISETP.GT.AND P3, PT, R31.reuse, 0x40, !P3 ;  /* 0x000000401f00780c */ /* 0x040fe40005f64270 */
[----:B------:R-:W-:Y:S02]  /*6130*/  ISETP.GT.AND P2, PT, R31, 0x41, !P2 ;  /* 0x000000411f00780c */ /* 0x000fe40005744270 */
[----:B------:R-:W2:Y:S01]  /*6140*/  LDS R31, [R227+0x2c320] ;  /* 0x02c32000e31f7984 */ /* 0x000ea20000000800 */
[----:B------:R-:W-:-:S02]  /*6150*/  WARPGROUP.DEPBAR.LE gsb0, 0x0 ;  /* 0x00008000000079c5 */ /* 0x000fc40000010000 */
[C---:B------:R-:W-:Y:S02]  /*6160*/  ISETP.LT.OR P6, PT, R224.reuse, 0x12, P6 ;  /* 0x00000012e000780c */ /* 0x040fe400037c1670 */
[C---:B------:R-:W-:Y:S02]  /*6170*/  ISETP.LT.OR P1, PT, R224.reuse, 0x21, P1 ;  /* 0x00000021e000780c */ /* 0x040fe40000f21670 */
[C---:B------:R-:W-:Y:S02]  /*6180*/  ISETP.LT.OR P0, PT, R224.reuse, 0x22, P0 ;  /* 0x00000022e000780c */ /* 0x040fe40000701670 */
[C---:B------:R-:W-:Y:S02]  /*6190*/  ISETP.LT.OR P5, PT, R224.reuse, 0x31, P5 ;  /* 0x00000031e000780c */ /* 0x040fe40002fa1670 */
[C---:B------:R-:W-:Y:S02]  /*61a0*/  ISETP.LT.OR P4, PT, R224.reuse, 0x32, P4 ;  /* 0x00000032e000780c */ /* 0x040fe40002781670 */
[----:B------:R-:W-:-:S02]  /*61b0*/  ISETP.LT.OR P3, PT, R224, 0x41, P3 ;  /* 0x00000041e000780c */ /* 0x000fc40001f61670 */
[----:B------:R-:W-:Y:S01]  /*61c0*/  ISETP.LT.OR P2, PT, R224, 0x42, P2 ;  /* 0x00000042e000780c */ /* 0x000fe20001741670 */
[--C-:B0-----:R-:W-:Y:S01]  /*61d0*/  FADD.FTZ R44, R44, -R42.reuse ;  /* 0x8000002a2c2c7221 */ /* 0x101fe20000010000 */
        /* <DEDUP_REMOVED lines=8> */
[----:B------:R-:W-:-:S02]  /*6260*/  FADD.FTZ R42, R221, -R42 ;  /* 0x8000002add2a7221 */ /* 0x000fc40000010000 */
[----:B------:R-:W0:Y:S01]  /*6270*/  MUFU.EX2 R221, R30 ;  /* 0x0000001e00dd7308 */ /* 0x000e220000000800 */
[--C-:B--2---:R-:W-:Y:S01]  /*6280*/  FADD.FTZ R46, R46, -R31.reuse ;  /* 0x8000001f2e2e7221 */ /* 0x104fe20000010000 */
        /* <DEDUP_REMOVED lines=9> */
[C---:B-1----:R-:W-:Y:S01]  /*6320*/  F2FP.BF16.F32.PACK_AB R31, R226.reuse, R225 ;  /* 0x000000e1e21f723e */ /* 0x042fe200000010ff */
[----:B------:R-:W-:Y:S01]  /*6330*/  FMUL.FTZ R46, R225, R46 ;  /* 0x0000002ee12e7220 */ /* 0x000fe20000410000 */
[----:B------:R-:W-:-:S03]  /*6340*/  FMUL.FTZ R47, R226, R47 ;  /* 0x0000002fe22f7220 */ /* 0x000fc60000410000 */
[----:B------:R-:W-:Y:S01]  /*6350*/  FMUL.FTZ R46, R46, R9 ;  /* 0x000000092e2e7220 */ /* 0x000fe20000410000 */
[C---:B0-----:R-:W-:Y:S01]  /*6360*/  F2FP.BF16.F32.PACK_AB R30, R221.reuse, R43 ;  /* 0x0000002bdd1e723e */ /* 0x041fe200000010ff */
[----:B------:R-:W-:Y:S01]  /*6370*/  BAR.SYNC.DEFER_BLOCKING 0x9, 0x100 ;  /* 0x0244000000007b1d */ /* 0x000fe20000010000 */
[----:B------:R-:W-:Y:S01]  /*6380*/  FMUL.FTZ R45, R221, R45 ;  /* 0x0000002ddd2d7220 */ /* 0x000fe20000410000 */
[----:B------:R-:W-:Y:S01]  /*6390*/  FFMA.FTZ R221, R35, UR4, -R6 ;  /* 0x0000000423dd7c23 */ /* 0x000fe20008010806 */
[----:B------:R-:W-:Y:S01]  /*63a0*/  FMUL.FTZ R43, R43, R44 ;  /* 0x0000002c2b2b7220 */ /* 0x000fe20000410000 */
[----:B------:R-:W-:Y:S01]  /*63b0*/  FMUL.FTZ R47, R47, R10 ;  /* 0x0000000a2f2f7220 */ /* 0x000fe20000410000 */
[----:B------:R-:W-:Y:S01]  /*63c0*/  FFMA.FTZ R10, -R14, R14, 1 ;  /* 0x3f8000000e0a7423 */ /* 0x000fe2000001010e */
[----:B------:R-:W-:Y:S08]  /*63d0*/  MUFU.EX2 R44, R221 ;  /* 0x000000dd002c7308 */ /* 0x000ff00000000800 */
[----:B------:R0:W1:Y:S02]  /*63e0*/  MUFU.EX2 R35, R34 ;  /* 0x0000002200237308 */ /* 0x0000640000000800 */
[----:B0-----:R-:W-:Y:S01]  /*63f0*/  FFMA.FTZ R34, -R20, R20, 1 ;  /* 0x3f80000014227423 */ /* 0x001fe20000010114 */
[----:B------:R0:W-:Y:S01]  /*6400*/  STSM.16.M88.2 [R0+0x2c500], R30 ;  /* 0x02c5001e00007844 */ /* 0x0001e20000000100 */
[----:B-1----:R-:W-:-:S04]  /*6410*/  FMUL.FTZ R20, R35, R52 ;  /* 0x0000003423147220 */ /* 0x002fc80000410000 */
[----:B------:R-:W-:Y:S01]  /*6420*/  FMUL.FTZ R20, R20, R15 ;  /* 0x0000000f14147220 */ /* 0x000fe20000410000 */
[----:B0-----:R-:W-:Y:S01]  /*6430*/  FFMA.FTZ R30, -R8, R8, 1 ;  /* 0x3f800000081e7423 */ /* 0x001fe20000010108 */
[--C-:B------:R-:W-:Y:S01]  /*6440*/  FFMA.FTZ R8, R36, UR4, -R6.reuse ;  /* 0x0000000424087c23 */ /* 0x100fe20008010806 */
[----:B------:R-:W-:Y:S01]  /*6450*/  FFMA.FTZ R31, R39, UR4, -R6 ;  /* 0x00000004271f7c23 */ /* 0x000fe20008010806 */
[----:B------:R-:W-:Y:S01]  /*6460*/  FFMA.FTZ R39, -R12, R12, 1 ;  /* 0x3f8000000c277423 */ /* 0x000fe2000001010c */
[----:B------:R-:W-:Y:S01]  /*6470*/  FMUL.FTZ R12, R44, R49 ;  /* 0x000000312c0c7220 */ /* 0x000fe20000410000 */
[----:B------:R-:W-:Y:S01]  /*6480*/  FMUL.FTZ R45, R45, R30 ;  /* 0x0000001e2d2d7220 */ /* 0x000fe20000410000 */
[----:B------:R-:W-:Y:S01]  /*6490*/  FFMA.FTZ R30, -R11, R11, 1 ;  /* 0x3f8000000b1e7423 */ /* 0x000fe2000001010b */
[----:B------:R-:W0:Y:S01]  /*64a0*/  MUFU.EX2 R8, R8 ;  /* 0x0000000800087308 */ /* 0x000e220000000800 */
[----:B------:R-:W-:Y:S01]  /*64b0*/  FMUL.FTZ R12, R12, R39 ;  /* 0x000000270c0c7220 */ /* 0x000fe20000410000 */
[----:B------:R-:W-:Y:S01]  /*64c0*/  FMUL.FTZ R11, R41, R48 ;  /* 0x00000030290b7220 */ /* 0x000fe20000410000 */
[----:B------:R-:W-:-:S03]  /*64d0*/  FFMA.FTZ R49, -R24, R24, 1 ;  /* 0x3f80000018317423 */ /* 0x000fc60000010118 */
[----:B------:R-:W-:Y:S01]  /*64e0*/  FMUL.FTZ R11, R11, R30 ;  /* 0x0000001e0b0b7220 */ /* 0x000fe20000410000 */
[----:B------:R-:W-:Y:S01]  /*64f0*/  FFMA.FTZ R30, R38, UR4, -R6 ;  /* 0x00000004261e7c23 */ /* 0x000fe20008010806 */
[----:B------:R-:W1:Y:S01]  /*6500*/  MUFU.EX2 R31, R31 ;  /* 0x0000001f001f7308 */ /* 0x000e620000000800 */
[----:B------:R-:W-:-:S07]  /*6510*/  FFMA.FTZ R6, -R27, R27, 1 ;  /* 0x3f8000001b067423 */ /* 0x000fce000001011b */
[----:B------:R-:W2:Y:S01]  /*6520*/  MUFU.EX2 R39, R32 ;  /* 0x0000002000277308 */ /* 0x000ea20000000800 */
[C---:B0-----:R-:W-:Y:S01]  /*6530*/  FMUL.FTZ R53, R8.reuse, R53 ;  /* 0x0000003508357220 */ /* 0x041fe20000410000 */
[----:B------:R-:W-:Y:S02]  /*6540*/  F2FP.BF16.F32.PACK_AB R8, R8, R35 ;  /* 0x000000230808723e */ /* 0x000fe400000010ff */
[----:B------:R-:W-:Y:S01]  /*6550*/  F2FP.BF16.F32.PACK_AB R35, R47, R46 ;  /* 0x0000002e2f23723e */ /* 0x000fe200000010ff */
[----:B------:R-:W-:Y:S01]  /*6560*/  FMUL.FTZ R15, R53, R34 ;  /* 0x00000022350f7220 */ /* 0x000fe20000410000 */
[----:B------:R-:W-:Y:S02]  /*6570*/  FFMA.FTZ R34, -R23, R23, 1 ;  /* 0x3f80000017227423 */ /* 0x000fe40000010117 */
[----:B------:R0:W3:Y:S01]  /*6580*/  MUFU.EX2 R32, R37 ;  /* 0x0000002500207308 */ /* 0x0000e20000000800 */
[----:B-1----:R-:W-:-:S04]  /*6590*/  FMUL.FTZ R23, R31, R216 ;  /* 0x000000d81f177220 */ /* 0x002fc80000410000 */
[----:B------:R-:W-:Y:S01]  /*65a0*/  FMUL.FTZ R23, R23, R34 ;  /* 0x0000002217177220 */ /* 0x000fe20000410000 */
[----:B------:R-:W-:Y:S01]  /*65b0*/  FFMA.FTZ R34, -R7, R7, 1 ;  /* 0x3f80000007227423 */ /* 0x000fe20000010107 */
[--C-:B------:R-:W-:Y:S01]  /*65c0*/  FFMA.FTZ R7, R40, UR4, -R5.reuse ;  /* 0x0000000428077c23 */ /* 0x100fe20008010805 */
[----:B------:R-:W1:Y:S01]  /*65d0*/  MUFU.EX2 R30, R30 ;  /* 0x0000001e001e7308 */ /* 0x000e620000000800 */
[----:B--2---:R-:W-:Y:S01]  /*65e0*/  FMUL.FTZ R27, R39, R220 ;  /* 0x000000dc271b7220 */ /* 0x004fe20000410000 */
[----:B0-----:R-:W-:Y:S01]  /*65f0*/  FFMA.FTZ R37, -R28, R28, 1 ;  /* 0x3f8000001c257423 */ /* 0x001fe2000001011c */
[----:B------:R-:W-:Y:S02]  /*6600*/  FMUL.FTZ R34, R43, R34 ;  /* 0x000000222b227220 */ /* 0x000fe40000410000 */
[----:B------:R-:W-:Y:S01]  /*6610*/  FMUL.FTZ R27, R27, R6 ;  /* 0x000000061b1b7220 */ /* 0x000fe20000410000 */
[----:B------:R-:W-:Y:S02]  /*6620*/  FSEL R6, R14, -INF , !P6 ;  /* 0xff8000000e067808 */ /* 0x000fe40007000000 */
[----:B------:R-:W0:Y:S01]  /*6630*/  MUFU.EX2 R7, R7 ;  /* 0x0000000700077308 */ /* 0x000e220000000800 */
[C---:B---3--:R-:W-:Y:S01]  /*6640*/  FMUL.FTZ R28, R32.reuse, R42 ;  /* 0x0000002a201c7220 */ /* 0x048fe20000410000 */
[----:B------:R-:W-:Y:S01]  /*6650*/  F2FP.BF16.F32.PACK_AB R32, R32, R39 ;  /* 0x000000272020723e */ /* 0x000fe200000010ff */
[----:B------:R-:W-:Y:S01]  /*6660*/  FFMA.FTZ R36, R6, UR4, -R5 ;  /* 0x0000000406247c23 */ /* 0x000fe20008010805 */
[----:B------:R-:W-:Y:S01]  /*6670*/  FSEL R6, R21, -INF , !P1 ;  /* 0xff80000015067808 */ /* 0x000fe20004800000 */
[----:B------:R-:W-:Y:S01]  /*6680*/  FMUL.FTZ R28, R28, R37 ;  /* 0x000000251c1c7220 */ /* 0x000fe20000410000 */
[----:B------:R-:W-:-:S03]  /*6690*/  F2FP.BF16.F32.PACK_AB R34, R45, R34 ;  /* 0x000000222d22723e */ /* 0x000fc600000010ff */
[----:B------:R-:W2:Y:S01]  /*66a0*/  MUFU.EX2 R36, R36 ;  /* 0x0000002400247308 */ /* 0x000ea20000000800 */
[----:B------:R-:W-:Y:S01]  /*66b0*/  FFMA.FTZ R9, R6, UR4, -R5 ;  /* 0x0000000406097c23 */ /* 0x000fe20008010805 */
[----:B------:R-:W-:Y:S01]  /*66c0*/  FSEL R6, R22, -INF , !P0 ;  /* 0xff80000016067808 */ /* 0x000fe20004000000 */
[C---:B-1----:R-:W-:Y:S01]  /*66d0*/  FMUL.FTZ R24, R30.reuse, R217 ;  /* 0x000000d91e187220 */ /* 0x042fe20000410000 */
[----:B------:R-:W-:-:S03]  /*66e0*/  F2FP.BF16.F32.PACK_AB R30, R30, R31 ;  /* 0x0000001f1e1e723e */ /* 0x000fc600000010ff */
[----:B------:R-:W-:Y:S01]  /*66f0*/  FFMA.FTZ R38, R6, UR4, -R5 ;  /* 0x0000000406267c23 */ /* 0x000fe20008010805 */
[----:B------:R-:W1:Y:S01]  /*6700*/  MUFU.EX2 R9, R9 ;  /* 0x0000000900097308 */ /* 0x000e620000000800 */
[----:B------:R-:W-:Y:S01]  /*6710*/  FSEL R6, R25, -INF , !P5 ;  /* 0xff80000019067808 */ /* 0x000fe20006800000 */
[----:B0-----:R-:W-:Y:S01]  /*6720*/  FMUL.FTZ R14, R7, R50 ;  /* 0x00000032070e7220 */ /* 0x001fe20000410000 */
[----:B------:R-:W-:-:S03]  /*6730*/  FMUL.FTZ R24, R24, R49 ;  /* 0x0000003118187220 */ /* 0x000fc60000410000 */
[----:B------:R-:W-:Y:S01]  /*6740*/  FMUL.FTZ R14, R14, R13 ;  /* 0x0000000d0e0e7220 */ /* 0x000fe20000410000 */
[----:B------:R-:W-:Y:S01]  /*6750*/  FFMA.FTZ R43, R6, UR4, -R5 ;  /* 0x00000004062b7c23 */ /* 0x000fe20008010805 */
[----:B------:R-:W-:Y:S02]  /*6760*/  VIADD R13, R17, 0x2c500 ;  /* 0x0002c500110d7836 */ /* 0x000fe40000000000 */
[----:B--2---:R-:W-:Y:S01]  /*6770*/  FMUL.FTZ R37, R36, R51 ;  /* 0x0000003324257220 */ /* 0x004fe20000410000 */
[----:B------:R-:W-:Y:S01]  /*6780*/  FSEL R6, R26, -INF , !P4 ;  /* 0xff8000001a067808 */ /* 0x000fe20006000000 */
[----:B------:R-:W0:Y:S01]  /*6790*/  MUFU.EX2 R38, R38 ;  /* 0x0000002600267308 */ /* 0x000e220000000800 */
[----:B------:R-:W-:Y:S01]  /*67a0*/  F2FP.BF16.F32.PACK_AB R7, R36, R7 ;  /* 0x000000072407723e */ /* 0x000fe200000010ff */
[----:B------:R-:W-:Y:S01]  /*67b0*/  FMUL.FTZ R37, R37, R10 ;  /* 0x0000000a25257220 */ /* 0x000fe20000410000 */
[----:B------:R-:W-:Y:S01]  /*67c0*/  FFMA.FTZ R10, -R21, R21, 1 ;  /* 0x3f800000150a7423 */ /* 0x000fe20000010115 */
[----:B------:R-:W-:Y:S01]  /*67d0*/  SHF.R.U32.HI R21, RZ, 0x4, R13 ;  /* 0x00000004ff157819 */ /* 0x000fe2000001160d */
[--C-:B------:R-:W-:Y:S01]  /*67e0*/  FFMA.FTZ R42, R6, UR4, -R5.reuse ;  /* 0x00000004062a7c23 */ /* 0x100fe20008010805 */
[----:B-1----:R-:W-:Y:S01]  /*67f0*/  FMUL.FTZ R13, R9, R54 ;  /* 0x00000036090d7220 */ /* 0x002fe20000410000 */
[C---:B------:R-:W-:Y:S01]  /*6800*/  FSEL R6, R29.reuse, -INF , !P3 ;  /* 0xff8000001d067808 */ /* 0x040fe20005800000 */
[----:B------:R-:W1:Y:S01]  /*6810*/  MUFU.EX2 R43, R43 ;  /* 0x0000002b002b7308 */ /* 0x000e620000000800 */
[----:B------:R-:W-:Y:S01]  /*6820*/  FFMA.FTZ R29, -R29, R29, 1 ;  /* 0x3f8000001d1d7423 */ /* 0x000fe2000001011d */
[----:B------:R-:W-:Y:S01]  /*6830*/  FMUL.FTZ R13, R13, R10 ;  /* 0x0000000a0d0d7220 */ /* 0x000fe20000410000 */
[----:B------:R-:W-:Y:S01]  /*6840*/  LOP3.LUT R10, R21, 0x3fff, RZ, 0xc0, !PT ;  /* 0x00003fff150a7812 */ /* 0x000fe200078ec0ff */
[----:B------:R-:W-:Y:S01]  /*6850*/  FFMA.FTZ R21, R6, UR4, -R5 ;  /* 0x0000000406157c23 */ /* 0x000fe20008010805 */
[----:B------:R-:W-:-:S02]  /*6860*/  FSEL R6, R33, -INF , !P2 ;  /* 0xff80000021067808 */ /* 0x000fc40005000000 */
[----:B------:R-:W-:Y:S01]  /*6870*/  LOP3.LUT R10, R10, 0x80000, RZ, 0xfc, !PT ;  /* 0x000800000a0a7812 */ /* 0x000fe200078efcff */
[----:B------:R-:W2:Y:S01]  /*6880*/  MUFU.EX2 R42, R42 ;  /* 0x0000002a002a7308 */ /* 0x000ea20000000800 */
[----:B0-----:R-:W-:Y:S01]  /*6890*/  F2FP.BF16.F32.PACK_AB R9, R38, R9 ;  /* 0x000000092609723e */ /* 0x001fe200000010ff */
[----:B------:R-:W-:Y:S01]  /*68a0*/  FFMA.FTZ R6, R6, UR4, -R5 ;  /* 0x0000000406067c23 */ /* 0x000fe20008010805 */
[----:B------:R-:W-:Y:S01]  /*68b0*/  FMUL.FTZ R40, R38, R55 ;  /* 0x0000003726287220 */ /* 0x000fe20000410000 */
[----:B------:R-:W-:Y:S01]  /*68c0*/  VIADD R5, R10, 0x80 ;  /* 0x000000800a057836 */ /* 0x000fe20000000000 */
[----:B------:R-:W-:Y:S01]  /*68d0*/  F2FP.BF16.F32.PACK_AB R36, R12, R11 ;  /* 0x0000000b0c24723e */ /* 0x000fe200000010ff */
[----:B------:R-:W-:Y:S01]  /*68e0*/  VIADD R49, R10, 0x180 ;  /* 0x000001800a317836 */ /* 0x000fe20000000000 */
[----:B------:R-:W-:Y:S01]  /*68f0*/  F2FP.BF16.F32.PACK_AB R37, R37, R14 ;  /* 0x0000000e2525723e */ /* 0x000fe200000010ff */
[----:B------:R0:W3:Y:S01]  /*6900*/  MUFU.EX2 R48, R6 ;  /* 0x0000000600307308 */ /* 0x0000e20000000800 */
[----:B------:R-:W-:Y:S01]  /*6910*/  R2UR UR4, R5 ;  /* 0x00000000050472ca */ /* 0x000fe200000e0000 */
[----:B------:R-:W-:Y:S01]  /*6920*/  FFMA.FTZ R5, -R22, R22, 1 ;  /* 0x3f80000016057423 */ /* 0x000fe20000010116 */
[C---:B------:R-:W-:Y:S01]  /*6930*/  VIADD R22, R10.reuse, 0x100 ;  /* 0x000001000a167836 */ /* 0x040fe20000000000 */
[----:B------:R-:W-:Y:S01]  /*6940*/  F2FP.BF16.F32.PACK_AB R12, R15, R20 ;  /* 0x000000140f0c723e */ /* 0x000fe200000010ff */
[----:B------:R-:W-:-:S02]  /*6950*/  VIADD R15, R10, 0x30 ;  /* 0x000000300a0f7836 */ /* 0x000fc40000000000 */
[----:B------:R-:W-:Y:S01]  /*6960*/  FMUL.FTZ R40, R40, R5 ;  /* 0x0000000528287220 */ /* 0x000fe20000410000 */
[----:B-1----:R-:W-:Y:S01]  /*6970*/  FMUL.FTZ R5, R43, R218 ;  /* 0x000000da2b057220 */ /* 0x002fe20000410000 */
[----:B------:R-:W1:Y:S01]  /*6980*/  MUFU.EX2 R21, R21 ;  /* 0x0000001500157308 */ /* 0x000e620000000800 */
[----:B0-----:R-:W-:Y:S01]  /*6990*/  FFMA.FTZ R6, -R33, R33, 1 ;  /* 0x3f80000021067423 */ /* 0x001fe20000010121 */
[----:B--2---:R-:W-:Y:S01]  /*69a0*/  F2FP.BF16.F32.PACK_AB R31, R42, R43 ;  /* 0x0000002b2a1f723e */ /* 0x004fe200000010ff */
[----:B------:R-:W-:Y:S01]  /*69b0*/  VIADD R20, R10, 0xb0 ;  /* 0x000000b00a147836 */ /* 0x000fe20000000000 */
[----:B------:R-:W-:Y:S01]  /*69c0*/  R2UR UR5, R22 ;  /* 0x00000000160572ca */ /* 0x000fe200000e0000 */
[----:B------:R-:W-:Y:S01]  /*69d0*/  FFMA.FTZ R22, -R25, R25, 1 ;  /* 0x3f80000019167423 */ /* 0x000fe20000010119 */
[----:B------:R-:W-:Y:S01]  /*69e0*/  FFMA.FTZ R25, -R26, R26, 1 ;  /* 0x3f8000001a197423 */ /* 0x000fe2000001011a */
[----:B------:R-:W-:Y:S01]  /*69f0*/  FMUL.FTZ R26, R42, R219 ;  /* 0x000000db2a1a7220 */ /* 0x000fe20000410000 */
[----:B------:R-:W-:Y:S01]  /*6a00*/  F2FP.BF16.F32.PACK_AB R13, R40, R13 ;  /* 0x0000000d280d723e */ /* 0x000fe200000010ff */
[----:B---3--:R-:W-:Y:S01]  /*6a10*/  FMUL.FTZ R223, R48, R223 ;  /* 0x000000df30df7220 */ /* 0x008fe20000410000 */
[----:B------:R-:W-:Y:S01]  /*6a20*/  FMUL.FTZ R5, R5, R22 ;  /* 0x0000001605057220 */ /* 0x000fe20000410000 */
[----:B------:R-:W-:-:S02]  /*6a30*/  IMAD R22, R4, 0x2000, R17 ;  /* 0x0000200004167824 */ /* 0x000fc400078e0211 */
[----:B------:R-:W-:Y:S01]  /*6a40*/  FMUL.FTZ R26, R26, R25 ;  /* 0x000000191a1a7220 */ /* 0x000fe20000410000 */
[----:B------:R-:W-:Y:S01]  /*6a50*/  FMUL.FTZ R50, R223, R6 ;  /* 0x00000006df327220 */ /* 0x000fe20000410000 */
[----:B------:R-:W-:Y:S01]  /*6a60*/  F2FP.BF16.F32.PACK_AB R6, R44, R41 ;  /* 0x000000292c06723e */ /* 0x000fe200000010ff */
[----:B------:R-:W-:Y:S01]  /*6a70*/  UMOV UR10, UR4 ;  /* 0x00000004000a7c82 */ /* 0x000fe20008000000 */
[----:B------:R-:W-:Y:S01]  /*6a80*/  R2UR UR58, R10 ;  /* 0x000000000a3a72ca */ /* 0x000fe200000e0000 */
[----:B-1----:R-:W-:Y:S01]  /*6a90*/  FMUL.FTZ R222, R21, R222 ;  /* 0x000000de15de7220 */ /* 0x002fe20000410000 */
[----:B------:R-:W-:Y:S01]  /*6aa0*/  F2FP.BF16.F32.PACK_AB R33, R48, R21 ;  /* 0x000000153021723e */ /* 0x000fe200000010ff */
[----:B------:R0:W-:Y:S01]  /*6ab0*/  STSM.16.M88.2 [R0+0x2cd00], R6 ;  /* 0x02cd000600007844 */ /* 0x0001e20000000100 */
[----:B------:R-:W-:Y:S02]  /*6ac0*/  VIADD R21, R22, 0x24100 ;  /* 0x0002410016157836 */ /* 0x000fe40000000000 */
[----:B------:R-:W-:Y:S01]  /*6ad0*/  FMUL.FTZ R25, R222, R29 ;  /* 0x0000001dde197220 */ /* 0x000fe20000410000 */
[----:B------:R-:W-:Y:S01]  /*6ae0*/  R2UR UR6, R49 ;  /* 0x00000000310672ca */ /* 0x000fe200000e0000 */
[----:B------:R1:W-:Y:S01]  /*6af0*/  STSM.16.M88.2 [R0+0x2d500], R8 ;  /* 0x02d5000800007844 */ /* 0x0003e20000000100 */
[----:B------:R-:W-:Y:S01]  /*6b00*/  UMOV UR12, UR10 ;  /* 0x0000000a000c7c82 */ /* 0x000fe20008000000 */
[----:B------:R-:W-:-:S02]  /*6b10*/  SHF.R.U32.HI R21, RZ, 0x4, R21 ;  /* 0x00000004ff157819 */ /* 0x000fc40000011615 */
[----:B------:R-:W-:Y:S01]  /*6b20*/  STSM.16.M88.2 [R0+0x2dd00], R30 ;  /* 0x02dd001e00007844 */ /* 0x000fe20000000100 */
[----:B------:R-:W-:Y:S02]  /*6b30*/  F2FP.BF16.F32.PACK_AB R25, R50, R25 ;  /* 0x000000193219723e */ /* 0x000fe400000010ff */
[----:B------:R-:W-:Y:S01]  /*6b40*/  LOP3.LUT R216, R21, 0x3fff, RZ, 0xc0, !PT ;  /* 0x00003fff15d87812 */ /* 0x000fe200078ec0ff */
[----:B------:R-:W-:Y:S01]  /*6b50*/  STSM.16.M88.2 [R0+0x2e500], R32 ;  /* 0x02e5002000007844 */ /* 0x000fe20000000100 */
[----:B0-----:R-:W-:Y:S02]  /*6b60*/  F2FP.BF16.F32.PACK_AB R6, R24, R23 ;  /* 0x000000171806723e */ /* 0x001fe400000010ff */
[----:B------:R-:W-:Y:S01]  /*6b70*/  R2UR UR56, R216 ;  /* 0x00000000d83872ca */ /* 0x000fe200000e0000 */
[----:B------:R0:W-:Y:S06]  /*6b80*/  MEMBAR.ALL.CTA ;  /* 0x0000000000007992 */ /* 0x0001ec0000008000 */
[----:B0-----:R-:W0:Y:S01]  /*6b90*/  FENCE.VIEW.ASYNC.S ;  /* 0x00000000000073c6 */ /* 0x001e220000000000 */
[----:B------:R-:W-:Y:S01]  /*6ba0*/  F2FP.BF16.F32.PACK_AB R7, R26, R5 ;  /* 0x000000051a07723e */ /* 0x000fe200000010ff */
[----:B------:R-:W-:Y:S01]  /*6bb0*/  VIADD R5, R10, 0x200 ;  /* 0x000002000a057836 */ /* 0x000fe20000000000 */
[----:B------:R-:W-:Y:S01]  /*6bc0*/  F2FP.BF16.F32.PACK_AB R24, R28, R27 ;  /* 0x0000001b1c18723e */ /* 0x000fe200000010ff */
[----:B------:R-:W-:Y:S01]  /*6bd0*/  UMOV UR18, UR6 ;  /* 0x0000000600127c82 */ /* 0x000fe20008000000 */
[----:B-1----:R-:W-:Y:S01]  /*6be0*/  MOV R9, UR58 ;  /* 0x0000003a00097c02 */ /* 0x002fe20008000f00 */
[C---:B------:R-:W-:Y:S01]  /*6bf0*/  VIADD R14, R216.reuse, 0x180 ;  /* 0x00000180d80e7836 */ /* 0x040fe20000000000 */
[----:B------:R-:W-:Y:S01]  /*6c00*/  R2UR UR7, R5 ;  /* 0x00000000050772ca */ /* 0x000fe200000e0000 */
[----:B------:R-:W-:Y:S01]  /*6c10*/  VIADD R5, R216, 0x80 ;  /* 0x00000080d8057836 */ /* 0x000fe20000000000 */
[----:B------:R-:W-:Y:S01]  /*6c20*/  MOV R8, UR59 ;  /* 0x0000003b00087c02 */ /* 0x000fe20008000f00 */
[----:B------:R-:W-:Y:S01]  /*6c30*/  UMOV UR8, UR56 ;  /* 0x0000003800087c82 */ /* 0x000fe20008000000 */
[----:B------:R-:W-:-:S02]  /*6c40*/  UMOV UR16, UR56 ;  /* 0x0000003800107c82 */ /* 0x000fc40008000000 */
[----:B------:R-:W-:Y:S01]  /*6c50*/  R2UR UR48, R5 ;  /* 0x00000000053072ca */ /* 0x000fe200000e0000 */
[----:B------:R-:W-:-:S05]  /*6c60*/  VIADD R5, R10, 0x90 ;  /* 0x000000900a057836 */ /* 0x000fca0000000000 */
[----:B------:R-:W-:Y:S01]  /*6c70*/  R2UR UR4, R5 ;  /* 0x00000000050472ca */ /* 0x000fe200000e0000 */
[C---:B------:R-:W-:Y:S01]  /*6c80*/  VIADD R5, R10.reuse, 0x190 ;  /* 0x000001900a057836 */ /* 0x040fe20000000000 */
[----:B0-----:R-:W-:Y:S04]  /*6c90*/  BAR.SYNC.DEFER_BLOCKING 0x9, 0x100 ;  /* 0x0244000000007b1d */ /* 0x001fe80000010000 */
        /* <DEDUP_REMOVED lines=9> */
[C---:B------:R-:W-:Y:S01]  /*6d30*/  VIADD R5, R10.reuse, 0x1a0 ;  /* 0x000001a00a057836 */ /* 0x040fe20000000000 */
[----:B------:R-:W-:Y:S04]  /*6d40*/  STSM.16.M88.2 [R0+0x2ed00], R34 ;  /* 0x02ed002200007844 */ /* 0x000fe80000000100 */
[----:B------:R-:W-:Y:S01]  /*6d50*/  R2UR UR34, R5 ;  /* 0x00000000052272ca */ /* 0x000fe200000e0000 */
[----:B------:R-:W-:Y:S01]  /*6d60*/  VIADD R5, R10, 0x220 ;  /* 0x000002200a057836 */ /* 0x000fe20000000000 */
[----:B------:R-:W-:Y:S01]  /*6d70*/  STSM.16.M88.2 [R0+0x2f500], R36 ;  /* 0x02f5002400007844 */ /* 0x000fe20000000100 */
[----:B------:R-:W-:Y:S01]  /*6d80*/  UMOV UR40, UR28 ;  /* 0x0000001c00287c82 */ /* 0x000fe20008000000 */
[----:B------:R-:W-:Y:S01]  /*6d90*/  UMOV UR36, UR28 ;  /* 0x0000001c00247c82 */ /* 0x000fe20008000000 */
[----:B------:R-:W-:Y:S01]  /*6da0*/  UMOV UR32, UR28 ;  /* 0x0000001c00207c82 */ /* 0x000fe20008000000 */
[----:B------:R-:W-:Y:S01]  /*6db0*/  STSM.16.M88.2 [R0+0x2fd00], R12 ;  /* 0x02fd000c00007844 */ /* 0x000fe20000000100 */
[----:B------:R-:W-:Y:S01]  /*6dc0*/  R2UR UR26, R5 ;  /* 0x00000000051a72ca */ /* 0x000fe200000e0000 */
[----:B------:R-:W-:Y:S01]  /*6dd0*/  UMOV UR24, UR28 ;  /* 0x0000001c00187c82 */ /* 0x000fe20008000000 */
[----:B------:R-:W-:Y:S01]  /*6de0*/  IMAD R5, R4, 0x2800, R17 ;  /* 0x0000280004057824 */ /* 0x000fe200078e0211 */
[----:B------:R0:W-:Y:S04]  /*6df0*/  STSM.16.M88.2 [R0+0x30500], R6 ;  /* 0x0305000600007844 */ /* 0x0001e80000000100 */
[----:B------:R1:W-:Y:S01]  /*6e00*/  STSM.16.M88.2 [R0+0x30d00], R24 ;  /* 0x030d001800007844 */ /* 0x0003e20000000100 */
[----:B------:R-:W-:Y:S01]  /*6e10*/  WARPGROUP.ARRIVE ;  /* 0x00000000000079c5 */ /* 0x000fe20000000000 */
[----:B------:R-:W-:-:S04]  /*6e20*/  SHF.R.U32.HI R5, RZ, 0x4, R5 ;  /* 0x00000004ff057819 */ /* 0x000fc80000011605 */
[----:B------:R-:W-:Y:S01]  /*6e30*/  LOP3.LUT R5, R5, 0x3fff, RZ, 0xc0, !PT ;  /* 0x00003fff05057812 */ /* 0x000fe200078ec0ff */
[----:B------:R-:W-:Y:S01]  /*6e40*/  HGMMA.64x16x16.F32.BF16 R136, gdesc[UR56].tnspA.tnspB, R136 ;  /* 0x60200000388879f0 */ /* 0x000fe20008701888 */
[----:B0-----:R-:W-:-:S03]  /*6e50*/  VIADD R6, R10, 0x10 ;  /* 0x000000100a067836 */ /* 0x001fc60000000000 */
        /* <DEDUP_REMOVED lines=9> */
[----:B------:R-:W-:Y:S01]  /*6ef0*/  VIADD R6, R10, 0x110 ;  /* 0x000001100a067836 */ /* 0x000fe20000000000 */
        /* <DEDUP_REMOVED lines=25> */
[----:B------:R-:W-:Y:S01]  /*7090*/  R2UR UR38, R6 ;  /* 0x00000000062672ca */ /* 0x000fe200000e0000 */
[----:B------:R-:W-:-:S05]  /*70a0*/  VIADD R6, R17, 0x2ed00 ;  /* 0x0002ed0011067836 */ /* 0x000fca0000000000 */
[----:B------:R-:W-:-:S04]  /*70b0*/  SHF.R.U32.HI R6, RZ, 0x4, R6 ;  /* 0x00000004ff067819 */ /* 0x000fc80000011606 */
[----:B------:R-:W-:Y:S01]  /*70c0*/  LOP3.LUT R23, R6, 0x3fff, RZ, 0xc0, !PT ;  /* 0x00003fff06177812 */ /* 0x000fe200078ec0ff */
[----:B------:R-:W-:Y:S03]  /*70d0*/  HGMMA.64x16x16.F32.BF16 R136, gdesc[UR48].tnspA.tnspB, R136 ;  /* 0x60200000308879f0 */ /* 0x000fe60008701888 */
[----:B------:R-:W-:Y:S01]  /*70e0*/  LOP3.LUT R6, R23, 0x400000, RZ, 0xfc, !PT ;  /* 0x0040000017067812 */ /* 0x000fe200078efcff */
        /* <DEDUP_REMOVED lines=15> */
[C---:B------:R-:W-:Y:S01]  /*71e0*/  VIADD R14, R10.reuse, 0x130 ;  /* 0x000001300a0e7836 */ /* 0x040fe20000000000 */
[----:B------:R-:W-:Y:S01]  /*71f0*/  HGMMA.64x16x16.F32.BF16 R200, gdesc[UR44].tnspA.tnspB, R200 ;  /* 0x602000002cc879f0 */ /* 0x000fe200087018c8 */
[----:B------:R-:W-:Y:S01]  /*7200*/  R2UR UR10, R15 ;  /* 0x000000000f0a72ca */ /* 0x000fe200000e0000 */
[C---:B------:R-:W-:Y:S01]  /*7210*/  VIADD R15, R10.reuse, 0x1b0 ;  /* 0x000001b00a0f7836 */ /* 0x040fe20000000000 */
        /* <DEDUP_REMOVED lines=8> */
[----:B------:R-:W-:Y:S01]  /*72a0*/  R2UR UR6, R10 ;  /* 0x000000000a0672ca */ /* 0x000fe200000e0000 */
[----:B------:R-:W-:Y:S01]  /*72b0*/  UMOV UR16, UR8 ;  /* 0x0000000800107c82 */ /* 0x000fe20008000000 */
[----:B------:R-:W-:Y:S01]  /*72c0*/  MOV R217, UR59 ;  /* 0x0000003b00d97c02 */ /* 0x000fe20008000f00 */
[----:B------:R-:W-:Y:S01]  /*72d0*/  UMOV UR59, UR7 ;  /* 0x00000007003b7c82 */ /* 0x000fe20008000000 */
[----:B------:R-:W-:Y:S01]  /*72e0*/  UMOV UR17, UR9 ;  /* 0x0000000900117c82 */ /* 0x000fe20008000000 */
[----:B------:R-:W-:Y:S01]  /*72f0*/  MOV R220, UR59 ;  /* 0x0000003b00dc7c02 */ /* 0x000fe20008000f00 */
[----:B------:R-:W-:Y:S01]  /*7300*/  UMOV UR59, UR11 ;  /* 0x0000000b003b7c82 */ /* 0x000fe20008000000 */
[----:B------:R-:W-:Y:S01]  /*7310*/  UMOV UR11, 0x40 ;  /* 0x00000040000b7882 */ /* 0x000fe20000000000 */
        /* <DEDUP_REMOVED lines=13> */
[----:B------:R-:W-:Y:S01]  /*73f0*/  HGMMA.64x16x16.F32.BF16 R136, gdesc[UR28].tnspA.tnspB, R136 ;  /* 0x602000001c8879f0 */ /* 0x000fe20008701888 */
[----:B------:R-:W-:Y:S01]  /*7400*/  VIADD R10, R5, 0x80 ;  /* 0x00000080050a7836 */ /* 0x000fe20000000000 */
[----:B------:R-:W-:Y:S01]  /*7410*/  UMOV UR29, 0x40000040 ;  /* 0x40000040001d7882 */ /* 0x000fe20000000000 */
[----:B------:R-:W-:Y:S01]  /*7420*/  VIADD R14, R6, 0x80 ;  /* 0x00000080060e7836 */ /* 0x000fe20000000000 */
[----:B------:R-:W-:Y:S01]  /*7430*/  HGMMA.64x16x16.F32.BF16 R152, gdesc[UR40].tnspA.tnspB, R152 ;  /* 0x60200000289879f0 */ /* 0x000fe20008701898 */
[----:B------:R-:W-:Y:S01]  /*7440*/  IMAD.U32 R20, RZ, RZ, UR58 ;  /* 0x0000003aff147e24 */ /* 0x000fe2000f8e00ff */
[----:B------:R-:W-:Y:S01]  /*7450*/  UMOV UR40, UR52 ;  /* 0x0000003400287c82 */ /* 0x000fe20008000000 */
[----:B------:R-:W-:Y:S01]  /*7460*/  IMAD.U32 R21, RZ, RZ, UR59 ;  /* 0x0000003bff157e24 */ /* 0x000fe2000f8e00ff */
        /* <DEDUP_REMOVED lines=19> */
[----:B0-----:R-:W-:Y:S06]  /*75a0*/  BAR.SYNC.DEFER_BLOCKING 0x9, 0x100 ;  /* 0x0244000000007b1d */ /* 0x001fec0000010000 */
[----:B-1----:R-:W-:-:S06]  /*75b0*/  WARPGROUP.ARRIVE ;  /* 0x00000000000079c5 */ /* 0x002fcc0000000000 */
        /* <DEDUP_REMOVED lines=26> */
[----:B------:R-:W-:Y:S01]  /*7760*/  IMAD.U32 R12, RZ, RZ, UR58 ;  /* 0x0000003aff0c7e24 */ /* 0x000fe2000f8e00ff */
[----:B------:R-:W-:Y:S01]  /*7770*/  HGMMA.64x64x16.F32.BF16 R24, gdesc[UR56].tnspA, R24 ;  /* 0x20e00000381879f0 */ /* 0x000fe20008701818 */
[----:B------:R-:W-:Y:S01]  /*7780*/  R2UR UR58, R11 ;  /* 0x000000000b3a72ca */ /* 0x000fe200000e0000 */
[----:B------:R-:W-:Y:S01]  /*7790*/  VIADD R11, R6, 0x180 ;  /* 0x00000180060b7836 */ /* 0x000fe20000000000 */
[----:B------:R-:W-:-:S08]  /*77a0*/  R2UR UR59, R220 ;  /* 0x00000000dc3b72ca */ /* 0x000fd000000e0000 */
[----:B------:R-:W-:Y:S01]  /*77b0*/  UMOV UR56, UR4 ;  /* 0x0000000400387c82 */ /* 0x000fe20008000000 */
[----:B------:R-:W-:Y:S01]  /*77c0*/  UMOV UR57, 0x40000040 ;  /* 0x4000004000397882 */ /* 0x000fe20000000000 */
[----:B------:R-:W-:Y:S01]  /*77d0*/  VIADD R6, R6, 0x200 ;  /* 0x0000020006067836 */ /* 0x000fe20000000000 */
[----:B------:R-:W-:Y:S01]  /*77e0*/  R2UR UR5, R11 ;  /* 0x000000000b0572ca */ /* 0x000fe200000e0000 */
[----:B------:R-:W-:Y:S01]  /*77f0*/  UMOV UR48, UR58 ;  /* 0x0000003a00307c82 */ /* 0x000fe20008000000 */
[----:B------:R-:W-:Y:S01]  /*7800*/  UMOV UR49, UR59 ;  /* 0x0000003b00317c82 */ /* 0x000fe20008000000 */
[----:B------:R-:W-:Y:S02]  /*7810*/  UMOV UR59, 0x8 ;  /* 0x00000008003b7882 */ /* 0x000fe40000000000 */
[----:B------:R-:W-:-:S08]  /*7820*/  IMAD.U32 R11, RZ, RZ, UR59 ;  /* 0x0000003bff0b7e24 */ /* 0x000fd0000f8e00ff */
[----:B------:R-:W-:Y:S01]  /*7830*/  UMOV UR58, UR5 ;  /* 0x00000005003a7c82 */ /* 0x000fe20008000000 */
[----:B------:R-:W-:Y:S01]  /*7840*/  R2UR UR5, R6 ;  /* 0x00000000060572ca */ /* 0x000fe200000e0000 */
[----:B------:R-:W-:Y:S01]  /*7850*/  IMAD.U32 R10, RZ, RZ, UR58 ;  /* 0x0000003aff0a7e24 */ /* 0x000fe2000f8e00ff */
[----:B------:R-:W-:Y:S01]  /*7860*/  HGMMA.64x64x16.F32.BF16 R24, gdesc[UR56].tnspA, R24 ;  /* 0x20e00000381879f0 */ /* 0x000fe20008701818 */
[----:B------:R-:W-:Y:S01]  /*7870*/  R2UR UR56, R7 ;  /* 0x00000000073872ca */ /* 0x000fe200000e0000 */
[----:B------:R-:W-:Y:S01]  /*7880*/  VIADD R7, R5, 0x200 ;  /* 0x0000020005077836 */ /* 0x000fe20000000000 */
[----:B------:R-:W-:Y:S01]  /*7890*/  R2UR UR59, R217 ;  /* 0x00000000d93b72ca */ /* 0x000fe200000e0000 */
[----:B------:R-:W-:Y:S01]  /*78a0*/  VIADD R217, R216, 0x400 ;  /* 0x00000400d8d97836 */ /* 0x000fe20000000000 */
        /* <DEDUP_REMOVED lines=40> */
[----:B------:R-:W-:Y:S01]  /*7b30*/  ULDC.64 UR56, c[0x0][0x208] ;  /* 0x0000820000387ab9 */ /* 0x000fe20000000a00 */
[----:B------:R-:W-:-:S03]  /*7b40*/  VIADD R216, R216, 0x580 ;  /* 0x00000580d8d87836 */ /* 0x000fc60000000000 */
        /* <DEDUP_REMOVED lines=49> */
[----:B0-----:R-:W-:Y:S01]  /*7e60*/  LOP3.LUT R24, R23, 0x80000, RZ, 0xfc, !PT ;  /* 0x0008000017187812 */ /* 0x001fe200078efcff */
        /* <DEDUP_REMOVED lines=16> */
[----:B------:R-:W-:Y:S01]  /*7f70*/  UMOV UR8, UR52 ;  /* 0x0000003400087c82 */ /* 0x000fe20008000000 */
[----:B------:R-:W-:Y:S01]  /*7f80*/  UMOV UR9, UR53 ;  /* 0x0000003500097c82 */ /* 0x000fe20008000000 */
[----:B------:R-:W-:Y:S01]  /*7f90*/  UMOV UR35, 0x40 ;  /* 0x0000004000237882 */ /* 0x000fe20000000000 */
[----:B------:R-:W-:Y:S01]  /*7fa0*/  UMOV UR31, 0x40 ;  /* 0x00000040001f7882 */ /* 0x000fe20000000000 */
[----:B------:R-:W-:Y:S01]  /*7fb0*/  PLOP3.LUT P0, PT, PT, PT, UP0, 0x40, 0x0 ;  /* 0x000000000000781c */ /* 0x000fe20003f0e808 */
[----:B------:R-:W-:Y:S01]  /*7fc0*/  UMOV UR7, 0x40 ;  /* 0x0000004000077882 */ /* 0x000fe20000000000 */
[----:B------:R-:W-:Y:S01]  /*7fd0*/  UMOV UR10, UR4 ;  /* 0x00000004000a7c82 */ /* 0x000fe20008000000 */
[----:B------:R-:W-:Y:S01]  /*7fe0*/  R2UR UR4, R25 ;  /* 0x00000000190472ca */ /* 0x000fe200000e0000 */
        /* <DEDUP_REMOVED lines=26> */
[----:B------:R0:W-:Y:S01]  /*8190*/  REDG.E.ADD.F32x4.FTZ.RN.STRONG.GPU desc[UR56][R8.64+0x800], R28 ;  /* 0x0008001c080079a6 */ /* 0x0001e2000c10f7b8 */
[----:B------:R-:W-:-:S03]  /*81a0*/  VIADD R26, R24, 0x10 ;  /* 0x00000010181a7836 */ /* 0x000fc60000000000 */
        /* <DEDUP_REMOVED lines=9> */
[----:B------:R-:W-:Y:S01]  /*8240*/  IMAD.U32 R221, RZ, RZ, UR11 ;  /* 0x0000000bffdd7e24 */ /* 0x000fe2000f8e00ff */
[----:B------:R-:W-:Y:S01]  /*8250*/  UMOV UR49, UR45 ;  /* 0x0000002d00317c82 */ /* 0x000fe20008000000 */
[----:B------:R-:W-:Y:S01]  /*8260*/  UMOV UR41, UR25 ;  /* 0x0000001900297c82 */ /* 0x000fe20008000000 */
[----:B------:R-:W-:Y:S01]  /*8270*/  R2UR UR6, R25 ;  /* 0x00000000190672ca */ /* 0x000fe200000e0000 */
[C---:B------:R-:W-:Y:S01]  /*8280*/  VIADD R25, R24.reuse, 0x210 ;  /* 0x0000021018197836 */ /* 0x040fe20000000000 */
[----:B------:R-:W-:Y:S01]  /*8290*/  UMOV UR8, UR44 ;  /* 0x0000002c00087c82 */ /* 0x000fe20008000000 */
[----:B------:R-:W-:Y:S01]  /*82a0*/  UMOV UR37, UR25 ;  /* 0x0000001900257c82 */ /* 0x000fe20008000000 */
[----:B------:R-:W-:Y:S01]  /*82b0*/  UMOV UR33, UR25 ;  /* 0x0000001900217c82 */ /* 0x000fe20008000000 */
[----:B------:R-:W-:Y:S01]  /*82c0*/  UMOV UR29, UR25 ;  /* 0x00000019001d7c82 */ /* 0x000fe20008000000 */
[----:B------:R-:W-:Y:S01]  /*82d0*/  R2UR UR50, R25 ;  /* 0x00000000193272ca */ /* 0x000fe200000e0000 */
[----:B------:R-:W-:Y:S01]  /*82e0*/  UMOV UR11, 0x40 ;  /* 0x00000040000b7882 */ /* 0x000fe20000000000 */
[----:B------:R-:W-:Y:S01]  /*82f0*/  UMOV UR15, 0x40 ;  /* 0x00000040000f7882 */ /* 0x000fe20000000000 */
[----:B------:R-:W-:Y:S01]  /*8300*/  UMOV UR10, UR4 ;  /* 0x00000004000a7c82 */ /* 0x000fe20008000000 */
[----:B------:R-:W-:Y:S01]  /*8310*/  HGMMA.64x16x16.F32.BF16 R56, gdesc[UR44].tnspA.tnspB, R56 ;  /* 0x602000002c3879f0 */ /* 0x000fe20008701838 */
[----:B------:R-:W-:Y:S01]  /*8320*/  IMAD.U32 R222, RZ, RZ, UR10 ;  /* 0x0000000affde7e24 */ /* 0x000fe2000f8e00ff */
[----:B------:R0:W-:Y:S01]  /*8330*/  REDG.E.ADD.F32x4.FTZ.RN.STRONG.GPU desc[UR56][R8.64+0x1000], R32 ;  /* 0x00100020080079a6 */ /* 0x0001e2000c10f7b8 */
        /* <DEDUP_REMOVED lines=13> */
[----:B------:R-:W-:Y:S01]  /*8410*/  UMOV UR48, UR44 ;  /* 0x0000002c00307c82 */ /* 0x000fe20008000000 */
[----:B------:R-:W-:Y:S01]  /*8420*/  HGMMA.64x16x16.F32.BF16 R80, gdesc[UR8].tnspA.tnspB, R80 ;  /* 0x60200000085079f0 */ /* 0x000fe20008701850 */
[----:B------:R-:W-:Y:S01]  /*8430*/  VIADD R25, R237, 0x100 ;  /* 0x00000100ed197836 */ /* 0x000fe20000000000 */
[----:B------:R0:W-:Y:S02]  /*8440*/  REDG.E.ADD.F32x4.FTZ.RN.STRONG.GPU desc[UR56][R8.64+0x1800], R36 ;  /* 0x00180024080079a6 */ /* 0x0001e4000c10f7b8 */
[----:B------:R-:W-:Y:S02]  /*8450*/  HGMMA.64x16x16.F32.BF16 R88, gdesc[UR48].tnspA.tnspB, R88 ;  /* 0x60200000305879f0 */ /* 0x000fe40008701858 */
[----:B------:R-:W-:Y:S01]  /*8460*/  R2UR UR24, R25 ;  /* 0x00000000191872ca */ /* 0x000fe200000e0000 */
[----:B------:R-:W-:-:S02]  /*8470*/  VIADD R25, R24, 0x120 ;  /* 0x0000012018197836 */ /* 0x000fc40000000000 */
[C---:B------:R-:W-:Y:S01]  /*8480*/  VIADD R26, R24.reuse, 0x20 ;  /* 0x00000020181a7836 */ /* 0x040fe20000000000 */
[----:B------:R-:W-:Y:S01]  /*8490*/  UMOV UR5, 0x40000040 ;  /* 0x4000004000057882 */ /* 0x000fe20000000000 */
[----:B------:R-:W-:Y:S01]  /*84a0*/  IMAD.U32 R226, RZ, RZ, UR10 ;  /* 0x0000000affe27e24 */ /* 0x000fe2000f8e00ff */
[----:B------:R-:W-:Y:S01]  /*84b0*/  R2UR UR38, R25 ;  /* 0x00000000192672ca */ /* 0x000fe200000e0000 */
[----:B------:R-:W-:Y:S01]  /*84c0*/  VIADD R25, R24, 0x1a0 ;  /* 0x000001a018197836 */ /* 0x000fe20000000000 */
[----:B------:R-:W-:Y:S01]  /*84d0*/  R2UR UR26, R26 ;  /* 0x000000001a1a72ca */ /* 0x000fe200000e0000 */
[C---:B------:R-:W-:Y:S01]  /*84e0*/  VIADD R26, R24.reuse, 0xa0 ;  /* 0x000000a0181a7836 */ /* 0x040fe20000000000 */
[----:B------:R0:W-:Y:S02]  /*84f0*/  REDG.E.ADD.F32x4.FTZ.RN.STRONG.GPU desc[UR56][R8.64+0x2000], R40 ;  /* 0x00200028080079a6 */ /* 0x0001e4000c10f7b8 */
[----:B------:R-:W-:Y:S01]  /*8500*/  R2UR UR34, R25 ;  /* 0x00000000192272ca */ /* 0x000fe200000e0000 */
[----:B------:R-:W-:Y:S01]  /*8510*/  VIADD R25, R24, 0x220 ;  /* 0x0000022018197836 */ /* 0x000fe20000000000 */
[----:B------:R-:W-:Y:S01]  /*8520*/  R2UR UR42, R26 ;  /* 0x000000001a2a72ca */ /* 0x000fe200000e0000 */
[----:B------:R-:W-:Y:S01]  /*8530*/  UMOV UR40, UR24 ;  /* 0x0000001800287c82 */ /* 0x000fe20008000000 */
[----:B------:R-:W-:Y:S01]  /*8540*/  UMOV UR36, UR24 ;  /* 0x0000001800247c82 */ /* 0x000fe20008000000 */
[----:B------:R-:W-:Y:S01]  /*8550*/  UMOV UR32, UR24 ;  /* 0x0000001800207c82 */ /* 0x000fe20008000000 */
[----:B------:R-:W-:Y:S01]  /*8560*/  R2UR UR30, R25 ;  /* 0x00000000191e72ca */ /* 0x000fe200000e0000 */
[----:B------:R-:W-:-:S02]  /*8570*/  UMOV UR28, UR24 ;  /* 0x00000018001c7c82 */ /* 0x000fc40008000000 */
[----:B------:R-:W-:Y:S01]  /*8580*/  HGMMA.64x16x16.F32.BF16 R56, gdesc[UR24].tnspA.tnspB, R56 ;  /* 0x60200000183879f0 */ /* 0x000fe20008701838 */
[----:B------:R-:W-:Y:S01]  /*8590*/  UMOV UR21, UR5 ;  /* 0x0000000500157c82 */ /* 0x000fe20008000000 */
[----:B------:R-:W-:Y:S01]  /*85a0*/  UMOV UR17, UR5 ;  /* 0x0000000500117c82 */ /* 0x000fe20008000000 */
[----:B------:R-:W-:-:S03]  /*85b0*/  IMAD.U32 R227, RZ, RZ, UR11 ;  /* 0x0000000bffe37e24 */ /* 0x000fc6000f8e00ff */
[----:B------:R-:W-:Y:S01]  /*85c0*/  HGMMA.64x16x16.F32.BF16 R64, gdesc[UR40].tnspA.tnspB, R64 ;  /* 0x60200000284079f0 */ /* 0x000fe20008701840 */
[----:B------:R-:W-:Y:S01]  /*85d0*/  UMOV UR13, UR5 ;  /* 0x00000005000d7c82 */ /* 0x000fe20008000000 */
[----:B------:R-:W-:Y:S01]  /*85e0*/  UMOV UR9, UR5 ;  /* 0x0000000500097c82 */ /* 0x000fe20008000000 */
[----:B------:R0:W-:Y:S01]  /*85f0*/  REDG.E.ADD.F32x4.FTZ.RN.STRONG.GPU desc[UR56][R8.64+0x2800], R44 ;  /* 0x0028002c080079a6 */ /* 0x0001e2000c10f7b8 */
[----:B------:R-:W-:Y:S01]  /*8600*/  HGMMA.64x16x16.F32.BF16 R72, gdesc[UR36].tnspA.tnspB, R72 ;  /* 0x60200000244879f0 */ /* 0x000fe20008701848 */
[----:B------:R-:W-:Y:S02]  /*8610*/  VIADD R25, R237, 0x180 ;  /* 0x00000180ed197836 */ /* 0x000fe40000000000 */
[----:B------:R-:W-:Y:S01]  /*8620*/  VIADD R26, R24, 0x30 ;  /* 0x00000030181a7836 */ /* 0x000fe20000000000 */
[----:B------:R-:W-:Y:S01]  /*8630*/  UMOV UR11, 0x40 ;  /* 0x00000040000b7882 */ /* 0x000fe20000000000 */
[----:B------:R0:W-:Y:S01]  /*8640*/  REDG.E.ADD.F32x4.FTZ.RN.STRONG.GPU desc[UR56][R8.64+0x3000], R48 ;  /* 0x00300030080079a6 */ /* 0x0001e2000c10f7b8 */
[----:B------:R-:W-:Y:S01]  /*8650*/  HGMMA.64x16x16.F32.BF16 R80, gdesc[UR32].tnspA.tnspB, R80 ;  /* 0x60200000205079f0 */ /* 0x000fe20008701850 */
[----:B------:R-:W-:-:S02]  /*8660*/  R2UR UR4, R25 ;  /* 0x00000000190472ca */ /* 0x000fc400000e0000 */
[----:B------:R0:W-:Y:S01]  /*8670*/  REDG.E.ADD.F32x4.FTZ.RN.STRONG.GPU desc[UR56][R8.64+0x3800], R52 ;  /* 0x00380034080079a6 */ /* 0x0001e2000c10f7b8 */
[----:B------:R-:W-:Y:S01]  /*8680*/  VIADD R25, R24, 0x130 ;  /* 0x0000013018197836 */ /* 0x000fe20000000000 */
[----:B------:R-:W-:Y:S01]  /*8690*/  R2UR UR6, R26 ;  /* 0x000000001a0672ca */ /* 0x000fe200000e0000 */
[C---:B------:R-:W-:Y:S01]  /*86a0*/  VIADD R26, R24.reuse, 0xb0 ;  /* 0x000000b0181a7836 */ /* 0x040fe20000000000 */
[----:B------:R-:W-:Y:S02]  /*86b0*/  HGMMA.64x16x16.F32.BF16 R88, gdesc[UR28].tnspA.tnspB, R88 ;  /* 0x602000001c5879f0 */ /* 0x000fe40008701858 */
[----:B------:R-:W-:Y:S01]  /*86c0*/  R2UR UR18, R25 ;  /* 0x00000000191272ca */ /* 0x000fe200000e0000 */
[----:B------:R-:W-:Y:S01]  /*86d0*/  VIADD R25, R24, 0x1b0 ;  /* 0x000001b018197836 */ /* 0x000fe20000000000 */
[----:B------:R-:W-:Y:S01]  /*86e0*/  R2UR UR22, R26 ;  /* 0x000000001a1672ca */ /* 0x000fe200000e0000 */
[----:B------:R-:W-:-:S03]  /*86f0*/  VIADD R24, R24, 0x230 ;  /* 0x0000023018187836 */ /* 0x000fc60000000000 */
        /* <DEDUP_REMOVED lines=12> */
[----:B0-----:R-:W-:Y:S05]  /*87c0*/  @P0 BRA `(.L_x_504) ;  /* 0x0000000000040947 */ /* 0x001fea0003800000 */
[----:B------:R-:W-:Y:S01]  /*87d0*/  BPT.TRAP 0x1 ;  /* 0x000000040000795c */ /* 0x000fe20000300000 */
.L_x_504:
        /* <DEDUP_REMOVED lines=71> */
[----:B------:R-:W-:Y:S01]  /*8c50*/  UMOV UR5, 0x40000040 ;  /* 0x4000004000057882 */ /* 0x000fe20000000000 */
[----:B------:R-:W-:Y:S01]  /*8c60*/  PLOP3.LUT P0, PT, PT, PT, UP0, 0x40, 0x0 ;  /* 0x000000000000781c */ /* 0x000fe20003f0e808 */
        /* <DEDUP_REMOVED lines=38> */
[----:B0-----:R-:W-:Y:S05]  /*8ed0*/  @P0 BRA `(.L_x_505) ;  /* 0x0000000000040947 */ /* 0x001fea0003800000 */
[----:B------:R-:W-:Y:S01]  /*8ee0*/  BPT.TRAP 0x1 ;  /* 0x000000040000795c */ /* 0x000fe20000300000 */
.L_x_505:
[----:B------:R-:W-:Y:S01]  /*8ef0*/  VIADD R3, R3, 0x1 ;  /* 0x0000000103037836 */ /* 0x000fe20000000000 */
[----:B------:R-:W-:Y:S01]  /*8f00*/  ULOP3.LUT UR60, UR60, 0x1, URZ, 0x3c, !UPT ;  /* 0x000000013c3c7892 */ /* 0x000fe2000f8e3c3f */
[----:B------:R-:W-:Y:S02]  /*8f10*/  VIADD R2, R2, 0x1 ;  /* 0x0000000102027836 */ /* 0x000fe40000000000 */
[----:B------:R-:W-:Y:S01]  /*8f20*/  VIADD R16, R16, 0x31620 ;  /* 0x0003162010107836 */ /* 0x000fe20000000000 */
[----:B------:R-:W-:Y:S02]  /*8f30*/  ISETP.GE.AND P1, PT, R3, UR61, PT ;  /* 0x0000003d03007c0c */ /* 0x000fe4000bf26270 */
        /* <DEDUP_REMOVED lines=89> */
.L_x_485:
[----:B------:R-:W-:Y:S05]  /*94d0*/  @P0 BRA `(.L_x_507) ;  /* 0x0000002400900947 */ /* 0x000fea0003800000 */
[----:B------:R-:W1:Y:S01]  /*94e0*/  S2R R2, SR_TID.X ;  /* 0x0000000000027919 */ /* 0x000e620000002100 */
[----:B------:R-:W2:Y:S01]  /*94f0*/  S2UR UR5, SR_CgaCtaId ;  /* 0x00000000000579c3 */ /* 0x000ea20000008800 */
        /* <DEDUP_REMOVED lines=15> */
[----:B--2---:R-:W-:Y:S01]  /*95f0*/  ULEA UR4, UR5, UR4, 0x18 ;  /* 0x0000000405047291 */ /* 0x004fe2000f8ec03f */
[----:B------:R-:W-:-:S02]  /*9600*/  F2FP.BF16.F32.PACK_AB R145, R147, R146 ;  /* 0x000000929391723e */ /* 0x000fc400000010ff */
[----:B------:R-:W-:Y:S02]  /*9610*/  F2FP.BF16.F32.PACK_AB R208, R209, R208 ;  /* 0x000000d0d1d0723e */ /* 0x000fe400000010ff */
[----:B------:R-:W-:Y:S01]  /*9620*/  F2FP.BF16.F32.PACK_AB R56, R57, R56 ;  /* 0x000000383938723e */ /* 0x000fe200000010ff */
[----:B-1----:R-:W-:Y:S01]  /*9630*/  VIADD R2, R2, 0xffffff80 ;  /* 0xffffff8002027836 */ /* 0x002fe20000000000 */
        /* <DEDUP_REMOVED lines=12> */
[----:B------:R-:W1:Y:S01]  /*9700*/  S2R R39, SR_CTAID.X ;  /* 0x0000000000277919 */ /* 0x000e620000002500 */
[CC--:B------:R-:W-:Y:S01]  /*9710*/  LEA.HI R11, R9.reuse, R2.reuse, RZ, 0x5 ;  /* 0x00000002090b7211 */ /* 0x0c0fe200078f28ff */
[----:B------:R-:W2:Y:S01]  /*9720*/  LDC.64 R36, c[0x0][0x850] ;  /* 0x00021400ff247b82 */ /* 0x000ea20000000a00 */
        /* <DEDUP_REMOVED lines=13> */
[----:B------:R-:W3:Y:S01]  /*9800*/  LDC.64 R6, c[0x0][0x870] ;  /* 0x00021c00ff067b82 */ /* 0x000ee20000000a00 */
[----:B------:R-:W-:-:S02]  /*9810*/  SHF.R.S32.HI R9, RZ, 0x7, R9 ;  /* 0x00000007ff097819 */ /* 0x000fc40000011409 */
[----:B------:R-:W-:Y:S02]  /*9820*/  LOP3.LUT R3, R4, R3, RZ, 0x3c, !PT ;  /* 0x0000000304037212 */ /* 0x000fe400078e3cff */
[----:B------:R-:W-:Y:S01]  /*9830*/  F2FP.BF16.F32.PACK_AB R147, R151, R150 ;  /* 0x000000969793723e */ /* 0x000fe200000010ff */
[----:B------:R-:W-:Y:S01]  /*9840*/  IMAD R8, R9, 0xa, R8 ;  /* 0x0000000a09087824 */ /* 0x000fe200078e0208 */
[----:B------:R-:W-:Y:S01]  /*9850*/  F2FP.BF16.F32.PACK_AB R153, R155, R154 ;  /* 0x0000009a9b99723e */ /* 0x000fe200000010ff */
[----:B------:R-:W4:Y:S01]  /*9860*/  LDC.64 R4, c[0x0][0x870] ;  /* 0x00021c00ff047b82 */ /* 0x000f220000000a00 */
        /* <DEDUP_REMOVED lines=74> */
[----:B---3--:R-:W-:-:S03]  /*9d10*/  ISETP.NE.U32.AND P0, PT, R6, RZ, PT ;  /* 0x000000ff0600720c */ /* 0x008fc60003f05070 */
[----:B------:R3:W-:Y:S01]  /*9d20*/  STSM.16.MT88.4 [R3+0x7000], R128 ;  /* 0x0070008003007844 */ /* 0x0007e20000004200 */
[----:B------:R-:W-:Y:S01]  /*9d30*/  BAR.SYNC.DEFER_BLOCKING 0x1, 0x100 ;  /* 0x0044000000007b1d */ /* 0x000fe20000010000 */
[----:B------:R-:W-:Y:S01]  /*9d40*/  ISETP.NE.AND.EX P0, PT, R7, RZ, PT, P0 ;  /* 0x000000ff0700720c */ /* 0x000fe20003f05300 */
[----:B----4-:R-:W-:-:S06]  /*9d50*/  IMAD.WIDE R6, R234, 0x4, R4 ;  /* 0x00000004ea067825 */ /* 0x010fcc00078e0204 */
[----:B------:R-:W4:Y:S06]  /*9d60*/  LDC.64 R4, c[0x0][0x878] ;  /* 0x00021e00ff047b82 */ /* 0x000f2c0000000a00 */
[----:B------:R-:W2:Y:S01]  /*9d70*/  @P0 LDG.E R9, desc[UR8][R6.64] ;  /* 0x0000000806090981 */ /* 0x000ea2000c1e1900 */
[----:B------:R-:W-:Y:S01]  /*9d80*/  LOP3.LUT R11, R11, 0xffffffe0, RZ, 0xc0, !PT ;  /* 0xffffffe00b0b7812 */ /* 0x000fe200078ec0ff */
[----:B------:R-:W-:Y:S01]  /*9d90*/  ULDC UR5, c[0x0][0x808] ;  /* 0x0002020000057ab9 */ /* 0x000fe20000000800 */
[----:B------:R-:W0:Y:S01]  /*9da0*/  S2UR UR7, SR_CTAID.Y ;  /* 0x00000000000779c3 */ /* 0x000e220000002600 */
[----:B------:R-:W-:Y:S01]  /*9db0*/  IMAD.U32 R8, RZ, RZ, UR5 ;  /* 0x00000005ff087e24 */ /* 0x000fe2000f8e00ff */
[----:B----4-:R-:W-:Y:S01]  /*9dc0*/  ISETP.NE.U32.AND P1, PT, R4, RZ, PT ;  /* 0x000000ff0400720c */ /* 0x010fe20003f25070 */
[----:B------:R-:W-:-:S02]  /*9dd0*/  IMAD.IADD R11, R2, 0x1, -R11 ;  /* 0x00000001020b7824 */ /* 0x000fc400078e0a0b */
[----:B------:R-:W-:Y:S01]  /*9de0*/  IMAD.SHL.U32 R2, R0, 0x40, RZ ;  /* 0x0000004000027824 */ /* 0x000fe200078e00ff */
[----:B------:R-:W-:Y:S01]  /*9df0*/  ISETP.NE.AND.EX P1, PT, R5, RZ, PT, P1 ;  /* 0x000000ff0500720c */ /* 0x000fe20003f25310 */
[----:B------:R-:W-:Y:S01]  /*9e00*/  IMAD.SHL.U32 R28, R11, 0x8, RZ ;  /* 0x000000080b1c7824 */ /* 0x000fe200078e00ff */
[----:B------:R-:W-:Y:S02]  /*9e10*/  SHF.R.S32.HI R10, RZ, 0x1f, R11 ;  /* 0x0000001fff0a7819 */ /* 0x000fe4000001140b */
[----:B---3--:R-:W-:Y:S02]  /*9e20*/  LOP3.LUT R3, R2, 0x1c0, RZ, 0xc0, !PT ;  /* 0x000001c002037812 */ /* 0x008fe400078ec0ff */
[----:B------:R-:W-:Y:S02]  /*9e30*/  LEA.HI R10, R10, R11, RZ, 0x3 ;  /* 0x0000000b0a0a7211 */ /* 0x000fe400078f18ff */
[----:B------:R-:W-:Y:S02]  /*9e40*/  LOP3.LUT R2, R3, 0x38, R28, 0xf8, !PT ;  /* 0x0000003803027812 */ /* 0x000fe400078ef81c */
[----:B------:R-:W-:-:S03]  /*9e50*/  SHF.R.U32.HI R3, RZ, 0x3, R3 ;  /* 0x00000003ff037819 */ /* 0x000fc60000011603 */
[----:B------:R-:W3:Y:S01]  /*9e60*/  @P1 LDC.64 R4, c[0x0][0x878] ;  /* 0x00021e00ff041b82 */ /* 0x000ee20000000a00 */
[----:B------:R-:W-:Y:S02]  /*9e70*/  LOP3.LUT R3, R2, R3, RZ, 0x3c, !PT ;  /* 0x0000000302037212 */ /* 0x000fe400078e3cff */
[----:B------:R-:W-:-:S05]  /*9e80*/  SHF.R.S32.HI R10, RZ, 0x3, R10 ;  /* 0x00000003ff0a7819 */ /* 0x000fca000001140a */
[----:B------:R-:W-:Y:S01]  /*9e90*/  IMAD R10, R10, 0x1400, R3 ;  /* 0x000014000a0a7824 */ /* 0x000fe200078e0203 */
[----:B------:R-:W-:Y:S01]  /*9ea0*/  CS2R R2, SRZ ;  /* 0x0000000000027805 */ /* 0x000fe2000001ff00 */
[----:B---3--:R-:W-:-:S05]  /*9eb0*/  @P1 IMAD.WIDE R4, R234, 0x4, R4 ;  /* 0x00000004ea041825 */ /* 0x008fca00078e0204 */
[----:B------:R3:W5:Y:S01]  /*9ec0*/  @P1 LDG.E R8, desc[UR8][R4.64] ;  /* 0x0000000804081981 */ /* 0x000762000c1e1900 */
[----:B--2---:R-:W-:Y:S01]  /*9ed0*/  @P0 SHF.R.S32.HI R12, RZ, 0x1f, R9 ;  /* 0x0000001fff0c0819 */ /* 0x004fe20000011409 */
[----:B01-3--:R-:W-:Y:S06]  /*9ee0*/  @P1 BRA `(.L_x_508) ;  /* 0x0000000000141947 */ /* 0x00bfec0003800000 */
[----:B------:R-:W-:Y:S05]  /*9ef0*/  @!P0 BRA `(.L_x_508) ;  /* 0x0000000000108947 */ /* 0x000fea0003800000 */
[----:B------:R-:W-:Y:S02]  /*9f00*/  ULDC.64 UR8, c[0x0][0x208] ;  /* 0x0000820000087ab9 */ /* 0x000fe40000000a00 */
[----:B------:R-:W2:Y:S04]  /*9f10*/  LDG.E R5, desc[UR8][R6.64] ;  /* 0x0000000806057981 */ /* 0x000ea8000c1e1900 */
[----:B-----5:R-:W2:Y:S02]  /*9f20*/  LDG.E R8, desc[UR8][R6.64+0x4] ;  /* 0x0000040806087981 */ /* 0x020ea4000c1e1900 */
[----:B--2---:R-:W-:-:S07]  /*9f30*/  IMAD.IADD R8, R8, 0x1, -R5 ;  /* 0x0000000108087824 */ /* 0x004fce00078e0a05 */
.L_x_508:
        /* <DEDUP_REMOVED lines=21> */
[----:B------:R-:W-:Y:S01]  /*a090*/  SHF.R.S32.HI R29, RZ, 0x1f, R28 ;  /* 0x0000001fff1d7819 */ /* 0x000fe2000001141c */
        /* <DEDUP_REMOVED lines=37> */
.L_x_510:
[----:B------:R-:W-:Y:S05]  /*a2f0*/  BSYNC B1 ;  /* 0x0000000000017941 */ /* 0x000fea0003800000 */
.L_x_509:
        /* <DEDUP_REMOVED lines=16> */
.L_x_512:
[----:B------:R-:W-:Y:S05]  /*a400*/  BSYNC B1 ;  /* 0x0000000000017941 */ /* 0x000fea0003800000 */
.L_x_511:
        /* <DEDUP_REMOVED lines=19> */
.L_x_514:
[----:B------:R-:W-:Y:S05]  /*a540*/  BSYNC B1 ;  /* 0x0000000000017941 */ /* 0x000fea0003800000 */
.L_x_513:
        /* <DEDUP_REMOVED lines=18> */
.L_x_516:
[----:B------:R-:W-:Y:S05]  /*a670*/  BSYNC B1 ;  /* 0x0000000000017941 */ /* 0x000fea0003800000 */
.L_x_515:
        /* <DEDUP_REMOVED lines=19> */
.L_x_518:
[----:B------:R-:W-:Y:S05]  /*a7b0*/  BSYNC B1 ;  /* 0x0000000000017941 */ /* 0x000fea0003800000 */
.L_x_517:
        /* <DEDUP_REMOVED lines=19> */
.L_x_520:
[----:B------:R-:W-:Y:S05]  /*a8f0*/  BSYNC B1 ;  /* 0x0000000000017941 */ /* 0x000fea0003800000 */
.L_x_519:
        /* <DEDUP_REMOVED lines=20> */
.L_x_522:
[----:B------:R-:W-:Y:S05]  /*aa40*/  BSYNC B1 ;  /* 0x0000000000017941 */ /* 0x000fea0003800000 */
.L_x_521:
        /* <DEDUP_REMOVED lines=20> */
.L_x_524:
[----:B------:R-:W-:Y:S05]  /*ab90*/  BSYNC B1 ;  /* 0x0000000000017941 */ /* 0x000fea0003800000 */
.L_x_523:
        /* <DEDUP_REMOVED lines=20> */
.L_x_526:
[----:B------:R-:W-:Y:S05]  /*ace0*/  BSYNC B1 ;  /* 0x0000000000017941 */ /* 0x000fea0003800000 */
.L_x_525:
        /* <DEDUP_REMOVED lines=23> */
.L_x_528:
[----:B------:R-:W-:Y:S05]  /*ae60*/  BSYNC B1 ;  /* 0x0000000000017941 */ /* 0x000fea0003800000 */
.L_x_527:
        /* <DEDUP_REMOVED lines=44> */
.L_x_530:
[----:B------:R-:W-:Y:S05]  /*b130*/  BSYNC B1 ;  /* 0x0000000000017941 */ /* 0x000fea0003800000 */
.L_x_529:
        /* <DEDUP_REMOVED lines=18> */
.L_x_532:
[----:B------:R-:W-:Y:S05]  /*b260*/  BSYNC B1 ;  /* 0x0000000000017941 */ /* 0x000fea0003800000 */
.L_x_531:
        /* <DEDUP_REMOVED lines=18> */
.L_x_534:
[----:B------:R-:W-:Y:S05]  /*b390*/  BSYNC B1 ;  /* 0x0000000000017941 */ /* 0x000fea0003800000 */
.L_x_533:
        /* <DEDUP_REMOVED lines=18> */
.L_x_536:
[----:B------:R-:W-:Y:S05]  /*b4c0*/  BSYNC B1 ;  /* 0x0000000000017941 */ /* 0x000fea0003800000 */
.L_x_535:
        /* <DEDUP_REMOVED lines=16> */
.L_x_538:
[----:B------:R-:W-:Y:S05]  /*b5d0*/  BSYNC B1 ;  /* 0x0000000000017941 */ /* 0x000fea0003800000 */
.L_x_537:
        /* <DEDUP_REMOVED lines=16> */
.L_x_540:
[----:B------:R-:W-:Y:S05]  /*b6e0*/  BSYNC B1 ;  /* 0x0000000000017941 */ /* 0x000fea0003800000 */
.L_x_539:
        /* <DEDUP_REMOVED lines=16> */
.L_x_542:
[----:B------:R-:W-:Y:S05]  /*b7f0*/  BSYNC B1 ;  /* 0x0000000000017941 */ /* 0x000fea0003800000 */
.L_x_541:
        /* <DEDUP_REMOVED lines=16> */
.L_x_544:
[----:B------:R-:W-:Y:S05]  /*b900*/  BSYNC B1 ;  /* 0x0000000000017941 */ /* 0x000fea0003800000 */
.L_x_543:
        /* <DEDUP_REMOVED lines=16> */
.L_x_546:
[----:B------:R-:W-:Y:S05]  /*ba10*/  BSYNC B1 ;  /* 0x0000000000017941 */ /* 0x000fea0003800000 */
.L_x_545:
        /* <DEDUP_REMOVED lines=16> */
.L_x_507:
[----:B------:R-:W1:Y:S01]  /*bb20*/  LDC.64 R4, c[0x0][0x870] ;  /* 0x00021c00ff047b82 */ /* 0x000e620000000a00 */
[----:B------:R-:W-:-:S07]  /*bb30*/  ULDC.64 UR6, c[0x0][0x208] ;  /* 0x0000820000067ab9 */ /* 0x000fce0000000a00 */
[----:B------:R-:W2:Y:S01]  /*bb40*/  LDC.64 R2, c[0x0][0x870] ;  /* 0x00021c00ff027b82 */ /* 0x000ea20000000a00 */
[----:B------:R-:W3:Y:S01]  /*bb50*/  S2R R8, SR_TID.X ;  /* 0x0000000000087919 */ /* 0x000ee20000002100 */
[----:B------:R-:W4:Y:S06]  /*bb60*/  S2R R13, SR_CTAID.X ;  /* 0x00000000000d7919 */ /* 0x000f2c0000002500 */
[----:B------:R-:W0:Y:S01]  /*bb70*/  LDC.64 R14, c[0x0][0x820] ;  /* 0x00020800ff0e7b82 */ /* 0x000e220000000a00 */
[----:B-1----:R-:W-:-:S04]  /*bb80*/  ISETP.NE.U32.AND P1, PT, R4, RZ, PT ;  /* 0x000000ff0400720c */ /* 0x002fc80003f25070 */
[----:B------:R-:W-:Y:S01]  /*bb90*/  ISETP.NE.AND.EX P1, PT, R5, RZ, PT, P1 ;  /* 0x000000ff0500720c */ /* 0x000fe20003f25310 */
[----:B--2---:R-:W-:Y:S02]  /*bba0*/  IMAD.WIDE R4, R234, 0x4, R2 ;  /* 0x00000004ea047825 */ /* 0x004fe400078e0202 */
[----:B------:R-:W1:Y:S10]  /*bbb0*/  LDC.64 R2, c[0x0][0x878] ;  /* 0x00021e00ff027b82 */ /* 0x000e740000000a00 */
[----:B------:R-:W2:Y:S01]  /*bbc0*/  @P1 LDG.E R9, desc[UR6][R4.64] ;  /* 0x0000000604091981 */ /* 0x000ea2000c1e1900 */
[----:B------:R-:W-:Y:S01]  /*bbd0*/  ULDC UR4, c[0x0][0x808] ;  /* 0x0002020000047ab9 */ /* 0x000fe20000000800 */
[----:B---3--:R-:W-:Y:S01]  /*bbe0*/  VIADD R11, R8, 0xffffff80 ;  /* 0xffffff80080b7836 */ /* 0x008fe20000000000 */
[----:B------:R-:W3:Y:S01]  /*bbf0*/  S2UR UR5, SR_CTAID.Y ;  /* 0x00000000000579c3 */ /* 0x000ee20000002600 */
[----:B------:R-:W-:Y:S01]  /*bc00*/  IMAD.U32 R0, RZ, RZ, UR4 ;  /* 0x00000004ff007e24 */ /* 0x000fe2000f8e00ff */
[----:B-1----:R-:W-:-:S04]  /*bc10*/  ISETP.NE.U32.AND P0, PT, R2, RZ, PT ;  /* 0x000000ff0200720c */ /* 0x002fc80003f05070 */
[----:B------:R-:W-:-:S13]  /*bc20*/  ISETP.NE.AND.EX P0, PT, R3, RZ, PT, P0 ;  /* 0x000000ff0300720c */ /* 0x000fda0003f05300 */
[----:B------:R-:W1:Y:S01]  /*bc30*/  @P0 LDC.64 R2, c[0x0][0x878] ;  /* 0x00021e00ff020b82 */ /* 0x000e620000000a00 */
[----:B------:R-:W-:-:S04]  /*bc40*/  SHF.R.S32.HI R8, RZ, 0x1f, R11 ;  /* 0x0000001fff087819 */ /* 0x000fc8000001140b */
[----:B------:R-:W-:-:S04]  /*bc50*/  LEA.HI R8, R8, R11, RZ, 0x5 ;  /* 0x0000000b08087211 */ /* 0x000fc800078f28ff */
[----:B------:R-:W-:Y:S01]  /*bc60*/  SHF.R.S32.HI R17, RZ, 0x5, R8 ;  /* 0x00000005ff117819 */ /* 0x000fe20000011408 */
[----:B-1----:R-:W-:Y:S01]  /*bc70*/  @P0 IMAD.WIDE R6, R234, 0x4, R2 ;  /* 0x00000004ea060825 */ /* 0x002fe200078e0202 */
[----:B------:R-:W-:-:S04]  /*bc80*/  CS2R R2, SRZ ;  /* 0x0000000000027805 */ /* 0x000fc8000001ff00 */
[----:B------:R1:W5:Y:S01]  /*bc90*/  @P0 LDG.E R0, desc[UR6][R6.64] ;  /* 0x0000000606000981 */ /* 0x000362000c1e1900 */
[--C-:B--2---:R-:W-:Y:S01]  /*bca0*/  @P1 SHF.R.S32.HI R3, RZ, 0x1f, R9.reuse ;  /* 0x0000001fff031819 */ /* 0x104fe20000011409 */
[----:B------:R-:W-:Y:S01]  /*bcb0*/  @P1 IMAD.MOV.U32 R2, RZ, RZ, R9 ;  /* 0x000000ffff021224 */ /* 0x000fe200078e0009 */
[----:B01-34-:R-:W-:Y:S06]  /*bcc0*/  @P0 BRA `(.L_x_547) ;  /* 0x0000000000140947 */ /* 0x01bfec0003800000 */
[----:B------:R-:W-:Y:S05]  /*bcd0*/  @!P1 BRA `(.L_x_547) ;  /* 0x0000000000109947 */ /* 0x000fea0003800000 */
[----:B------:R-:W-:Y:S02]  /*bce0*/  ULDC.64 UR6, c[0x0][0x208] ;  /* 0x0000820000067ab9 */ /* 0x000fe40000000a00 */
[----:B------:R-:W2:Y:S04]  /*bcf0*/  LDG.E R7, desc[UR6][R4.64] ;  /* 0x0000000604077981 */ /* 0x000ea8000c1e1900 */
[----:B-----5:R-:W2:Y:S02]  /*bd00*/  LDG.E R0, desc[UR6][R4.64+0x4] ;  /* 0x0000040604007981 */ /* 0x020ea4000c1e1900 */
[----:B--2---:R-:W-:-:S07]  /*bd10*/  IMAD.IADD R0, R0, 0x1, -R7 ;  /* 0x0000000100007824 */ /* 0x004fce00078e0a07 */
.L_x_547:
[----:B------:R-:W-:Y:S01]  /*bd20*/  LOP3.LUT R4, R8, 0x1fffffe0, RZ, 0xc0, !PT ;  /* 0x1fffffe008047812 */ /* 0x000fe200078ec0ff */
[----:B------:R-:W-:Y:S01]  /*bd30*/  USHF.R.S32.HI UR6, URZ, 0x1f, UR5 ;  /* 0x0000001f3f067899 */ /* 0x000fe20008011405 */
[----:B-----5:R-:W-:Y:S01]  /*bd40*/  IMAD R12, R13, -0x50, R0 ;  /* 0xffffffb00d0c7824 */ /* 0x020fe200078e0200 */
[C---:B------:R-:W-:Y:S01]  /*bd50*/  IADD3 R2, P0, R17.reuse, R2, RZ ;  /* 0x0000000211027210 */ /* 0x040fe20007f1e0ff */
[----:B------:R-:W-:Y:S01]  /*bd60*/  VIADD R5, R17, 0x8 ;  /* 0x0000000811057836 */ /* 0x000fe20000000000 */
[----:B------:R-:W0:Y:S01]  /*bd70*/  LDC.64 R20, c[0x0][0x850] ;  /* 0x00021400ff147b82 */ /* 0x000e220000000a00 */
[----:B------:R-:W-:Y:S01]  /*bd80*/  IMAD.IADD R4, R11, 0x1, -R4 ;  /* 0x000000010b047824 */ /* 0x000fe200078e0a04 */
[----:B------:R-:W-:Y:S01]  /*bd90*/  LEA.HI.X.SX32 R3, R17, R3, 0x1, P0 ;  /* 0x0000000311037211 */ /* 0x000fe200000f0eff */
[----:B------:R-:W-:Y:S01]  /*bda0*/  IMAD R0, R14, UR6, RZ ;  /* 0x000000060e007c24 */ /* 0x000fe2000f8e02ff */
[-C--:B------:R-:W-:Y:S01]  /*bdb0*/  ISETP.GE.AND P6, PT, R5, R12.reuse, PT ;  /* 0x0000000c0500720c */ /* 0x080fe20003fc6270 */
[----:B------:R-:W-:Y:S01]  /*bdc0*/  IMAD.SHL.U32 R4, R4, 0x8, RZ ;  /* 0x0000000804047824 */ /* 0x000fe200078e00ff */
[CC--:B------:R-:W-:Y:S01]  /*bdd0*/  ISETP.GE.AND P0, PT, R17.reuse, R12.reuse, PT ;  /* 0x0000000c1100720c */ /* 0x0c0fe20003f06270 */
[----:B------:R-:W-:Y:S01]  /*bde0*/  VIADD R7, R17, 0x10 ;  /* 0x0000001011077836 */ /* 0x000fe20000000000 */
[----:B------:R-:W-:Y:S01]  /*bdf0*/  ULDC UR7, c[0x0][0x80c] ;  /* 0x0002030000077ab9 */ /* 0x000fe20000000800 */
[----:B------:R-:W-:Y:S01]  /*be00*/  IMAD R15, R15, UR5, R0 ;  /* 0x000000050f0f7c24 */ /* 0x000fe2000f8e0200 */
[----:B------:R-:W-:Y:S01]  /*be10*/  SHF.R.S32.HI R5, RZ, 0x1f, R4 ;  /* 0x0000001fff057819 */ /* 0x000fe20000011404 */
[----:B------:R-:W-:Y:S01]  /*be20*/  VIADD R9, R17, 0x18 ;  /* 0x0000001811097836 */ /* 0x000fe20000000000 */
[----:B------:R-:W-:Y:S01]  /*be30*/  SHF.R.S32.HI R0, RZ, 0x1f, R234 ;  /* 0x0000001fff007819 */ /* 0x000fe200000114ea */
[----:B------:R-:W-:Y:S01]  /*be40*/  ULDC.64 UR8, c[0x0][0x828] ;  /* 0x00020a0000087ab9 */ /* 0x000fe20000000a00 */
[-C--:B------:R-:W-:Y:S01]  /*be50*/  ISETP.GE.AND P5, PT, R7, R12.reuse, PT ;  /* 0x0000000c0700720c */ /* 0x080fe20003fa6270 */
[----:B------:R-:W-:Y:S01]  /*be60*/  IMAD.WIDE.U32 R6, R14, UR5, R4 ;  /* 0x000000050e067c25 */ /* 0x000fe2000f8e0004 */
[----:B------:R-:W-:Y:S01]  /*be70*/  ISETP.GE.OR P2, PT, R4, UR7, P0 ;  /* 0x0000000704007c0c */ /* 0x000fe20008746670 */
[----:B------:R-:W-:Y:S01]  /*be80*/  BSSY B1, `(.L_x_548) ;  /* 0x000001d000017945 */ /* 0x000fe20003800000 */
[----:B------:R-:W-:Y:S01]  /*be90*/  SEL R14, R0, RZ, !P1 ;  /* 0x000000ff000e7207 */ /* 0x000fe20004800000 */
[----:B------:R-:W-:Y:S01]  /*bea0*/  IMAD.IADD R7, R15, 0x1, R7 ;  /* 0x000000010f077824 */ /* 0x000fe200078e0207 */
[-C--:B------:R-:W-:Y:S01]  /*beb0*/  ISETP.GE.AND P4, PT, R9, R12.reuse, PT ;  /* 0x0000000c0900720c */ /* 0x080fe20003f86270 */
[----:B------:R-:W-:Y:S01]  /*bec0*/  VIADD R9, R17, 0x20 ;  /* 0x0000002011097836 */ /* 0x000fe20000000000 */
[----:B------:R-:W-:Y:S01]  /*bed0*/  SEL R15, R234, RZ, !P1 ;  /* 0x000000ffea0f7207 */ /* 0x000fe20004800000 */
[----:B------:R-:W-:Y:S01]  /*bee0*/  IMAD R0, R14, UR8, RZ ;  /* 0x000000080e007c24 */ /* 0x000fe2000f8e02ff */
[----:B------:R-:W-:Y:S01]  /*bef0*/  P2R R16, PR, RZ, 0x40 ;  /* 0x00000040ff107803 */ /* 0x000fe20000000000 */
[----:B------:R-:W-:Y:S01]  /*bf00*/  IMAD.WIDE R2, R13, 0x50, R2 ;  /* 0x000000500d027825 */ /* 0x000fe200078e0202 */
[----:B------:R-:W-:-:S02]  /*bf10*/  ISETP.GE.AND P3, PT, R9, R12, PT ;  /* 0x0000000c0900720c */ /* 0x000fc40003f66270 */
[----:B------:R-:W-:Y:S01]  /*bf20*/  P2R R18, PR, RZ, 0x20 ;  /* 0x00000020ff127803 */ /* 0x000fe20000000000 */
[C---:B------:R-:W-:Y:S01]  /*bf30*/  IMAD R9, R15.reuse, UR9, R0 ;  /* 0x000000090f097c24 */ /* 0x040fe2000f8e0200 */
[----:B------:R-:W-:Y:S01]  /*bf40*/  P2R R22, PR, RZ, 0x10 ;  /* 0x00000010ff167803 */ /* 0x000fe20000000000 */
[----:B------:R-:W-:Y:S01]  /*bf50*/  IMAD.WIDE.U32 R10, R15, UR8, R6 ;  /* 0x000000080f0a7c25 */ /* 0x000fe2000f8e0006 */
[----:B------:R-:W-:Y:S02]  /*bf60*/  P2R R24, PR, RZ, 0x8 ;  /* 0x00000008ff187803 */ /* 0x000fe40000000000 */
[----:B------:R-:W-:Y:S01]  /*bf70*/  ISETP.GE.OR P1, PT, R4, UR7, P6 ;  /* 0x0000000704007c0c */ /* 0x000fe2000b726670 */
[----:B------:R-:W-:Y:S01]  /*bf80*/  IMAD.IADD R9, R11, 0x1, R9 ;  /* 0x000000010b097824 */ /* 0x000fe200078e0209 */
[----:B------:R-:W-:Y:S11]  /*bf90*/  @P2 BRA `(.L_x_549) ;  /* 0x00000000002c2947 */ /* 0x000ff60003800000 */
        /* <DEDUP_REMOVED lines=11> */
.L_x_549:
[----:B------:R-:W-:Y:S05]  /*c050*/  BSYNC B1 ;  /* 0x0000000000017941 */ /* 0x000fea0003800000 */
.L_x_548:
        /* <DEDUP_REMOVED lines=17> */
.L_x_551:
[----:B------:R-:W-:Y:S05]  /*c170*/  BSYNC B1 ;  /* 0x0000000000017941 */ /* 0x000fea0003800000 */
.L_x_550:
        /* <DEDUP_REMOVED lines=17> */
.L_x_553:
[----:B------:R-:W-:Y:S05]  /*c290*/  BSYNC B1 ;  /* 0x0000000000017941 */ /* 0x000fea0003800000 */
.L_x_552:
        /* <DEDUP_REMOVED lines=18> */
.L_x_555:
[----:B------:R-:W-:Y:S05]  /*c3c0*/  BSYNC B1 ;  /* 0x0000000000017941 */ /* 0x000fea0003800000 */
.L_x_554:
        /* <DEDUP_REMOVED lines=17> */
.L_x_557:
[----:B------:R-:W-:Y:S05]  /*c4e0*/  BSYNC B1 ;  /* 0x0000000000017941 */ /* 0x000fea0003800000 */
.L_x_556:
        /* <DEDUP_REMOVED lines=20> */
.L_x_559:
[----:B------:R-:W-:Y:S05]  /*c630*/  BSYNC B1 ;  /* 0x0000000000017941 */ /* 0x000fea0003800000 */
.L_x_558:
        /* <DEDUP_REMOVED lines=22> */
.L_x_561:
[----:B------:R-:W-:Y:S05]  /*c7a0*/  BSYNC B1 ;  /* 0x0000000000017941 */ /* 0x000fea0003800000 */
.L_x_560:
        /* <DEDUP_REMOVED lines=18> */
.L_x_563:
[----:B------:R-:W-:Y:S05]  /*c8d0*/  BSYNC B1 ;  /* 0x0000000000017941 */ /* 0x000fea0003800000 */
.L_x_562:
        /* <DEDUP_REMOVED lines=18> */
.L_x_565:
[----:B------:R-:W-:Y:S05]  /*ca00*/  BSYNC B1 ;  /* 0x0000000000017941 */ /* 0x000fea0003800000 */
.L_x_564:
        /* <DEDUP_REMOVED lines=18> */
.L_x_567:
[----:B------:R-:W-:Y:S05]  /*cb30*/  BSYNC B1 ;  /* 0x0000000000017941 */ /* 0x000fea0003800000 */
.L_x_566:
        /* <DEDUP_REMOVED lines=43> */
.L_x_569:
[----:B------:R-:W-:Y:S05]  /*cdf0*/  BSYNC B1 ;  /* 0x0000000000017941 */ /* 0x000fea0003800000 */
.L_x_568:
        /* <DEDUP_REMOVED lines=17> */
.L_x_571:
[----:B------:R-:W-:Y:S05]  /*cf10*/  BSYNC B1 ;  /* 0x0000000000017941 */ /* 0x000fea0003800000 */
.L_x_570:
        /* <DEDUP_REMOVED lines=17> */
.L_x_573:
[----:B------:R-:W-:Y:S05]  /*d030*/  BSYNC B1 ;  /* 0x0000000000017941 */ /* 0x000fea0003800000 */
.L_x_572:
        /* <DEDUP_REMOVED lines=17> */
.L_x_575:
[----:B------:R-:W-:Y:S05]  /*d150*/  BSYNC B1 ;  /* 0x0000000000017941 */ /* 0x000fea0003800000 */
.L_x_574:
        /* <DEDUP_REMOVED lines=16> */
.L_x_577:
[----:B------:R-:W-:Y:S05]  /*d260*/  BSYNC B1 ;  /* 0x0000000000017941 */ /* 0x000fea0003800000 */
.L_x_576:
        /* <DEDUP_REMOVED lines=16> */
.L_x_579:
[----:B------:R-:W-:Y:S05]  /*d370*/  BSYNC B1 ;  /* 0x0000000000017941 */ /* 0x000fea0003800000 */
.L_x_578:
        /* <DEDUP_REMOVED lines=16> */
.L_x_581:
[----:B------:R-:W-:Y:S05]  /*d480*/  BSYNC B1 ;  /* 0x0000000000017941 */ /* 0x000fea0003800000 */
.L_x_580:
        /* <DEDUP_REMOVED lines=16> */
.L_x_583:
[----:B------:R-:W-:Y:S05]  /*d590*/  BSYNC B1 ;  /* 0x0000000000017941 */ /* 0x000fea0003800000 */
.L_x_582:
        /* <DEDUP_REMOVED lines=16> */
.L_x_585:
[----:B------:R-:W-:Y:S05]  /*d6a0*/  BSYNC B1 ;  /* 0x0000000000017941 */ /* 0x000fea0003800000 */
.L_x_584:
        /* <DEDUP_REMOVED lines=16> */
.L_x_475:
[----:B------:R-:W-:-:S08]  /*d7b0*/  NOP ;  /* 0x0000000000007918 */ /* 0x000fd00000000000 */
[----:B------:R-:W0:-:S00]  /*d7c0*/  USETMAXREG.DEALLOC.CTAPOOL 0x18 ;  /* 0x00000018000079c8 */ /* 0x000e0000080e0500 */
[----:B0-----:R-:W-:-:S06]  /*d7d0*/  LOP3.LUT R0, R0, 0x3, RZ, 0xc0, !PT ;  /* 0x0000000300007812 */ /* 0x001fcc00078ec0ff */
[----:B------:R-:W0:Y:S02]  /*d7e0*/  SHFL.IDX PT, R0, R0, RZ, 0x1f ;  /* 0x00001fff00007589 */ /* 0x000e2400000e0000 */
[----:B0-----:R-:W-:-:S13]  /*d7f0*/  ISETP.NE.AND P0, PT, R0, RZ, PT ;  /* 0x000000ff0000720c */ /* 0x001fda0003f05270 */
[----:B------:R-:W-:Y:S05]  /*d800*/  @P0 BRA `(.L_x_480) ;  /* 0x0000002000b80947 */ /* 0x000fea0003800000 */
[----:B------:R-:W-:Y:S01]  /*d810*/  ULDC.64 UR4, c[0x0][0x8d8] ;  /* 0x0002360000047ab9 */ /* 0x000fe20000000a00 */
[----:B------:R-:W0:Y:S01]  /*d820*/  S2UR UR10, SR_CTAID.X ;  /* 0x00000000000a79c3 */ /* 0x000e220000002500 */
[----:B------:R-:W-:-:S04]  /*d830*/  ISETP.NE.U32.AND P0, PT, RZ, UR4, PT ;  /* 0x00000004ff007c0c */ /* 0x000fc8000bf05070 */
[----:B------:R-:W-:-:S03]  /*d840*/  ISETP.NE.AND.EX P0, PT, RZ, UR5, PT, P0 ;  /* 0x00000005ff007c0c */ /* 0x000fc6000bf05300 */
[----:B------:R-:W1:Y:S08]  /*d850*/  S2UR UR21, SR_CTAID.Z ;  /* 0x00000000001579c3 */ /* 0x000e700000002700 */
[----:B------:R-:W2:Y:S02]  /*d860*/  S2UR UR20, SR_CTAID.Y ;  /* 0x00000000001479c3 */ /* 0x000ea40000002600 */
[----:B------:R-:W-:Y:S05]  /*d870*/  @!P0 BRA `(.L_x_586) ;  /* 0x0000000000208947 */ /* 0x000fea0003800000 */
[----:B------:R-:W-:Y:S01]  /*d880*/  ULDC.64 UR4, c[0x0][0x8d8] ;  /* 0x0002360000047ab9 */ /* 0x000fe20000000a00 */
[----:B------:R-:W-:Y:S01]  /*d890*/  ULDC.64 UR6, c[0x0][0x208] ;  /* 0x0000820000067ab9 */ /* 0x000fe20000000a00 */
[----:B-1----:R-:W-:-:S06]  /*d8a0*/  UIMAD.WIDE UR4, UR21, 0x4, UR4 ;  /* 0x00000004150478a5 */ /* 0x002fcc000f8e0204 */
[----:B------:R-:W-:Y:S02]  /*d8b0*/  IMAD.U32 R2, RZ, RZ, UR4 ;  /* 0x00000004ff027e24 */ /* 0x000fe4000f8e00ff */
[----:B------:R-:W-:-:S05]  /*d8c0*/  IMAD.U32 R3, RZ, RZ, UR5 ;  /* 0x00000005ff037e24 */ /* 0x000fca000f8e00ff */
[----:B------:R-:W3:Y:S02]  /*d8d0*/  LDG.E R2, desc[UR6][R2.64] ;  /* 0x0000000602027981 */ /* 0x000ee4000c1e1900 */
[----:B---3--:R-:W-:Y:S01]  /*d8e0*/  R2UR UR5, R2 ;  /* 0x00000000020572ca */ /* 0x008fe200000e0000 */
[----:B------:R-:W-:-:S14]  /*d8f0*/  BRA `(.L_x_587) ;  /* 0x0000000000407947 */ /* 0x000fdc0003800000 */
.L_x_586:
[----:B------:R-:W-:Y:S02]  /*d900*/  ULDC.64 UR4, c[0x0][0x8d0] ;  /* 0x0002340000047ab9 */ /* 0x000fe40000000a00 */
[----:B------:R-:W-:-:S04]  /*d910*/  ISETP.NE.U32.AND P0, PT, RZ, UR4, PT ;  /* 0x00000004ff007c0c */ /* 0x000fc8000bf05070 */
[----:B------:R-:W-:-:S13]  /*d920*/  ISETP.NE.AND.EX P0, PT, RZ, UR5, PT, P0 ;  /* 0x00000005ff007c0c */ /* 0x000fda000bf05300 */
[----:B------:R-:W-:Y:S05]  /*d930*/  @!P0 BRA `(.L_x_588) ;  /* 0x00000000002c8947 */ /* 0x000fea0003800000 */
[----:B------:R-:W-:Y:S01]  /*d940*/  ULDC.64 UR4, c[0x0][0x8d0] ;  /* 0x0002340000047ab9 */ /* 0x000fe20000000a00 */
[----:B------:R-:W-:Y:S01]  /*d950*/  ULDC.64 UR6, c[0x0][0x208] ;  /* 0x0000820000067ab9 */ /* 0x000fe20000000a00 */
[----:B-1----:R-:W-:-:S06]  /*d960*/  UIMAD.WIDE UR4, UR21, 0x4, UR4 ;  /* 0x00000004150478a5 */ /* 0x002fcc000f8e0204 */
[----:B------:R-:W-:Y:S02]  /*d970*/  IMAD.U32 R2, RZ, RZ, UR4 ;  /* 0x00000004ff027e24 */ /* 0x000fe4000f8e00ff */
[----:B------:R-:W-:-:S05]  /*d980*/  IMAD.U32 R3, RZ, RZ, UR5 ;  /* 0x00000005ff037e24 */ /* 0x000fca000f8e00ff */
[----:B------:R-:W3:Y:S04]  /*d990*/  LDG.E R0, desc[UR6][R2.64] ;  /* 0x0000000602007981 */ /* 0x000ee8000c1e1900 */
[----:B------:R-:W4:Y:S01]  /*d9a0*/  LDG.E R4, desc[UR6][R2.64+0x4] ;  /* 0x0000040602047981 */ /* 0x000f22000c1e1900 */
[----:B---3--:R-:W-:Y:S02]  /*d9b0*/  R2UR UR5, R0 ;  /* 0x00000000000572ca */ /* 0x008fe400000e0000 */
[----:B----4-:R-:W-:-:S13]  /*d9c0*/  R2UR UR4, R4 ;  /* 0x00000000040472ca */ /* 0x010fda00000e0000 */
[----:B------:R-:W-:Y:S01]  /*d9d0*/  UIADD3 UR5, -UR5, UR4, URZ ;  /* 0x0000000405057290 */ /* 0x000fe2000fffe13f */
[----:B------:R-:W-:Y:S11]  /*d9e0*/  BRA `(.L_x_587) ;  /* 0x0000000000047947 */ /* 0x000ff60003800000 */
.L_x_588:
[----:B------:R-:W-:-:S05]  /*d9f0*/  ULDC UR5, c[0x0][0x8bc] ;  /* 0x00022f0000057ab9 */ /* 0x000fca0000000800 */
.L_x_587:
[----:B0-----:R-:W-:Y:S01]  /*da00*/  UIMAD UR4, UR10, 0x50, URZ ;  /* 0x000000500a0478a4 */ /* 0x001fe2000f8e023f */
[----:B------:R-:W-:Y:S02]  /*da10*/  IMAD.MOV.U32 R4, RZ, RZ, 0x1 ;  /* 0x00000001ff047424 */ /* 0x000fe400078e00ff */
[----:B------:R-:W-:Y:S01]  /*da20*/  IMAD.MOV.U32 R12, RZ, RZ, RZ ;  /* 0x000000ffff0c7224 */ /* 0x000fe200078e00ff */
[----:B------:R-:W-:Y:S01]  /*da30*/  UISETP.GE.AND UP0, UPT, UR4, UR5, UPT ;  /* 0x000000050400728c */ /* 0x000fe2000bf06270 */
[----:B------:R-:W-:-:S03]  /*da40*/  IMAD.MOV.U32 R13, RZ, RZ, 0x1 ;  /* 0x00000001ff0d7424 */ /* 0x000fc600078e00ff */
[----:B-1----:R-:W-:-:S06]  /*da50*/  USEL UR21, UR21, 0xffffffff, !UP0 ;  /* 0xffffffff15157887 */ /* 0x002fcc000c000000 */
[----:B------:R-:W-:-:S13]  /*da60*/  ISETP.LE.AND P0, PT, RZ, UR21, PT ;  /* 0x00000015ff007c0c */ /* 0x000fda000bf03270 */
[----:B------:R-:W-:Y:S05]  /*da70*/  @!P0 BRA `(.L_x_589) ;  /* 0x0000001c00948947 */ /* 0x000fea0003800000 */
[----:B------:R-:W-:Y:S01]  /*da80*/  ULDC.64 UR14, c[0x0][0x770] ;  /* 0x0001dc00000e7ab9 */ /* 0x000fe20000000a00 */
[----:B------:R-:W-:Y:S01]  /*da90*/  ULDC.64 UR8, c[0x0][0x770] ;  /* 0x0001dc0000087ab9 */ /* 0x000fe20000000a00 */
[----:B------:R-:W-:Y:S02]  /*daa0*/  UISETP.NE.U32.AND UP1, UPT, UR14, URZ, UPT ;  /* 0x0000003f0e00728c */ /* 0x000fe4000bf25070 */
[----:B------:R-:W-:Y:S02]  /*dab0*/  UIMAD.WIDE UR8, UR21, 0x4, UR8 ;  /* 0x00000004150878a5 */ /* 0x000fe4000f8e0208 */
[----:B------:R-:W-:Y:S01]  /*dac0*/  UISETP.NE.AND.EX UP1, UPT, UR15, URZ, UPT, UP1 ;  /* 0x0000003f0f00728c */ /* 0x000fe2000bf25310 */
[----:B------:R-:W-:Y:S01]  /*dad0*/  ULDC.64 UR16, c[0x0][0x208] ;  /* 0x0000820000107ab9 */ /* 0x000fe20000000a00 */
[----:B------:R-:W-:Y:S02]  /*dae0*/  ULDC.64 UR6, c[0x0][0x778] ;  /* 0x0001de0000067ab9 */ /* 0x000fe40000000a00 */
[----:B------:R-:W-:Y:S01]  /*daf0*/  IMAD.U32 R2, RZ, RZ, UR8 ;  /* 0x00000008ff027e24 */ /* 0x000fe2000f8e00ff */
[----:B------:R-:W-:Y:S01]  /*db00*/  ULDC.64 UR12, c[0x0][0x780] ;  /* 0x0001e000000c7ab9 */ /* 0x000fe20000000a00 */
[----:B------:R-:W-:Y:S01]  /*db10*/  PLOP3.LUT P1, PT, PT, PT, UP1, 0x80, 0x0 ;  /* 0x000000000000781c */ /* 0x000fe20003f2f018 */
[----:B------:R-:W-:Y:S01]  /*db20*/  IMAD.U32 R3, RZ, RZ, UR9 ;  /* 0x00000009ff037e24 */ /* 0x000fe2000f8e00ff */
[----:B------:R-:W-:-:S02]  /*db30*/  UISETP.NE.U32.AND UP0, UPT, UR6, URZ, UPT ;  /* 0x0000003f0600728c */ /* 0x000fc4000bf05070 */
[----:B------:R-:W-:Y:S02]  /*db40*/  UISETP.NE.U32.AND UP2, UPT, UR12, URZ, UPT ;  /* 0x0000003f0c00728c */ /* 0x000fe4000bf45070 */
[----:B------:R-:W-:Y:S02]  /*db50*/  UISETP.NE.AND.EX UP0, UPT, UR7, URZ, UPT, UP0 ;  /* 0x0000003f0700728c */ /* 0x000fe4000bf05300 */
[----:B------:R-:W-:-:S03]  /*db60*/  UISETP.NE.AND.EX UP2, UPT, UR13, URZ, UPT, UP2 ;  /* 0x0000003f0d00728c */ /* 0x000fc6000bf45320 */
[----:B------:R-:W-:Y:S02]  /*db70*/  ULDC.64 UR12, c[0x0][0x778] ;  /* 0x0001de00000c7ab9 */ /* 0x000fe40000000a00 */
[----:B------:R-:W3:Y:S01]  /*db80*/  @P1 LDG.E R7, desc[UR16][R2.64] ;  /* 0x0000001002071981 */ /* 0x000ee2000c1e1900 */
[----:B------:R-:W-:Y:S01]  /*db90*/  PLOP3.LUT P2, PT, PT, PT, UP0, 0x80, 0x0 ;  /* 0x000000000000781c */ /* 0x000fe20003f4f008 */
[----:B------:R-:W-:Y:S01]  /*dba0*/  UIMAD.WIDE UR12, UR21, 0x4, UR12 ;  /* 0x00000004150c78a5 */ /* 0x000fe2000f8e020c */
[----:B------:R-:W-:Y:S01]  /*dbb0*/  PLOP3.LUT P3, PT, PT, PT, UP2, 0x80, 0x0 ;  /* 0x000000000000781c */ /* 0x000fe20003f6f028 */
[----:B------:R0:W4:Y:S02]  /*dbc0*/  @P1 LDG.E R0, desc[UR16][R2.64] ;  /* 0x0000001002001981 */ /* 0x000124000c1e1900 */
[----:B------:R-:W-:Y:S02]  /*dbd0*/  @UP2 ULDC.64 UR6, c[0x0][0x780] ;  /* 0x0001e00000062ab9 */ /* 0x000fe40000000a00 */
[----:B------:R-:W-:Y:S01]  /*dbe0*/  @UP2 UIMAD.WIDE UR6, UR21, 0x4, UR6 ;  /* 0x00000004150628a5 */ /* 0x000fe2000f8e0206 */
[----:B0-----:R-:W-:-:S02]  /*dbf0*/  IMAD.U32 R2, RZ, RZ, UR12 ;  /* 0x0000000cff027e24 */ /* 0x001fc4000f8e00ff */
[----:B------:R-:W-:-:S05]  /*dc00*/  IMAD.U32 R3, RZ, RZ, UR13 ;  /* 0x0000000dff037e24 */ /* 0x000fca000f8e00ff */
[----:B------:R0:W5:Y:S02]  /*dc10*/  @P2 LDG.E R5, desc[UR16][R2.64] ;  /* 0x0000001002052981 */ /* 0x000164000c1e1900 */
[----:B0-----:R-:W-:Y:S02]  /*dc20*/  IMAD.U32 R2, RZ, RZ, UR6 ;  /* 0x00000006ff027e24 */ /* 0x001fe4000f8e00ff */
[----:B------:R-:W-:-:S05]  /*dc30*/  IMAD.U32 R3, RZ, RZ, UR7 ;  /* 0x00000007ff037e24 */ /* 0x000fca000f8e00ff */
[----:B------:R-:W2:Y:S01]  /*dc40*/  @P3 LDG.E R6, desc[UR16][R2.64] ;  /* 0x0000001002063981 */ /* 0x000ea2000c1e1900 */
[----:B------:R-:W-:Y:S01]  /*dc50*/  ULDC.64 UR16, c[0x0][0x788] ;  /* 0x0001e20000107ab9 */ /* 0x000fe20000000a00 */
[----:B------:R-:W-:Y:S01]  /*dc60*/  UMOV UR54, URZ ;  /* 0x0000003f00367c82 */ /* 0x000fe20008000000 */
[----:B------:R-:W-:Y:S01]  /*dc70*/  ISETP.NE.U32.AND P0, PT, RZ, UR16, PT ;  /* 0x00000010ff007c0c */ /* 0x000fe2000bf05070 */
[----:B------:R-:W-:-:S03]  /*dc80*/  UMOV UR11, URZ ;  /* 0x0000003f000b7c82 */ /* 0x000fc60008000000 */
[----:B------:R-:W-:Y:S02]  /*dc90*/  ISETP.NE.AND.EX P0, PT, RZ, UR17, PT, P0 ;  /* 0x00000011ff007c0c */ /* 0x000fe4000bf05300 */
[----:B---3--:R-:W-:Y:S02]  /*dca0*/  @P1 R2UR UR5, R7 ;  /* 0x00000000070512ca */ /* 0x008fe400000e0000 */
[----:B----4-:R-:W-:-:S11]  /*dcb0*/  @P1 R2UR UR54, R0 ;  /* 0x00000000003612ca */ /* 0x010fd600000e0000 */
[----:B------:R-:W-:-:S04]  /*dcc0*/  @UP1 ULEA UR5, UR21, UR5, 0x6 ;  /* 0x0000000515051291 */ /* 0x000fc8000f8e303f */
[----:B------:R-:W-:-:S04]  /*dcd0*/  @UP1 USHF.R.S32.HI UR6, URZ, 0x1f, UR5 ;  /* 0x0000001f3f061899 */ /* 0x000fc80008011405 */
[----:B------:R-:W-:Y:S01]  /*dce0*/  @UP1 ULEA.HI UR6, UR6, UR5, URZ, 0x6 ;  /* 0x0000000506061291 */ /* 0x000fe2000f8f303f */
[----:B-----5:R-:W-:Y:S02]  /*dcf0*/  @P2 R2UR UR11, R5 ;  /* 0x00000000050b22ca */ /* 0x020fe400000e0000 */
[----:B------:R-:W-:Y:S01]  /*dd00*/  ULDC UR5, c[0x0][0x280] ;  /* 0x0000a00000057ab9 */ /* 0x000fe20000000800 */
[----:B------:R-:W-:-:S04]  /*dd10*/  @UP1 ULOP3.LUT UR7, UR6, 0xffffffc0, URZ, 0xc0, !UPT ;  /* 0xffffffc006071892 */ /* 0x000fc8000f8ec03f */
[----:B------:R-:W-:Y:S01]  /*dd20*/  @UP1 USHF.R.S32.HI UR16, URZ, 0x1f, UR7 ;  /* 0x0000001f3f101899 */ /* 0x000fe20008011407 */
[----:B--2---:R-:W-:Y:S01]  /*dd30*/  @P3 R2UR UR5, R6 ;  /* 0x00000000060532ca */ /* 0x004fe200000e0000 */
[----:B------:R-:W-:-:S14]  /*dd40*/  @P3 BRA `(.L_x_590) ;  /* 0x0000000000243947 */ /* 0x000fdc0003800000 */
[----:B------:R-:W-:Y:S05]  /*dd50*/  @!P1 BRA `(.L_x_590) ;  /* 0x0000000000209947 */ /* 0x000fea0003800000 */
[----:B------:R-:W-:Y:S01]  /*dd60*/  IMAD.U32 R2, RZ, RZ, UR8 ;  /* 0x00000008ff027e24 */ /* 0x000fe2000f8e00ff */
[----:B------:R-:W-:Y:S01]  /*dd70*/  ULDC.64 UR18, c[0x0][0x208] ;  /* 0x0000820000127ab9 */ /* 0x000fe20000000a00 */
[----:B------:R-:W-:-:S05]  /*dd80*/  IMAD.U32 R3, RZ, RZ, UR9 ;  /* 0x00000009ff037e24 */ /* 0x000fca000f8e00ff */
[----:B------:R-:W2:Y:S04]  /*dd90*/  LDG.E R0, desc[UR18][R2.64] ;  /* 0x0000001202007981 */ /* 0x000ea8000c1e1900 */
[----:B------:R-:W3:Y:S01]  /*dda0*/  LDG.E R5, desc[UR18][R2.64+0x4] ;  /* 0x0000041202057981 */ /* 0x000ee2000c1e1900 */
[----:B--2---:R-:W-:Y:S02]  /*ddb0*/  R2UR UR6, R0 ;  /* 0x00000000000672ca */ /* 0x004fe400000e0000 */
[----:B---3--:R-:W-:-:S13]  /*ddc0*/  R2UR UR5, R5 ;  /* 0x00000000050572ca */ /* 0x008fda00000e0000 */
[----:B------:R-:W-:-:S12]  /*ddd0*/  UIADD3 UR5, -UR6, UR5, URZ ;  /* 0x0000000506057290 */ /* 0x000fd8000fffe13f */
.L_x_590:
[----:B------:R-:W-:Y:S01]  /*dde0*/  UMOV UR38, URZ ;  /* 0x0000003f00267c82 */ /* 0x000fe20008000000 */
[----:B------:R-:W-:Y:S01]  /*ddf0*/  UMOV UR39, URZ ;  /* 0x0000003f00277c82 */ /* 0x000fe20008000000 */
[----:B------:R-:W-:Y:S01]  /*de00*/  ULDC UR6, c[0x0][0x290] ;  /* 0x0000a40000067ab9 */ /* 0x000fe20000000800 */
[----:B------:R-:W-:Y:S01]  /*de10*/  @UP1 UMOV UR38, UR7 ;  /* 0x0000000700261c82 */ /* 0x000fe20008000000 */
[----:B------:R-:W-:Y:S01]  /*de20*/  @UP1 UMOV UR39, UR16 ;  /* 0x0000001000271c82 */ /* 0x000fe20008000000 */
[----:B------:R-:W-:Y:S05]  /*de30*/  @!P0 BRA `(.L_x_591) ;  /* 0x0000000000208947 */ /* 0x000fea0003800000 */
[----:B------:R-:W-:Y:S01]  /*de40*/  ULDC.64 UR6, c[0x0][0x788] ;  /* 0x0001e20000067ab9 */ /* 0x000fe20000000a00 */
[----:B------:R-:W-:Y:S01]  /*de50*/  ULDC.64 UR8, c[0x0][0x208] ;  /* 0x0000820000087ab9 */ /* 0x000fe20000000a00 */
[----:B------:R-:W-:-:S06]  /*de60*/  UIMAD.WIDE UR6, UR21, 0x4, UR6 ;  /* 0x00000004150678a5 */ /* 0x000fcc000f8e0206 */
[----:B------:R-:W-:Y:S02]  /*de70*/  IMAD.U32 R2, RZ, RZ, UR6 ;  /* 0x00000006ff027e24 */ /* 0x000fe4000f8e00ff */
[----:B------:R-:W-:-:S05]  /*de80*/  IMAD.U32 R3, RZ, RZ, UR7 ;  /* 0x00000007ff037e24 */ /* 0x000fca000f8e00ff */
[----:B------:R-:W2:Y:S02]  /*de90*/  LDG.E R2, desc[UR8][R2.64] ;  /* 0x0000000802027981 */ /* 0x000ea4000c1e1900 */
[----:B--2---:R-:W-:Y:S01]  /*dea0*/  R2UR UR6, R2 ;  /* 0x00000000020672ca */ /* 0x004fe200000e0000 */
[----:B------:R-:W-:-:S14]  /*deb0*/  BRA `(.L_x_592) ;  /* 0x0000000000247947 */ /* 0x000fdc0003800000 */
.L_x_591:
        /* <DEDUP_REMOVED lines=9> */
.L_x_592:
[----:B------:R-:W-:Y:S01]  /*df50*/  UIADD3 UR7, -UR6, UR5, UR4 ;  /* 0x0000000506077290 */ /* 0x000fe2000fffe104 */
[----:B------:R-:W-:Y:S01]  /*df60*/  ISETP.LE.AND P0, PT, RZ, UR10, PT ;  /* 0x0000000aff007c0c */ /* 0x000fe2000bf03270 */
[----:B------:R-:W-:Y:S02]  /*df70*/  ULDC UR8, c[0x0][0x74c] ;  /* 0x0001d30000087ab9 */ /* 0x000fe40000000800 */
[----:B------:R-:W-:Y:S02]  /*df80*/  UIADD3 UR8, UR7, -UR8, URZ ;  /* 0x8000000807087290 */ /* 0x000fe4000fffe03f */
[----:B------:R-:W-:Y:S02]  /*df90*/  UIADD3 UR7, UR5, 0x3f, URZ ;  /* 0x0000003f05077890 */ /* 0x000fe4000fffe03f */
        /* <DEDUP_REMOVED lines=9> */
[----:B------:R-:W-:Y:S07]  /*e030*/  @!P0 BRA `(.L_x_593) ;  /* 0x00000000001c8947 */ /* 0x000fee0003800000 */
[----:B------:R-:W-:Y:S01]  /*e040*/  UIADD3 UR5, UR4, 0x8f, UR5 ;  /* 0x0000008f04057890 */ /* 0x000fe2000fffe005 */
[----:B------:R-:W-:-:S03]  /*e050*/  ULDC UR7, c[0x0][0x748] ;  /* 0x0001d20000077ab9 */ /* 0x000fc60000000800 */
[----:B------:R-:W-:-:S04]  /*e060*/  UIADD3 UR5, UR5, UR7, -UR6 ;  /* 0x0000000705057290 */ /* 0x000fc8000fffe806 */
[----:B------:R-:W-:-:S04]  /*e070*/  USHF.R.S32.HI UR6, URZ, 0x1f, UR5 ;  /* 0x0000001f3f067899 */ /* 0x000fc80008011405 */
[----:B------:R-:W-:-:S04]  /*e080*/  ULEA.HI UR6, UR6, UR5, URZ, 0x6 ;  /* 0x0000000506067291 */ /* 0x000fc8000f8f303f */
[----:B------:R-:W-:-:S06]  /*e090*/  USHF.R.S32.HI UR6, URZ, 0x6, UR6 ;  /* 0x000000063f067899 */ /* 0x000fcc0008011406 */
[----:B------:R-:W-:-:S07]  /*e0a0*/  VIMNMX R10, R10, UR6, PT ;  /* 0x000000060a0a7c48 */ /* 0x000fce000bfe0100 */
.L_x_593:
[----:B------:R-:W-:Y:S01]  /*e0b0*/  ISETP.GT.AND P0, PT, R10, UR9, PT ;  /* 0x000000090a007c0c */ /* 0x000fe2000bf04270 */
[----:B------:R-:W-:Y:S02]  /*e0c0*/  IMAD.MOV.U32 R12, RZ, RZ, RZ ;  /* 0x000000ffff0c7224 */ /* 0x000fe400078e00ff */
[----:B------:R-:W-:-:S10]  /*e0d0*/  IMAD.MOV.U32 R13, RZ, RZ, 0x1 ;  /* 0x00000001ff0d7424 */ /* 0x000fd400078e00ff */
[----:B------:R-:W-:Y:S05]  /*e0e0*/  @!P0 BRA `(.L_x_589) ;  /* 0x0000001400f88947 */ /* 0x000fea0003800000 */
[----:B------:R-:W-:Y:S01]  /*e0f0*/  ULDC UR5, c[0x0][0x2e8] ;  /* 0x0000ba0000057ab9 */ /* 0x000fe20000000800 */
[----:B------:R-:W-:Y:S01]  /*e100*/  ELECT P0, URZ, PT ;  /* 0x00000000003f782f */ /* 0x000fe20003800000 */
[----:B------:R-:W-:Y:S01]  /*e110*/  IMAD.U32 R0, RZ, RZ, UR9 ;  /* 0x00000009ff007e24 */ /* 0x000fe2000f8e00ff */
[----:B------:R-:W-:Y:S01]  /*e120*/  UISETP.NE.AND UP2, UPT, UR5, 0x1, UPT ;  /* 0x000000010500788c */ /* 0x000fe2000bf45270 */
[----:B------:R-:W-:Y:S01]  /*e130*/  IMAD.MOV.U32 R12, RZ, RZ, RZ ;  /* 0x000000ffff0c7224 */ /* 0x000fe200078e00ff */
[----:B------:R-:W-:Y:S01]  /*e140*/  UISETP.NE.U32.AND UP1, UPT, UR14, URZ, UPT ;  /* 0x0000003f0e00728c */ /* 0x000fe2000bf25070 */
[----:B------:R-:W-:Y:S01]  /*e150*/  IMAD.MOV.U32 R13, RZ, RZ, 0x1 ;  /* 0x00000001ff0d7424 */ /* 0x000fe200078e00ff */
[----:B------:R-:W-:Y:S02]  /*e160*/  USHF.R.S32.HI UR47, URZ, 0x1f, UR21 ;  /* 0x0000001f3f2f7899 */ /* 0x000fe40008011415 */
[----:B------:R-:W-:Y:S02]  /*e170*/  UISETP.NE.AND.EX UP1, UPT, UR15, URZ, UPT, UP1 ;  /* 0x0000003f0f00728c */ /* 0x000fe4000bf25310 */
[----:B------:R-:W-:Y:S01]  /*e180*/  UIADD3 UR11, UR4, UR11, URZ ;  /* 0x0000000b040b7290 */ /* 0x000fe2000fffe03f */
[----:B------:R-:W-:-:S02]  /*e190*/  UMOV UR12, UR20 ;  /* 0x00000014000c7c82 */ /* 0x000fc40008000000 */
[----:B------:R-:W-:Y:S01]  /*e1a0*/  @UP2 ULDC UR6, c[0x0][0x2ec] ;  /* 0x0000bb0000062ab9 */ /* 0x000fe20000000800 */
[----:B------:R-:W-:Y:S01]  /*e1b0*/  @UP2 ULDC UR4, c[0x0][0x2f0] ;  /* 0x0000bc0000042ab9 */ /* 0x000fe20000000800 */
[----:B------:R-:W-:Y:S02]  /*e1c0*/  UIMAD.WIDE.U32 UR6, UR20, UR6, URZ ;  /* 0x00000006140672a5 */ /* 0x000fe4000f8e003f */
[----:B------:R-:W-:Y:S02]  /*e1d0*/  USEL UR13, UR21, URZ, !UP0 ;  /* 0x0000003f150d7287 */ /* 0x000fe4000c000000 */
[----:B------:R-:W-:Y:S02]  /*e1e0*/  USEL UR47, UR47, URZ, !UP1 ;  /* 0x0000003f2f2f7287 */ /* 0x000fe4000c800000 */
[----:B------:R-:W-:Y:S02]  /*e1f0*/  USEL UR21, UR21, URZ, !UP1 ;  /* 0x0000003f15157287 */ /* 0x000fe4000c800000 */
[----:B------:R-:W-:Y:S01]  /*e200*/  @UP2 USHF.R.U32.HI UR12, URZ, UR4, UR7 ;  /* 0x000000043f0c2299 */ /* 0x000fe20008011607 */
[----:B------:R-:W-:Y:S11]  /*e210*/  @!P0 BRA `(.L_x_589) ;  /* 0x0000001400ac8947 */ /* 0x000ff60003800000 */
[----:B------:R-:W0:Y:S01]  /*e220*/  S2R R3, SR_CgaCtaId ;  /* 0x0000000000037919 */ /* 0x000e220000008800 */
[----:B------:R-:W-:Y:S02]  /*e230*/  MOV R6, 0x400 ;  /* 0x0000040000067802 */ /* 0x000fe40000000f00 */
[----:B------:R-:W-:Y:S01]  /*e240*/  ISETP.NE.AND P0, PT, R11, RZ, PT ;  /* 0x000000ff0b00720c */ /* 0x000fe20003f05270 */
[----:B------:R-:W1:Y:S01]  /*e250*/  S2R R17, SR_CTAID.Y ;  /* 0x0000000000117919 */ /* 0x000e620000002600 */
[----:B0-----:R-:W-:Y:S01]  /*e260*/  LEA R6, R3, R6, 0x18 ;  /* 0x0000000603067211 */ /* 0x001fe200078ec0ff */
[----:B------:R-:W-:-:S05]  /*e270*/  IMAD.MOV.U32 R3, RZ, RZ, 0x1 ;  /* 0x00000001ff037424 */ /* 0x000fca00078e00ff */
[----:B------:R-:W-:-:S04]  /*e280*/  SHF.L.U32 R3, R3, 0x1f, RZ ;  /* 0x0000001f03037819 */ /* 0x000fc800000006ff */
[----:B------:R-:W0:Y:S02]  /*e290*/  SYNCS.PHASECHK.TRANS64.TRYWAIT P1, [R6+URZ+0x31620], R3 ;  /* 0x03162003060075a7 */ /* 0x000e24000802017f */
[----:B01----:R-:W-:Y:S05]  /*e2a0*/  @!P1 BRA `(.L_x_594) ;  /* 0x0000001800549947 */ /* 0x003fea0003800000 */
.L_x_609:
[----:B------:R-:W-:Y:S01]  /*e2b0*/  SHF.R.S32.HI R17, RZ, 0x1f, R17 ;  /* 0x0000001fff117819 */ /* 0x000fe20000011411 */
[----:B------:R-:W-:Y:S01]  /*e2c0*/  IMAD.MOV.U32 R4, RZ, RZ, 0x1 ;  /* 0x00000001ff047424 */ /* 0x000fe200078e00ff */
[----:B------:R-:W-:Y:S06]  /*e2d0*/  @P0 BRA `(.L_x_595) ;  /* 0x0000000000140947 */ /* 0x000fec0003800000 */
[----:B------:R-:W-:Y:S01]  /*e2e0*/  LOP3.LUT P1, RZ, R21, 0x1f, RZ, 0xc0, !PT ;  /* 0x0000001f15ff7812 */ /* 0x000fe2000782c0ff */
[----:B0-----:R-:W-:-:S04]  /*e2f0*/  IMAD.MOV.U32 R3, RZ, RZ, 0x8100 ;  /* 0x00008100ff037424 */ /* 0x001fc800078e00ff */
[----:B------:R1:W-:Y:S08]  /*e300*/  SYNCS.ARRIVE.TRANS64 RZ, [R6+URZ+0x31610], R3 ;  /* 0x0316100306ff79a7 */ /* 0x0003f0000800003f */
[----:B------:R-:W-:Y:S05]  /*e310*/  @!P1 BRA `(.L_x_595) ;  /* 0x0000000000049947 */ /* 0x000fea0003800000 */
[----:B------:R-:W-:Y:S01]  /*e320*/  BPT.TRAP 0x1 ;  /* 0x000000040000795c */ /* 0x000fe20000300000 */
.L_x_595:
[----:B------:R-:W2:Y:S01]  /*e330*/  LDC.64 R8, c[0x0][0x198] ;  /* 0x00006600ff087b82 */ /* 0x000ea20000000a00 */
[----:B------:R-:W-:Y:S01]  /*e340*/  R2UR UR9, R17 ;  /* 0x00000000110972ca */ /* 0x000fe200000e0000 */
[----:B------:R-:W-:Y:S01]  /*e350*/  ULDC.64 UR30, c[0x0][0x718] ;  /* 0x0001c600001e7ab9 */ /* 0x000fe20000000a00 */
[----:B------:R-:W-:Y:S01]  /*e360*/  R2UR UR46, R0 ;  /* 0x00000000002e72ca */ /* 0x000fe200000e0000 */
[----:B------:R-:W-:Y:S01]  /*e370*/  UIMAD.WIDE.U32 UR52, UR20, UR30, UR38 ;  /* 0x0000001e143472a5 */ /* 0x000fe2000f8e0026 */
[----:B------:R-:W-:Y:S01]  /*e380*/  R2UR UR8, R6 ;  /* 0x00000000060872ca */ /* 0x000fe200000e0000 */
[----:B------:R-:W-:Y:S01]  /*e390*/  ULDC.64 UR14, c[0x0][0x720] ;  /* 0x0001c800000e7ab9 */ /* 0x000fe20000000a00 */
[----:B------:R-:W-:Y:S01]  /*e3a0*/  UMOV UR56, 0x0 ;  /* 0x0000000000387882 */ /* 0x000fe20000000000 */
[----:B------:R-:W-:Y:S01]  /*e3b0*/  UIMAD UR10, UR47, UR14, URZ ;  /* 0x0000000e2f0a72a4 */ /* 0x000fe2000f8e023f */
[----:B01----:R-:W-:Y:S01]  /*e3c0*/  IMAD.MOV.U32 R3, RZ, RZ, 0x14000 ;  /* 0x00014000ff037424 */ /* 0x003fe200078e00ff */
[----:B------:R-:W-:Y:S01]  /*e3d0*/  UMOV UR57, 0x14f00000 ;  /* 0x14f0000000397882 */ /* 0x000fe20000000000 */
[----:B------:R-:W-:Y:S01]  /*e3e0*/  UMOV UR18, URZ ;  /* 0x0000003f00127c82 */ /* 0x000fe20008000000 */
[----:B------:R-:W-:Y:S01]  /*e3f0*/  UIMAD UR15, UR21, UR15, UR10 ;  /* 0x0000000f150f72a4 */ /* 0x000fe2000f8e020a */
[----:B------:R-:W-:Y:S01]  /*e400*/  VIADD R10, R10, 0xffffffff ;  /* 0xffffffff0a0a7836 */ /* 0x000fe20000000000 */
[----:B------:R-:W-:Y:S01]  /*e410*/  UIMAD UR9, UR9, UR30, URZ ;  /* 0x0000001e090972a4 */ /* 0x000fe2000f8e023f */
[----:B------:R-:W-:Y:S01]  /*e420*/  IMAD.MOV.U32 R12, RZ, RZ, 0x1 ;  /* 0x00000001ff0c7424 */ /* 0x000fe200078e00ff */
[----:B------:R-:W-:Y:S01]  /*e430*/  USHF.L.U32 UR46, UR46, 0x6, URZ ;  /* 0x000000062e2e7899 */ /* 0x000fe2000800063f */
[----:B------:R-:W-:Y:S01]  /*e440*/  IMAD.MOV.U32 R13, RZ, RZ, 0x1 ;  /* 0x00000001ff0d7424 */ /* 0x000fe200078e00ff */
[----:B------:R-:W-:-:S02]  /*e450*/  UIMAD UR31, UR20, UR31, UR9 ;  /* 0x0000001f141f72a4 */ /* 0x000fc4000f8e0209 */
[----:B------:R-:W-:Y:S02]  /*e460*/  UIADD3 UR16, UR8, 0x14100, URZ ;  /* 0x0001410008107890 */ /* 0x000fe4000fffe03f */
[----:B------:R-:W-:Y:S01]  /*e470*/  UIADD3 UR53, UR53, UR31, URZ ;  /* 0x0000001f35357290 */ /* 0x000fe2000fffe03f */
[----:B--2---:R-:W-:Y:S01]  /*e480*/  IMAD.MOV.U32 R5, RZ, RZ, R8 ;  /* 0x000000ffff057224 */ /* 0x004fe200078e0008 */
[----:B------:R-:W-:Y:S01]  /*e490*/  UIADD3 UR17, UR8, 0x31610, URZ ;  /* 0x0003161008117890 */ /* 0x000fe2000fffe03f */
[----:B------:R-:W-:Y:S01]  /*e4a0*/  IMAD.MOV.U32 R7, RZ, RZ, R9 ;  /* 0x000000ffff077224 */ /* 0x000fe200078e0009 */
[----:B------:R-:W-:Y:S02]  /*e4b0*/  UIADD3 UR19, UR46, UR54, URZ ;  /* 0x000000362e137290 */ /* 0x000fe4000fffe03f */
[C---:B------:R-:W-:Y:S01]  /*e4c0*/  IADD3 R2, P1, R5.reuse, 0xf0, RZ ;  /* 0x000000f005027810 */ /* 0x040fe20007f3e0ff */
[----:B------:R-:W-:Y:S02]  /*e4d0*/  UIADD3 UR40, UR8, 0x16100, URZ ;  /* 0x0001610008287890 */ /* 0x000fe4000fffe03f */
[----:B------:R-:W-:Y:S01]  /*e4e0*/  UIMAD.WIDE.U32 UR52, UR21, UR14, UR52 ;  /* 0x0000000e153472a5 */ /* 0x000fe2000f8e0034 */
[----:B------:R-:W-:Y:S01]  /*e4f0*/  R2UR UR50, R2 ;  /* 0x00000000023272ca */ /* 0x000fe200000e0000 */
[----:B------:R-:W-:Y:S01]  /*e500*/  USHF.R.S32.HI UR9, URZ, 0x1f, UR46 ;  /* 0x0000001f3f097899 */ /* 0x000fe2000801142e */
[----:B------:R-:W-:Y:S01]  /*e510*/  IADD3 R2, P2, R5, 0x2f0, RZ ;  /* 0x000002f005027810 */ /* 0x000fe20007f5e0ff */
[----:B------:R-:W-:Y:S01]  /*e520*/  UIADD3 UR10, UP0, UR46, UR52, URZ ;  /* 0x000000342e0a7290 */ /* 0x000fe2000ff1e03f */
[----:B------:R-:W-:-:S02]  /*e530*/  UMOV UR42, 0x40 ;  /* 0x00000040002a7882 */ /* 0x000fc40000000000 */
        /* <DEDUP_REMOVED lines=8> */
[----:B------:R-:W-:Y:S01]  /*e5c0*/  ULDC.64 UR22, c[0x0][0x700] ;  /* 0x0001c00000167ab9 */ /* 0x000fe20000000a00 */
[----:B------:R-:W-:Y:S01]  /*e5d0*/  UIADD3.X UR9, UR9, UR53, UR15, UP0, !UPT ;  /* 0x0000003509097290 */ /* 0x000fe200087fe40f */
[----:B------:R-:W-:Y:S01]  /*e5e0*/  ISETP.GE.AND P1, PT, R0, R10, PT ;  /* 0x0000000a0000720c */ /* 0x000fe20003f26270 */
[----:B------:R-:W-:Y:S01]  /*e5f0*/  UIADD3 UR24, UR8, 0x18100, URZ ;  /* 0x0001810008187890 */ /* 0x000fe2000fffe03f */
[----:B------:R-:W-:Y:S01]  /*e600*/  R2UR UR51, R2 ;  /* 0x00000000023372ca */ /* 0x000fe200000e0000 */
[----:B------:R-:W-:Y:S01]  /*e610*/  UIADD3 UR32, UR8, 0x1a100, URZ ;  /* 0x0001a10008207890 */ /* 0x000fe2000fffe03f */
[----:B------:R-:W-:Y:S01]  /*e620*/  IMAD.X R2, RZ, RZ, R7, P2 ;  /* 0x000000ffff027224 */ /* 0x000fe200010e0607 */
[----:B------:R-:W-:Y:S01]  /*e630*/  UIADD3 UR48, UR8, 0x2c100, URZ ;  /* 0x0002c10008307890 */ /* 0x000fe2000fffe03f */
[----:B------:R-:W-:Y:S01]  /*e640*/  UMOV UR26, 0x80 ;  /* 0x00000080001a7882 */ /* 0x000fe20000000000 */
[----:B------:R-:W-:Y:S01]  /*e650*/  UMOV UR28, UR20 ;  /* 0x00000014001c7c82 */ /* 0x000fe20008000000 */
[----:B------:R-:W-:Y:S01]  /*e660*/  UMOV UR29, UR21 ;  /* 0x00000015001d7c82 */ /* 0x000fe20008000000 */
[----:B------:R-:W-:Y:S01]  /*e670*/  UMOV UR25, UR17 ;  /* 0x0000001100197c82 */ /* 0x000fe20008000000 */
[----:B------:R-:W-:Y:S01]  /*e680*/  UMOV UR27, UR19 ;  /* 0x00000013001b7c82 */ /* 0x000fe20008000000 */
[----:B------:R-:W-:Y:S01]  /*e690*/  R2UR UR5, R2 ;  /* 0x00000000020572ca */ /* 0x000fe200000e0000 */
[----:B------:R-:W-:Y:S01]  /*e6a0*/  UMOV UR34, 0xc0 ;  /* 0x000000c000227882 */ /* 0x000fe20000000000 */
[----:B------:R-:W-:-:S02]  /*e6b0*/  UMOV UR36, UR20 ;  /* 0x0000001400247c82 */ /* 0x000fc40008000000 */
[----:B------:R0:W-:Y:S01]  /*e6c0*/  UTMALDG.4D [UR16], [UR50], desc[UR56] ;  /* 0x00003810320075b4 */ /* 0x0001e20008019000 */
[----:B------:R-:W-:Y:S01]  /*e6d0*/  UMOV UR37, UR21 ;  /* 0x0000001500257c82 */ /* 0x000fe20008000000 */
[----:B------:R-:W-:Y:S01]  /*e6e0*/  UMOV UR33, UR17 ;  /* 0x0000001100217c82 */ /* 0x000fe20008000000 */
[----:B------:R-:W-:Y:S01]  /*e6f0*/  UMOV UR35, UR19 ;  /* 0x0000001300237c82 */ /* 0x000fe20008000000 */
[----:B------:R-:W-:Y:S01]  /*e700*/  UMOV UR49, UR17 ;  /* 0x0000001100317c82 */ /* 0x000fe20008000000 */
[----:B------:R-:W-:Y:S01]  /*e710*/  IMAD.X R2, RZ, RZ, R7, P3 ;  /* 0x000000ffff027224 */ /* 0x000fe200018e0607 */
[----:B------:R-:W-:Y:S01]  /*e720*/  UMOV UR58, 0x80 ;  /* 0x00000080003a7882 */ /* 0x000fe20000000000 */
[----:B------:R-:W-:Y:S01]  /*e730*/  UMOV UR59, UR11 ;  /* 0x0000000b003b7c82 */ /* 0x000fe20008000000 */
[----:B------:R1:W-:Y:S01]  /*e740*/  UTMALDG.4D [UR40], [UR50], desc[UR56] ;  /* 0x00003828320075b4 */ /* 0x0003e20008019000 */
[----:B------:R-:W-:Y:S01]  /*e750*/  UMOV UR60, UR12 ;  /* 0x0000000c003c7c82 */ /* 0x000fe20008000000 */
[----:B------:R-:W-:Y:S01]  /*e760*/  R2UR UR7, R2 ;  /* 0x00000000020772ca */ /* 0x000fe200000e0000 */
[----:B------:R-:W-:Y:S01]  /*e770*/  UMOV UR61, UR13 ;  /* 0x0000000d003d7c82 */ /* 0x000fe20008000000 */
[----:B------:R-:W-:Y:S01]  /*e780*/  UMOV UR52, UR12 ;  /* 0x0000000c00347c82 */ /* 0x000fe20008000000 */
[----:B------:R-:W-:Y:S01]  /*e790*/  UMOV UR53, UR13 ;  /* 0x0000000d00357c82 */ /* 0x000fe20008000000 */
[----:B------:R2:W-:Y:S01]  /*e7a0*/  UTMALDG.4D [UR24], [UR50], desc[UR56] ;  /* 0x00003818320075b4 */ /* 0x0005e20008019000 */
[----:B------:R3:W-:Y:S01]  /*e7b0*/  UTMALDG.4D [UR32], [UR50], desc[UR56] ;  /* 0x00003820320075b4 */ /* 0x0007e20008019000 */
[----:B0-----:R-:W-:Y:S01]  /*e7c0*/  UMOV UR16, 0x0 ;  /* 0x0000000000107882 */ /* 0x001fe20000000000 */
[----:B------:R-:W-:Y:S01]  /*e7d0*/  UMOV UR17, 0x10000000 ;  /* 0x1000000000117882 */ /* 0x000fe20000000000 */
[----:B-1----:R-:W-:Y:S01]  /*e7e0*/  ULEA UR40, UP0, UR10, UR22, 0x2 ;  /* 0x000000160a287291 */ /* 0x002fe2000f80103f */
[----:B------:R-:W-:Y:S01]  /*e7f0*/  UMOV UR43, UR11 ;  /* 0x0000000b002b7c82 */ /* 0x000fe20008000000 */
[----:B------:R-:W-:-:S02]  /*e800*/  UMOV UR44, UR12 ;  /* 0x0000000c002c7c82 */ /* 0x000fc40008000000 */
[----:B------:R-:W-:Y:S01]  /*e810*/  ULEA.HI.X UR41, UR10, UR23, UR9, 0x2, UP0 ;  /* 0x000000170a297291 */ /* 0x000fe200080f1409 */
[----:B------:R-:W-:Y:S02]  /*e820*/  UMOV UR45, UR13 ;  /* 0x0000000d002d7c82 */ /* 0x000fe40008000000 */
[----:B------:R-:W-:Y:S01]  /*e830*/  UMOV UR9, 0x10 ;  /* 0x0000001000097882 */ /* 0x000fe20000000000 */
[----:B--2---:R-:W-:Y:S01]  /*e840*/  UIADD3 UR24, UR8, 0x2800, URZ ;  /* 0x0000280008187890 */ /* 0x004fe2000fffe03f */
[----:B------:R-:W-:Y:S01]  /*e850*/  UMOV UR10, UR18 ;  /* 0x00000012000a7c82 */ /* 0x000fe20008000000 */
[----:B------:R-:W-:Y:S01]  /*e860*/  UMOV UR26, 0x40 ;  /* 0x00000040001a7882 */ /* 0x000fe20000000000 */
[----:B------:R-:W-:Y:S02]  /*e870*/  UMOV UR27, UR11 ;  /* 0x0000000b001b7c82 */ /* 0x000fe40008000000 */
[----:B------:R0:W-:Y:S01]  /*e880*/  UBLKCP.S.G [UR48], [UR40], UR9 ;  /* 0x00000030280073ba */ /* 0x0001e20008000209 */
[----:B------:R1:W-:Y:S01]  /*e890*/  SYNCS.ARRIVE.TRANS64 RZ, [R6+URZ+0x31600], R3 ;  /* 0x0316000306ff79a7 */ /* 0x0003e2000800003f */
[----:B------:R-:W-:Y:S01]  /*e8a0*/  UMOV UR28, UR12 ;  /* 0x0000000c001c7c82 */ /* 0x000fe20008000000 */
[----:B---3--:R-:W-:Y:S01]  /*e8b0*/  UIADD3 UR56, UR8, 0x5000, URZ ;  /* 0x0000500008387890 */ /* 0x008fe2000fffe03f */
[----:B------:R-:W-:Y:S01]  /*e8c0*/  UMOV UR29, UR13 ;  /* 0x0000000d001d7c82 */ /* 0x000fe20008000000 */
[----:B------:R-:W-:Y:S01]  /*e8d0*/  UIADD3 UR32, UR8, 0xc800, URZ ;  /* 0x0000c80008207890 */ /* 0x000fe2000fffe03f */
[----:B------:R-:W-:Y:S01]  /*e8e0*/  UMOV UR50, 0xc0 ;  /* 0x000000c000327882 */ /* 0x000fe20000000000 */
[----:B------:R-:W-:Y:S01]  /*e8f0*/  UMOV UR51, UR11 ;  /* 0x0000000b00337c82 */ /* 0x000fe20008000000 */
[----:B------:R-:W-:Y:S01]  /*e900*/  UMOV UR42, UR18 ;  /* 0x00000012002a7c82 */ /* 0x000fe20008000000 */
[----:B------:R-:W-:Y:S01]  /*e910*/  UMOV UR34, 0x40 ;  /* 0x0000004000227882 */ /* 0x000fe20000000000 */
[----:B------:R-:W-:Y:S01]  /*e920*/  UMOV UR35, UR11 ;  /* 0x0000000b00237c82 */ /* 0x000fe20008000000 */
[----:B------:R-:W-:Y:S01]  /*e930*/  UMOV UR36, UR12 ;  /* 0x0000000c00247c82 */ /* 0x000fe20008000000 */
[----:B------:R-:W-:Y:S01]  /*e940*/  UMOV UR37, UR13 ;  /* 0x0000000d00257c82 */ /* 0x000fe20008000000 */
[----:B0-----:R-:W-:-:S02]  /*e950*/  UIADD3 UR9, UR8, 0x31600, URZ ;  /* 0x0003160008097890 */ /* 0x001fc4000fffe03f */
[----:B------:R-:W-:Y:S02]  /*e960*/  UIADD3 UR48, UR8, 0x7800, URZ ;  /* 0x0000780008307890 */ /* 0x000fe4000fffe03f */
[----:B------:R-:W-:-:S03]  /*e970*/  UIADD3 UR40, UR8, 0xa000, URZ ;  /* 0x0000a00008287890 */ /* 0x000fc6000fffe03f */
[----:B------:R-:W-:Y:S01]  /*e980*/  UMOV UR25, UR9 ;  /* 0x0000000900197c82 */ /* 0x000fe20008000000 */
[----:B------:R-:W-:Y:S01]  /*e990*/  UMOV UR57, UR9 ;  /* 0x0000000900397c82 */ /* 0x000fe20008000000 */
[----:B------:R0:W-:Y:S01]  /*e9a0*/  UTMALDG.4D [UR8], [UR4], desc[UR16] ;  /* 0x00001008040075b4 */ /* 0x0001e20008019000 */
[----:B------:R-:W-:Y:S01]  /*e9b0*/  UMOV UR49, UR9 ;  /* 0x0000000900317c82 */ /* 0x000fe20008000000 */
[----:B------:R-:W-:Y:S01]  /*e9c0*/  UMOV UR41, UR9 ;  /* 0x0000000900297c82 */ /* 0x000fe20008000000 */
[----:B------:R-:W-:Y:S01]  /*e9d0*/  UMOV UR33, UR9 ;  /* 0x0000000900217c82 */ /* 0x000fe20008000000 */
[----:B------:R2:W-:Y:S01]  /*e9e0*/  UTMALDG.4D [UR24], [UR4], desc[UR16] ;  /* 0x00001018040075b4 */ /* 0x0005e20008019000 */
[----:B------:R1:W-:Y:S01]  /*e9f0*/  UTMALDG.4D [UR56], [UR4], desc[UR16] ;  /* 0x00001038040075b4 */ /* 0x0003e20008019000 */
[----:B------:R1:W-:Y:S01]  /*ea00*/  UTMALDG.4D [UR48], [UR4], desc[UR16] ;  /* 0x00001030040075b4 */ /* 0x0003e20008019000 */
[----:B0-----:R-:W-:Y:S01]  /*ea10*/  UMOV UR10, 0xc0 ;  /* 0x000000c0000a7882 */ /* 0x001fe20000000000 */
[----:B------:R1:W-:Y:S01]  /*ea20*/  UTMALDG.4D [UR40], [UR6], desc[UR16] ;  /* 0x00001028060075b4 */ /* 0x0003e20008019000 */
[----:B--2---:R-:W-:-:S02]  /*ea30*/  UIADD3 UR24, UR8, 0xf000, URZ ;  /* 0x0000f00008187890 */ /* 0x004fc4000fffe03f */
[----:B------:R-:W-:Y:S01]  /*ea40*/  UIADD3 UR8, UR8, 0x11800, URZ ;  /* 0x0001180008087890 */ /* 0x000fe2000fffe03f */
[----:B------:R-:W-:Y:S01]  /*ea50*/  UMOV UR26, 0x80 ;  /* 0x00000080001a7882 */ /* 0x000fe20000000000 */
[----:B------:R1:W-:Y:S05]  /*ea60*/  UTMALDG.4D [UR32], [UR6], desc[UR16] ;  /* 0x00001020060075b4 */ /* 0x0003ea0008019000 */
[----:B------:R1:W-:Y:S02]  /*ea70*/  UTMALDG.4D [UR24], [UR6], desc[UR16] ;  /* 0x00001018060075b4 */ /* 0x0003e40008019000 */
[----:B------:R1:W-:Y:S02]  /*ea80*/  UTMALDG.4D [UR8], [UR6], desc[UR16] ;  /* 0x00001008060075b4 */ /* 0x0003e40008019000 */
[----:B-1----:R-:W-:Y:S05]  /*ea90*/  @P1 BRA `(.L_x_596) ;  /* 0x0000000800581947 */ /* 0x002fea0003800000 */
[----:B------:R-:W0:Y:S01]  /*eaa0*/  LDC.64 R12, c[0x0][0x730] ;  /* 0x0001cc00ff0c7b82 */ /* 0x000e220000000a00 */
[----:B------:R-:W-:Y:S01]  /*eab0*/  ULDC.64 UR8, c[0x0][0x738] ;  /* 0x0001ce0000087ab9 */ /* 0x000fe20000000a00 */
[----:B------:R-:W-:Y:S01]  /*eac0*/  LOP3.LUT R16, R21, 0x1f, RZ, 0xc0, !PT ;  /* 0x0000001f15107812 */ /* 0x000fe200078ec0ff */
[----:B------:R-:W-:Y:S02]  /*ead0*/  UIMAD UR6, UR47, UR8, URZ ;  /* 0x000000082f0672a4 */ /* 0x000fe4000f8e023f */
[----:B------:R-:W-:Y:S02]  /*eae0*/  UIMAD.WIDE.U32 UR4, UR21, UR8, UR38 ;  /* 0x00000008150472a5 */ /* 0x000fe4000f8e0026 */
[----:B------:R-:W-:Y:S01]  /*eaf0*/  UIMAD UR6, UR21, UR9, UR6 ;  /* 0x00000009150672a4 */ /* 0x000fe2000f8e0206 */
[----:B------:R-:W1:Y:S03]  /*eb00*/  LDC.64 R14, c[0x0][0x728] ;  /* 0x0001ca00ff0e7b82 */ /* 0x000e660000000a00 */
[----:B------:R-:W-:Y:S01]  /*eb10*/  UIADD3 UR6, UR5, UR6, URZ ;  /* 0x0000000605067290 */ /* 0x000fe2000fffe03f */
[----:B------:R-:W-:-:S02]  /*eb20*/  IMAD.U32 R4, RZ, RZ, UR4 ;  /* 0x00000004ff047e24 */ /* 0x000fc4000f8e00ff */
[----:B------:R-:W-:Y:S01]  /*eb30*/  IMAD.U32 R5, RZ, RZ, UR5 ;  /* 0x00000005ff057e24 */ /* 0x000fe2000f8e00ff */
[----:B------:R-:W-:Y:S01]  /*eb40*/  UIMAD.WIDE.U32 UR4, UR21, UR14, UR38 ;  /* 0x0000000e150472a5 */ /* 0x000fe2000f8e0026 */
[----:B------:R-:W-:Y:S02]  /*eb50*/  IMAD.MOV.U32 R2, RZ, RZ, R4 ;  /* 0x000000ffff027224 */ /* 0x000fe400078e0004 */
[----:B------:R-:W-:Y:S01]  /*eb60*/  IMAD.U32 R3, RZ, RZ, UR6 ;  /* 0x00000006ff037e24 */ /* 0x000fe2000f8e00ff */
[----:B------:R-:W-:Y:S01]  /*eb70*/  UIADD3 UR5, UR15, UR5, URZ ;  /* 0x000000050f057290 */ /* 0x000fe2000fffe03f */
[----:B------:R-:W-:-:S03]  /*eb80*/  IMAD.MOV.U32 R4, RZ, RZ, 0x1 ;  /* 0x00000001ff047424 */ /* 0x000fc600078e00ff */
[----:B------:R-:W-:Y:S02]  /*eb90*/  UIMAD.WIDE.U32 UR4, UR20, UR30, UR4 ;  /* 0x0000001e140472a5 */ /* 0x000fe4000f8e0004 */
[----:B0-----:R-:W-:-:S04]  /*eba0*/  IMAD.WIDE.U32 R2, R12, UR20, R2 ;  /* 0x000000140c027c25 */ /* 0x001fc8000f8e0002 */
[----:B------:R-:W-:Y:S01]  /*ebb0*/  IMAD R12, R17, R12, RZ ;  /* 0x0000000c110c7224 */ /* 0x000fe200078e02ff */
[----:B------:R-:W-:Y:S01]  /*ebc0*/  IADD3 R2, P1, R2, UR46, RZ ;  /* 0x0000002e02027c10 */ /* 0x000fe2000ff3e0ff */
[----:B------:R-:W-:Y:S02]  /*ebd0*/  UIADD3 UR46, UR46, 0x40, URZ ;  /* 0x000000402e2e7890 */ /* 0x000fe4000fffe03f */
[----:B------:R-:W-:Y:S02]  /*ebe0*/  IMAD R13, R13, UR20, R12 ;  /* 0x000000140d0d7c24 */ /* 0x000fe4000f8e020c */
[----:B------:R-:W-:Y:S01]  /*ebf0*/  USHF.R.S32.HI UR6, URZ, 0x1f, UR46 ;  /* 0x0000001f3f067899 */ /* 0x000fe2000801142e */
[----:B------:R-:W-:Y:S01]  /*ec00*/  IMAD.MOV.U32 R12, RZ, RZ, RZ ;  /* 0x000000ffff0c7224 */ /* 0x000fe200078e00ff */
[----:B------:R-:W-:Y:S01]  /*ec10*/  UIADD3 UR46, UP0, UR46, UR4, URZ ;  /* 0x000000042e2e7290 */ /* 0x000fe2000ff1e03f */
[----:B------:R-:W-:Y:S01]  /*ec20*/  IMAD.X R3, R3, 0x1, R13, P1 ;  /* 0x0000000103037824 */ /* 0x000fe200008e060d */
[----:B-1----:R-:W-:Y:S01]  /*ec30*/  LEA R14, P1, R2, R14, 0x2 ;  /* 0x0000000e020e7211 */ /* 0x002fe200078210ff */
[----:B------:R-:W-:Y:S01]  /*ec40*/  IMAD.MOV.U32 R13, RZ, RZ, 0x1 ;  /* 0x00000001ff0d7424 */ /* 0x000fe200078e00ff */
[----:B------:R-:W-:-:S02]  /*ec50*/  UIADD3.X UR6, UR6, UR31, UR5, UP0, !UPT ;  /* 0x0000001f06067290 */ /* 0x000fc400087fe405 */
[----:B------:R-:W-:Y:S01]  /*ec60*/  ULEA UR22, UP0, UR46, UR22, 0x2 ;  /* 0x000000162e167291 */ /* 0x000fe2000f80103f */
[----:B------:R-:W-:Y:S01]  /*ec70*/  LEA.HI.X R15, R2, R15, R3, 0x2, P1 ;  /* 0x0000000f020f7211 */ /* 0x000fe200008f1403 */
[----:B------:R-:W-:Y:S02]  /*ec80*/  IMAD.U32 R3, RZ, RZ, UR19 ;  /* 0x00000013ff037e24 */ /* 0x000fe4000f8e00ff */
[----:B------:R-:W-:Y:S02]  /*ec90*/  ULEA.HI.X UR23, UR46, UR23, UR6, 0x2, UP0 ;  /* 0x000000172e177291 */ /* 0x000fe400080f1406 */
[----:B------:R-:W-:-:S04]  /*eca0*/  IMAD.U32 R18, RZ, RZ, UR22 ;  /* 0x00000016ff127e24 */ /* 0x000fc8000f8e00ff */
[----:B------:R-:W-:-:S07]  /*ecb0*/  IMAD.U32 R19, RZ, RZ, UR23 ;  /* 0x00000017ff137e24 */ /* 0x000fce000f8e00ff */
.L_x_601:
[----:B------:R-:W-:-:S04]  /*ecc0*/  SHF.L.U32 R5, R13, 0x1f, RZ ;  /* 0x0000001f0d057819 */ /* 0x000fc800000006ff */
[----:B------:R-:W0:Y:S02]  /*ecd0*/  SYNCS.PHASECHK.TRANS64.TRYWAIT P1, [R6+URZ+0x31638], R5 ;  /* 0x03163805060075a7 */ /* 0x000e24000802017f */
[----:B0-----:R-:W-:Y:S05]  /*ece0*/  @!P1 BRA `(.L_x_597) ;  /* 0x0000000c00d89947 */ /* 0x001fea0003800000 */
.L_x_610:
[----:B------:R-:W-:Y:S05]  /*ecf0*/  @P0 BRA `(.L_x_598) ;  /* 0x0000000000140947 */ /* 0x000fea0003800000 */
[----:B------:R-:W-:Y:S01]  /*ed00*/  ISETP.NE.AND P1, PT, R16, RZ, PT ;  /* 0x000000ff1000720c */ /* 0x000fe20003f25270 */
[----:B0-----:R-:W-:-:S04]  /*ed10*/  IMAD.MOV.U32 R5, RZ, RZ, 0x8100 ;  /* 0x00008100ff057424 */ /* 0x001fc800078e00ff */
[----:B------:R1:W-:Y:S08]  /*ed20*/  SYNCS.ARRIVE.TRANS64 RZ, [R6+URZ+0x31630], R5 ;  /* 0x0316300506ff79a7 */ /* 0x0003f0000800003f */
[----:B------:R-:W-:Y:S05]  /*ed30*/  @!P1 BRA `(.L_x_598) ;  /* 0x0000000000049947 */ /* 0x000fea0003800000 */
[----:B------:R-:W-:Y:S01]  /*ed40*/  BPT.TRAP 0x1 ;  /* 0x000000040000795c */ /* 0x000fe20000300000 */
.L_x_598:
[----:B01----:R-:W-:Y:S01]  /*ed50*/  IMAD.MOV.U32 R5, RZ, RZ, R8 ;  /* 0x000000ffff057224 */ /* 0x003fe200078e0008 */
        /* <DEDUP_REMOVED lines=10> */
[----:B------:R-:W-:Y:S01]  /*ee00*/  ISETP.NE.AND P1, PT, R12, 0x2, PT ;  /* 0x000000020c00780c */ /* 0x000fe20003f25270 */
[----:B------:R-:W-:Y:S01]  /*ee10*/  UMOV UR34, 0x40 ;  /* 0x0000004000227882 */ /* 0x000fe20000000000 */
[----:B------:R-:W-:Y:S01]  /*ee20*/  R2UR UR4, R14 ;  /* 0x000000000e0472ca */ /* 0x000fe200000e0000 */
[----:B------:R-:W-:Y:S01]  /*ee30*/  UIADD3 UR16, UR14, 0x24100, URZ ;  /* 0x000241000e107890 */ /* 0x000fe2000fffe03f */
[----:B------:R-:W-:Y:S01]  /*ee40*/  R2UR UR7, R2 ;  /* 0x00000000020772ca */ /* 0x000fe200000e0000 */
[----:B------:R-:W-:Y:S01]  /*ee50*/  UIADD3 UR17, UR14, 0x31630, URZ ;  /* 0x000316300e117890 */ /* 0x000fe2000fffe03f */
[----:B------:R-:W-:Y:S01]  /*ee60*/  R2UR UR5, R15 ;  /* 0x000000000f0572ca */ /* 0x000fe200000e0000 */
[----:B------:R-:W-:Y:S01]  /*ee70*/  UIADD3 UR32, UR14, 0x26100, URZ ;  /* 0x000261000e207890 */ /* 0x000fe2000fffe03f */
[----:B------:R-:W-:Y:S01]  /*ee80*/  SEL R2, RZ, 0x1, P1 ;  /* 0x00000001ff027807 */ /* 0x000fe20000800000 */
[----:B------:R-:W-:Y:S01]  /*ee90*/  UIADD3 UR24, UR14, 0x28100, URZ ;  /* 0x000281000e187890 */ /* 0x000fe2000fffe03f */
[----:B------:R-:W-:Y:S01]  /*eea0*/  SEL R12, R12, RZ, P1 ;  /* 0x000000ff0c0c7207 */ /* 0x000fe20000800000 */
[----:B------:R-:W-:Y:S01]  /*eeb0*/  UMOV UR36, UR20 ;  /* 0x0000001400247c82 */ /* 0x000fe20008000000 */
[----:B------:R-:W-:Y:S01]  /*eec0*/  LOP3.LUT R4, R4, R2, RZ, 0x3c, !PT ;  /* 0x0000000204047212 */ /* 0x000fe200078e3cff */
[----:B------:R-:W-:Y:S01]  /*eed0*/  UMOV UR37, UR21 ;  /* 0x0000001500257c82 */ /* 0x000fe20008000000 */
[----:B------:R-:W-:Y:S01]  /*eee0*/  UMOV UR35, UR19 ;  /* 0x0000001300237c82 */ /* 0x000fe20008000000 */
[----:B------:R-:W-:Y:S01]  /*eef0*/  UMOV UR33, UR17 ;  /* 0x0000001100217c82 */ /* 0x000fe20008000000 */
[----:B------:R-:W-:Y:S01]  /*ef00*/  UMOV UR26, 0x80 ;  /* 0x00000080001a7882 */ /* 0x000fe20000000000 */
[----:B------:R0:W-:Y:S01]  /*ef10*/  UTMALDG.4D [UR16], [UR6], desc[UR8] ;  /* 0x00000810060075b4 */ /* 0x0001e20008019000 */
[----:B------:R-:W-:Y:S01]  /*ef20*/  UMOV UR28, UR20 ;  /* 0x00000014001c7c82 */ /* 0x000fe20008000000 */
[----:B------:R-:W-:Y:S01]  /*ef30*/  UMOV UR29, UR21 ;  /* 0x00000015001d7c82 */ /* 0x000fe20008000000 */
[----:B------:R-:W-:Y:S01]  /*ef40*/  UMOV UR27, UR19 ;  /* 0x00000013001b7c82 */ /* 0x000fe20008000000 */
[----:B------:R-:W-:Y:S01]  /*ef50*/  UMOV UR25, UR17 ;  /* 0x0000001100197c82 */ /* 0x000fe20008000000 */
[----:B------:R-:W-:Y:S01]  /*ef60*/  IMAD R20, R12, 0x8, R6 ;  /* 0x000000080c147824 */ /* 0x000fe200078e0206 */
[----:B------:R-:W-:Y:S01]  /*ef70*/  SHF.L.U32 R2, R4, 0x1f, RZ ;  /* 0x0000001f04027819 */ /* 0x000fe200000006ff */
[----:B------:R-:W-:Y:S01]  /*ef80*/  UMOV UR10, 0x10 ;  /* 0x00000010000a7882 */ /* 0x000fe20000000000 */
[----:B------:R1:W-:Y:S01]  /*ef90*/  UTMALDG.4D [UR32], [UR6], desc[UR8] ;  /* 0x00000820060075b4 */ /* 0x0003e20008019000 */
[----:B------:R-:W-:Y:S01]  /*efa0*/  UMOV UR15, UR17 ;  /* 0x00000011000f7c82 */ /* 0x000fe20008000000 */
[----:B------:R-:W-:Y:S01]  /*efb0*/  ISETP.NE.AND P2, PT, R11, RZ, PT ;  /* 0x000000ff0b00720c */ /* 0x000fe20003f45270 */
[----:B------:R1:W-:Y:S01]  /*efc0*/  UTMALDG.4D [UR24], [UR6], desc[UR8] ;  /* 0x00000818060075b4 */ /* 0x0003e20008019000 */
[----:B0-----:R-:W-:-:S02]  /*efd0*/  UIADD3 UR16, UR14, 0x2a100, URZ ;  /* 0x0002a1000e107890 */ /* 0x001fc4000fffe03f */
[----:B------:R-:W-:Y:S01]  /*efe0*/  UIADD3 UR14, UR14, 0x2c300, URZ ;  /* 0x0002c3000e0e7890 */ /* 0x000fe2000fffe03f */
[----:B------:R-:W-:-:S06]  /*eff0*/  UMOV UR18, 0xc0 ;  /* 0x000000c000127882 */ /* 0x000fcc0000000000 */
[----:B------:R1:W-:Y:S02]  /*f000*/  UTMALDG.4D [UR16], [UR6], desc[UR8] ;  /* 0x00000810060075b4 */ /* 0x0003e40008019000 */
[----:B------:R1:W-:Y:S01]  /*f010*/  UBLKCP.S.G [UR14], [UR4], UR10 ;  /* 0x0000000e040073ba */ /* 0x0003e2000800020a */
[----:B------:R-:W0:Y:S02]  /*f020*/  SYNCS.PHASECHK.TRANS64.TRYWAIT P1, [R20+URZ+0x31620], R2 ;  /* 0x03162002140075a7 */ /* 0x000e24000802017f */
[----:B01----:R-:W-:Y:S05]  /*f030*/  @!P1 BRA `(.L_x_599) ;  /* 0x0000000c00189947 */ /* 0x003fea0003800000 */
.L_x_612:
[----:B------:R-:W-:Y:S01]  /*f040*/  LOP3.LUT R13, R13, 0x1, RZ, 0x3c, !PT ;  /* 0x000000010d0d7812 */ /* 0x000fe200078e3cff */
[----:B------:R-:W-:Y:S06]  /*f050*/  @P2 BRA `(.L_x_600) ;  /* 0x0000000000142947 */ /* 0x000fec0003800000 */
[----:B------:R-:W-:Y:S01]  /*f060*/  ISETP.NE.AND P1, PT, R16, RZ, PT ;  /* 0x000000ff1000720c */ /* 0x000fe20003f25270 */
[----:B0-----:R-:W-:-:S04]  /*f070*/  IMAD.MOV.U32 R2, RZ, RZ, 0x8100 ;  /* 0x00008100ff027424 */ /* 0x001fc800078e00ff */
[----:B------:R1:W-:Y:S08]  /*f080*/  SYNCS.ARRIVE.TRANS64 RZ, [R20+URZ+0x31610], R2 ;  /* 0x0316100214ff79a7 */ /* 0x0003f0000800003f */
[----:B------:R-:W-:Y:S05]  /*f090*/  @!P1 BRA `(.L_x_600) ;  /* 0x0000000000049947 */ /* 0x000fea0003800000 */
[----:B------:R-:W-:Y:S01]  /*f0a0*/  BPT.TRAP 0x1 ;  /* 0x000000040000795c */ /* 0x000fe20000300000 */
.L_x_600:
[--C-:B01----:R-:W-:Y:S01]  /*f0b0*/  IMAD R2, R12, 0x8000, R6.reuse ;  /* 0x000080000c027824 */ /* 0x103fe200078e0206 */
        /* <DEDUP_REMOVED lines=15> */
[----:B------:R-:W-:Y:S01]  /*f1b0*/  UIADD3 UR41, UR41, 0x31610, URZ ;  /* 0x0003161029297890 */ /* 0x000fe2000fffe03f */
        /* <DEDUP_REMOVED lines=9> */
[----:B------:R-:W-:Y:S01]  /*f250*/  IMAD.U32 R3, RZ, RZ, UR43 ;  /* 0x0000002bff037e24 */ /* 0x000fe2000f8e00ff */
[----:B------:R-:W-:Y:S01]  /*f260*/  UMOV UR45, UR21 ;  /* 0x00000015002d7c82 */ /* 0x000fe20008000000 */
        /* <DEDUP_REMOVED lines=8> */
[----:B------:R0:W-:Y:S01]  /*f2f0*/  UTMALDG.4D [UR40], [UR4], desc[UR6] ;  /* 0x00000628040075b4 */ /* 0x0001e20008019000 */
[----:B------:R-:W-:Y:S01]  /*f300*/  UIADD3 UR8, UR8, 0x2c100, URZ ;  /* 0x0002c10008087890 */ /* 0x000fe2000fffe03f */
[----:B------:R-:W-:Y:S01]  /*f310*/  IMAD.X R15, RZ, RZ, R15, P2 ;  /* 0x000000ffff0f7224 */ /* 0x000fe200010e060f */
[----:B------:R-:W-:Y:S01]  /*f320*/  UMOV UR25, UR41 ;  /* 0x0000002900197c82 */ /* 0x000fe20008000000 */
[----:B------:R-:W-:Y:S01]  /*f330*/  UMOV UR27, UR43 ;  /* 0x0000002b001b7c82 */ /* 0x000fe20008000000 */
[----:B------:R-:W-:Y:S01]  /*f340*/  UMOV UR18, 0xc0 ;  /* 0x000000c000127882 */ /* 0x000fe20000000000 */
[----:B------:R-:W-:Y:S01]  /*f350*/  UMOV UR17, UR41 ;  /* 0x0000002900117c82 */ /* 0x000fe20008000000 */
[----:B------:R-:W-:Y:S01]  /*f360*/  UMOV UR19, UR43 ;  /* 0x0000002b00137c82 */ /* 0x000fe20008000000 */
[----:B------:R0:W-:Y:S01]  /*f370*/  UTMALDG.4D [UR32], [UR4], desc[UR6] ;  /* 0x00000620040075b4 */ /* 0x0001e20008019000 */
[----:B------:R-:W-:Y:S01]  /*f380*/  UMOV UR10, 0x10 ;  /* 0x00000010000a7882 */ /* 0x000fe20000000000 */
[----:B------:R-:W-:Y:S01]  /*f390*/  UMOV UR9, UR41 ;  /* 0x0000002900097c82 */ /* 0x000fe20008000000 */
[----:B------:R-:W-:Y:S01]  /*f3a0*/  IMAD.X R19, RZ, RZ, R19, P3 ;  /* 0x000000ffff137224 */ /* 0x000fe200018e0613 */
[----:B------:R0:W-:Y:S01]  /*f3b0*/  UTMALDG.4D [UR24], [UR4], desc[UR6] ;  /* 0x00000618040075b4 */ /* 0x0001e20008019000 */
[----:B------:R0:W-:Y:S01]  /*f3c0*/  UTMALDG.4D [UR16], [UR4], desc[UR6] ;  /* 0x00000610040075b4 */ /* 0x0001e20008019000 */
[----:B------:R0:W-:Y:S02]  /*f3d0*/  UBLKCP.S.G [UR8], [UR14], UR10 ;  /* 0x000000080e0073ba */ /* 0x0001e4000800020a */
[----:B0-----:R-:W-:Y:S05]  /*f3e0*/  @!P1 BRA `(.L_x_601) ;  /* 0xfffffff800349947 */ /* 0x001fea000383ffff */
[----:B------:R-:W-:-:S07]  /*f3f0*/  VIADD R12, R12, 0x1 ;  /* 0x000000010c0c7836 */ /* 0x000fce0000000000 */
.L_x_596:
[----:B------:R-:W-:Y:S01]  /*f400*/  SHF.L.U32 R16, R13, 0x1f, RZ ;  /* 0x0000001f0d107819 */ /* 0x000fe200000006ff */
[----:B------:R-:W0:Y:S01]  /*f410*/  LDC.64 R10, c[0x0][0x730] ;  /* 0x0001cc00ff0a7b82 */ /* 0x000e220000000a00 */
[----:B------:R-:W-:Y:S02]  /*f420*/  IMAD.U32 R14, RZ, RZ, UR38 ;  /* 0x00000026ff0e7e24 */ /* 0x000fe4000f8e00ff */
[----:B------:R-:W-:Y:S02]  /*f430*/  IMAD.U32 R2, RZ, RZ, UR38 ;  /* 0x00000026ff027e24 */ /* 0x000fe4000f8e00ff */
[----:B------:R-:W-:Y:S02]  /*f440*/  IMAD.MOV.U32 R2, RZ, RZ, R14 ;  /* 0x000000ffff027224 */ /* 0x000fe400078e000e */
[----:B------:R-:W-:Y:S01]  /*f450*/  IMAD.U32 R3, RZ, RZ, UR39 ;  /* 0x00000027ff037e24 */ /* 0x000fe2000f8e00ff */
[----:B------:R-:W1:Y:S01]  /*f460*/  SYNCS.PHASECHK.TRANS64.TRYWAIT P1, [R6+URZ+0x31638], R16 ;  /* 0x03163810060075a7 */ /* 0x000e62000802017f */
[----:B------:R-:W-:Y:S01]  /*f470*/  IMAD.U32 R15, RZ, RZ, UR39 ;  /* 0x00000027ff0f7e24 */ /* 0x000fe2000f8e00ff */
[----:B------:R-:W2:Y:S01]  /*f480*/  LDC.64 R8, c[0x0][0x738] ;  /* 0x0001ce00ff087b82 */ /* 0x000ea20000000a00 */
[----:B0-----:R-:W-:-:S02]  /*f490*/  IMAD R14, R17, R10, RZ ;  /* 0x0000000a110e7224 */ /* 0x001fc400078e02ff */
[----:B------:R-:W-:-:S04]  /*f4a0*/  IMAD.WIDE.U32 R2, R10, UR20, R2 ;  /* 0x000000140a027c25 */ /* 0x000fc8000f8e0002 */
[----:B------:R-:W-:-:S04]  /*f4b0*/  IMAD R11, R11, UR20, R14 ;  /* 0x000000140b0b7c24 */ /* 0x000fc8000f8e020e */
[----:B------:R-:W-:Y:S02]  /*f4c0*/  IMAD.IADD R3, R11, 0x1, R3 ;  /* 0x000000010b037824 */ /* 0x000fe400078e0203 */
[C---:B--2---:R-:W-:Y:S02]  /*f4d0*/  IMAD R10, R8.reuse, UR47, RZ ;  /* 0x0000002f080a7c24 */ /* 0x044fe4000f8e02ff */
[----:B------:R-:W-:-:S04]  /*f4e0*/  IMAD.WIDE.U32 R2, R8, UR21, R2 ;  /* 0x0000001508027c25 */ /* 0x000fc8000f8e0002 */
[----:B------:R-:W-:Y:S01]  /*f4f0*/  IMAD R9, R9, UR21, R10 ;  /* 0x0000001509097c24 */ /* 0x000fe2000f8e020a */
[----:B-1----:R-:W-:Y:S06]  /*f500*/  @!P1 BRA `(.L_x_602) ;  /* 0x0000000400fc9947 */ /* 0x002fec0003800000 */
.L_x_613:
[----:B------:R-:W-:Y:S01]  /*f510*/  IMAD.IADD R8, R9, 0x1, R3 ;  /* 0x0000000109087824 */ /* 0x000fe200078e0203 */
[----:B------:R-:W-:Y:S06]  /*f520*/  @P0 BRA `(.L_x_603) ;  /* 0x0000000000140947 */ /* 0x000fec0003800000 */
[----:B------:R-:W-:Y:S01]  /*f530*/  LOP3.LUT P0, RZ, R21, 0x1f, RZ, 0xc0, !PT ;  /* 0x0000001f15ff7812 */ /* 0x000fe2000780c0ff */
[----:B------:R-:W-:-:S04]  /*f540*/  IMAD.MOV.U32 R9, RZ, RZ, 0x8100 ;  /* 0x00008100ff097424 */ /* 0x000fc800078e00ff */
[----:B------:R1:W-:Y:S08]  /*f550*/  SYNCS.ARRIVE.TRANS64 RZ, [R6+URZ+0x31630], R9 ;  /* 0x0316300906ff79a7 */ /* 0x0003f0000800003f */
[----:B------:R-:W-:Y:S05]  /*f560*/  @!P0 BRA `(.L_x_603) ;  /* 0x0000000000048947 */ /* 0x000fea0003800000 */
[----:B------:R-:W-:Y:S01]  /*f570*/  BPT.TRAP 0x1 ;  /* 0x000000040000795c */ /* 0x000fe20000300000 */
.L_x_603:
[----:B------:R-:W-:Y:S01]  /*f580*/  R2UR UR43, R0 ;  /* 0x00000000002b72ca */ /* 0x000fe200000e0000 */
[----:B------:R-:W-:Y:S01]  /*f590*/  ULDC.64 UR14, c[0x0][0x728] ;  /* 0x0001ca00000e7ab9 */ /* 0x000fe20000000a00 */
[----:B------:R-:W-:Y:S01]  /*f5a0*/  R2UR UR6, R2 ;  /* 0x00000000020672ca */ /* 0x000fe200000e0000 */
[----:B------:R-:W-:Y:S01]  /*f5b0*/  UMOV UR9, 0x14f00000 ;  /* 0x14f0000000097882 */ /* 0x000fe20000000000 */
[----:B------:R-:W-:Y:S01]  /*f5c0*/  R2UR UR7, R3 ;  /* 0x00000000030772ca */ /* 0x000fe200000e0000 */
[----:B------:R-:W-:Y:S01]  /*f5d0*/  UMOV UR42, URZ ;  /* 0x0000003f002a7c82 */ /* 0x000fe20008000000 */
[----:B------:R-:W-:Y:S01]  /*f5e0*/  R2UR UR8, R8 ;  /* 0x00000000080872ca */ /* 0x000fe200000e0000 */
[----:B------:R-:W-:Y:S01]  /*f5f0*/  UMOV UR44, UR20 ;  /* 0x00000014002c7c82 */ /* 0x000fe20008000000 */
[----:B------:R-:W-:Y:S01]  /*f600*/  IADD3 R5, P0, R5, 0x1f0, RZ ;  /* 0x000001f005057810 */ /* 0x000fe20007f1e0ff */
[----:B------:R-:W-:Y:S01]  /*f610*/  UMOV UR45, UR21 ;  /* 0x00000015002d7c82 */ /* 0x000fe20008000000 */
[----:B------:R-:W-:Y:S01]  /*f620*/  R2UR UR10, R6 ;  /* 0x00000000060a72ca */ /* 0x000fe200000e0000 */
[----:B------:R-:W-:Y:S01]  /*f630*/  UMOV UR34, 0x40 ;  /* 0x0000004000227882 */ /* 0x000fe20000000000 */
[----:B------:R-:W-:Y:S01]  /*f640*/  R2UR UR4, R5 ;  /* 0x00000000050472ca */ /* 0x000fe200000e0000 */
[----:B------:R-:W-:Y:S01]  /*f650*/  USHF.L.U32 UR43, UR43, 0x6, URZ ;  /* 0x000000062b2b7899 */ /* 0x000fe2000800063f */
[----:B------:R-:W-:Y:S01]  /*f660*/  IMAD.X R7, RZ, RZ, R7, P0 ;  /* 0x000000ffff077224 */ /* 0x000fe200000e0607 */
[----:B------:R-:W-:Y:S01]  /*f670*/  UMOV UR36, UR20 ;  /* 0x0000001400247c82 */ /* 0x000fe20008000000 */
[----:B------:R-:W-:Y:S01]  /*f680*/  UMOV UR37, UR21 ;  /* 0x0000001500257c82 */ /* 0x000fe20008000000 */
[----:B------:R-:W-:Y:S01]  /*f690*/  UIADD3 UR7, UP0, UR43, UR6, URZ ;  /* 0x000000062b077290 */ /* 0x000fe2000ff1e03f */
[----:B------:R-:W-:Y:S01]  /*f6a0*/  ISETP.NE.AND P0, PT, R12, 0x2, PT ;  /* 0x000000020c00780c */ /* 0x000fe20003f05270 */
[----:B------:R-:W-:Y:S01]  /*f6b0*/  UMOV UR26, 0x80 ;  /* 0x00000080001a7882 */ /* 0x000fe20000000000 */
[----:B------:R-:W-:Y:S01]  /*f6c0*/  R2UR UR5, R7 ;  /* 0x00000000070572ca */ /* 0x000fe200000e0000 */
[----:B------:R-:W-:Y:S01]  /*f6d0*/  ULEA.HI.X.SX32 UR8, UR43, UR8, 0x1, UP0 ;  /* 0x000000082b087291 */ /* 0x000fe200080f0e3f */
[----:B------:R-:W-:Y:S01]  /*f6e0*/  SEL R3, RZ, 0x1, P0 ;  /* 0x00000001ff037807 */ /* 0x000fe20000000000 */
[----:B------:R-:W-:Y:S01]  /*f6f0*/  ULEA UR6, UP0, UR7, UR14, 0x2 ;  /* 0x0000000e07067291 */ /* 0x000fe2000f80103f */
[----:B------:R-:W-:Y:S01]  /*f700*/  LOP3.LUT R13, R13, 0x1, RZ, 0x3c, !PT ;  /* 0x000000010d0d7812 */ /* 0x000fe200078e3cff */
[----:B------:R-:W-:Y:S01]  /*f710*/  UIADD3 UR40, UR10, 0x24100, URZ ;  /* 0x000241000a287890 */ /* 0x000fe2000fffe03f */
[----:B------:R-:W-:Y:S01]  /*f720*/  LOP3.LUT R4, R4, R3, RZ, 0x3c, !PT ;  /* 0x0000000304047212 */ /* 0x000fe200078e3cff */
[----:B------:R-:W-:Y:S01]  /*f730*/  UIADD3 UR41, UR10, 0x31630, URZ ;  /* 0x000316300a297890 */ /* 0x000fe2000fffe03f */
[----:B------:R-:W-:Y:S01]  /*f740*/  SEL R12, R12, RZ, P0 ;  /* 0x000000ff0c0c7207 */ /* 0x000fe20000000000 */
[----:B------:R-:W-:-:S02]  /*f750*/  UIADD3 UR43, UR43, UR54, URZ ;  /* 0x000000362b2b7290 */ /* 0x000fc4000fffe03f */
[----:B------:R-:W-:Y:S02]  /*f760*/  UIADD3 UR32, UR10, 0x26100, URZ ;  /* 0x000261000a207890 */ /* 0x000fe4000fffe03f */
[----:B------:R-:W-:Y:S02]  /*f770*/  UIADD3 UR24, UR10, 0x28100, URZ ;  /* 0x000281000a187890 */ /* 0x000fe4000fffe03f */
[----:B------:R-:W-:Y:S02]  /*f780*/  UIADD3 UR16, UR10, 0x2a100, URZ ;  /* 0x0002a1000a107890 */ /* 0x000fe4000fffe03f */
[----:B------:R-:W-:Y:S02]  /*f790*/  ULEA.HI.X UR7, UR7, UR15, UR8, 0x2, UP0 ;  /* 0x0000000f07077291 */ /* 0x000fe400080f1408 */
[----:B------:R-:W-:Y:S01]  /*f7a0*/  UIADD3 UR14, UR10, 0x2c300, URZ ;  /* 0x0002c3000a0e7890 */ /* 0x000fe2000fffe03f */
[----:B------:R-:W-:Y:S01]  /*f7b0*/  UMOV UR8, 0x0 ;  /* 0x0000000000087882 */ /* 0x000fe20000000000 */
[----:B------:R-:W-:Y:S01]  /*f7c0*/  UMOV UR33, UR41 ;  /* 0x0000002900217c82 */ /* 0x000fe20008000000 */
        /* <DEDUP_REMOVED lines=15> */
[----:B---3--:R-:W-:Y:S01]  /*f8c0*/  NOP ;  /* 0x0000000000007918 */ /* 0x008fe20000000000 */
.L_x_589:
[----:B------:R-:W-:Y:S05]  /*f8d0*/  WARPSYNC.ALL ;  /* 0x0000000000007948 */ /* 0x000fea0003800000 */
[----:B------:R-:W-:-:S13]  /*f8e0*/  ELECT P0, URZ, PT ;  /* 0x00000000003f782f */ /* 0x000fda0003800000 */
[----:B------:R-:W-:Y:S05]  /*f8f0*/  @!P0 BRA `(.L_x_480) ;  /* 0x00000000007c8947 */ /* 0x000fea0003800000 */
[----:B------:R-:W3:Y:S02]  /*f900*/  LDL R0, [R1] ;  /* 0x0000000001007983 */ /* 0x000ee40000100800 */
[----:B---3--:R-:W-:-:S13]  /*f910*/  R2UR UR4, R0 ;  /* 0x00000000000472ca */ /* 0x008fda00000e0000 */
[----:B------:R-:W-:-:S06]  /*f920*/  ULOP3.LUT UR4, UR4, 0x2, URZ, 0xfc, !UPT ;  /* 0x0000000204047892 */ /* 0x000fcc000f8efc3f */
[----:B------:R-:W-:-:S05]  /*f930*/  IMAD.U32 R0, RZ, RZ, UR4 ;  /* 0x00000004ff007e24 */ /* 0x000fca000f8e00ff */
[----:B------:R-:W-:-:S13]  /*f940*/  ISETP.NE.AND P1, PT, R0, 0x3, PT ;  /* 0x000000030000780c */ /* 0x000fda0003f25270 */
[----:B------:R-:W-:Y:S05]  /*f950*/  @!P1 BRA `(.L_x_604) ;  /* 0x0000000000049947 */ /* 0x000fea0003800000 */
[----:B--2---:R-:W-:Y:S01]  /*f960*/  BPT.TRAP 0x1 ;  /* 0x000000040000795c */ /* 0x004fe20000300000 */
.L_x_604:
        /* <DEDUP_REMOVED lines=8> */
.L_x_614:
        /* <DEDUP_REMOVED lines=9> */
.L_x_615:
[----:B------:R-:W-:Y:S05]  /*fa80*/  @!P1 BRA `(.L_x_607) ;  /* 0x0000000000049947 */ /* 0x000fea0003800000 */
[----:B--2---:R-:W-:Y:S01]  /*fa90*/  BPT.TRAP 0x1 ;  /* 0x000000040000795c */ /* 0x004fe20000300000 */
.L_x_607:
[----:B------:R-:W-:-:S07]  /*faa0*/  SHF.L.U32 R13, R13, 0x1f, RZ ;  /* 0x0000001f0d0d7819 */ /* 0x000fce00000006ff */
.L_x_608:
[----:B----4-:R4:W0:Y:S02]  /*fab0*/  SYNCS.PHASECHK.TRANS64.TRYWAIT P0, [R2+URZ+0x31638], R13 ;  /* 0x0316380d020075a7 */ /* 0x010824000800017f */
[----:B0-----:R-:W-:Y:S05]  /*fac0*/  @!P0 NANOSLEEP.SYNCS 0x989680 ;  /* 0x009896800000895d */ /* 0x001fea0003900000 */
[----:B------:R-:W0:Y:S02]  /*fad0*/  @!P0 SYNCS.PHASECHK.TRANS64 P0, [R2+URZ+0x31638], R13 ;  /* 0x0316380d020085a7 */ /* 0x000e24000800007f */
[----:B0-----:R-:W-:Y:S05]  /*fae0*/  @!P0 BRA `(.L_x_608) ;  /* 0xfffffffc00f08947 */ /* 0x001fea000383ffff */
.L_x_480:
[----:B--2---:R-:W-:Y:S05]  /*faf0*/  BSYNC B0 ;  /* 0x0000000000007941 */ /* 0x004fea0003800000 */
.L_x_474:
[----:B------:R-:W-:Y:S05]  /*fb00*/  EXIT ;  /* 0x000000000000794d */ /* 0x000fea0003800000 */
.L_x_487:
[----:B0-----:R0:W1:Y:S02]  /*fb10*/  SYNCS.PHASECHK.TRANS64.TRYWAIT P0, [R17+URZ+0x31600], R12 ;  /* 0x0316000c110075a7 */ /* 0x001064000800017f */
[----:B-1----:R-:W-:Y:S05]  /*fb20*/  @!P0 NANOSLEEP.SYNCS 0x989680 ;  /* 0x009896800000895d */ /* 0x002fea0003900000 */
[----:B------:R-:W1:Y:S02]  /*fb30*/  @!P0 SYNCS.PHASECHK.TRANS64 P0, [R17+URZ+0x31600], R12 ;  /* 0x0316000c110085a7 */ /* 0x000e64000800007f */
[----:B-1----:R-:W-:Y:S05]  /*fb40*/  @!P0 BRA `(.L_x_487) ;  /* 0xfffffffc00f08947 */ /* 0x002fea000383ffff */
[----:B------:R-:W-:Y:S05]  /*fb50*/  BRA `(.L_x_486) ;  /* 0xffffff1400b07947 */ /* 0x000fea000383ffff */
.L_x_491:
[----:B-1----:R1:W2:Y:S02]  /*fb60*/  SYNCS.PHASECHK.TRANS64.TRYWAIT P0, [R16+URZ+0x31610], R9 ;  /* 0x03161009100075a7 */ /* 0x0022a4000800017f */
[----:B--2---:R-:W-:Y:S05]  /*fb70*/  @!P0 NANOSLEEP.SYNCS 0x989680 ;  /* 0x009896800000895d */ /* 0x004fea0003900000 */
[----:B------:R-:W2:Y:S02]  /*fb80*/  @!P0 SYNCS.PHASECHK.TRANS64 P0, [R16+URZ+0x31610], R9 ;  /* 0x03161009100085a7 */ /* 0x000ea4000800007f */
[----:B--2---:R-:W-:Y:S05]  /*fb90*/  @!P0 BRA `(.L_x_491) ;  /* 0xfffffffc00f08947 */ /* 0x004fea000383ffff */
[----:B------:R-:W-:Y:S05]  /*fba0*/  BRA `(.L_x_490) ;  /* 0xffffff2000447947 */ /* 0x000fea000383ffff */
.L_x_495:
[----:B---3--:R3:W4:Y:S02]  /*fbb0*/  SYNCS.PHASECHK.TRANS64.TRYWAIT P0, [R17+URZ+0x31630], R10 ;  /* 0x0316300a110075a7 */ /* 0x008724000800017f */
[----:B----4-:R-:W-:Y:S05]  /*fbc0*/  @!P0 NANOSLEEP.SYNCS 0x989680 ;  /* 0x009896800000895d */ /* 0x010fea0003900000 */
[----:B------:R-:W4:Y:S02]  /*fbd0*/  @!P0 SYNCS.PHASECHK.TRANS64 P0, [R17+URZ+0x31630], R10 ;  /* 0x0316300a110085a7 */ /* 0x000f24000800007f */
[----:B----4-:R-:W-:Y:S05]  /*fbe0*/  @!P0 BRA `(.L_x_495) ;  /* 0xfffffffc00f08947 */ /* 0x010fea000383ffff */
[----:B------:R-:W-:Y:S05]  /*fbf0*/  BRA `(.L_x_494) ;  /* 0xffffff3c00507947 */ /* 0x000fea000383ffff */
.L_x_594:
[----:B0-----:R0:W1:Y:S02]  /*fc00*/  SYNCS.PHASECHK.TRANS64.TRYWAIT P1, [R6+URZ+0x31620], R3 ;  /* 0x03162003060075a7 */ /* 0x001064000802017f */
[----:B-1----:R-:W-:Y:S05]  /*fc10*/  @!P1 NANOSLEEP.SYNCS 0x989680 ;  /* 0x009896800000995d */ /* 0x002fea0003900000 */
[----:B------:R-:W1:Y:S02]  /*fc20*/  @!P1 SYNCS.PHASECHK.TRANS64 P1, [R6+URZ+0x31620], R3 ;  /* 0x03162003060095a7 */ /* 0x000e64000802007f */
[----:B-1----:R-:W-:Y:S05]  /*fc30*/  @!P1 BRA `(.L_x_594) ;  /* 0xfffffffc00f09947 */ /* 0x002fea000383ffff */
[----:B------:R-:W-:Y:S05]  /*fc40*/  BRA `(.L_x_609) ;  /* 0xffffffe400987947 */ /* 0x000fea000383ffff */
.L_x_597:
[----:B0-----:R0:W1:Y:S02]  /*fc50*/  SYNCS.PHASECHK.TRANS64.TRYWAIT P1, [R6+URZ+0x31638], R5 ;  /* 0x03163805060075a7 */ /* 0x001064000802017f */
[----:B-1----:R-:W-:Y:S05]  /*fc60*/  @!P1 NANOSLEEP.SYNCS 0x989680 ;  /* 0x009896800000995d */ /* 0x002fea0003900000 */
[----:B------:R-:W1:Y:S02]  /*fc70*/  @!P1 SYNCS.PHASECHK.TRANS64 P1, [R6+URZ+0x31638], R5 ;  /* 0x03163805060095a7 */ /* 0x000e64000802007f */
[----:B-1----:R-:W-:Y:S05]  /*fc80*/  @!P1 BRA `(.L_x_597) ;  /* 0xfffffffc00f09947 */ /* 0x002fea000383ffff */
[----:B------:R-:W-:Y:S05]  /*fc90*/  BRA `(.L_x_610) ;  /* 0xfffffff000147947 */ /* 0x000fea000383ffff */
.L_x_599:
[----:B------:R-:W-:-:S07]  /*fca0*/  SHF.L.U32 R2, R4, 0x1f, RZ ;  /* 0x0000001f04027819 */ /* 0x000fce00000006ff */
.L_x_611:
[----:B0-----:R0:W1:Y:S02]  /*fcb0*/  SYNCS.PHASECHK.TRANS64.TRYWAIT P1, [R20+URZ+0x31620], R2 ;  /* 0x03162002140075a7 */ /* 0x001064000802017f */
[----:B-1----:R-:W-:Y:S05]  /*fcc0*/  @!P1 NANOSLEEP.SYNCS 0x989680 ;  /* 0x009896800000995d */ /* 0x002fea0003900000 */
[----:B------:R-:W1:Y:S02]  /*fcd0*/  @!P1 SYNCS.PHASECHK.TRANS64 P1, [R20+URZ+0x31620], R2 ;  /* 0x03162002140095a7 */ /* 0x000e64000802007f */
[----:B-1----:R-:W-:Y:S05]  /*fce0*/  @!P1 BRA `(.L_x_611) ;  /* 0xfffffffc00f09947 */ /* 0x002fea000383ffff */
[----:B------:R-:W-:Y:S05]  /*fcf0*/  BRA `(.L_x_612) ;  /* 0xfffffff000d07947 */ /* 0x000fea000383ffff */
.L_x_602:
[----:B0-----:R0:W1:Y:S02]  /*fd00*/  SYNCS.PHASECHK.TRANS64.TRYWAIT P1, [R6+URZ+0x31638], R16 ;  /* 0x03163810060075a7 */ /* 0x001064000802017f */
[----:B-1----:R-:W-:Y:S05]  /*fd10*/  @!P1 NANOSLEEP.SYNCS 0x989680 ;  /* 0x009896800000995d */ /* 0x002fea0003900000 */
[----:B------:R-:W1:Y:S02]  /*fd20*/  @!P1 SYNCS.PHASECHK.TRANS64 P1, [R6+URZ+0x31638], R16 ;  /* 0x03163810060095a7 */ /* 0x000e64000802007f */
[----:B-1----:R-:W-:Y:S05]  /*fd30*/  @!P1 BRA `(.L_x_602) ;  /* 0xfffffffc00f09947 */ /* 0x002fea000383ffff */
[----:B------:R-:W-:Y:S05]  /*fd40*/  BRA `(.L_x_613) ;  /* 0xfffffff400f07947 */ /* 0x000fea000383ffff */
.L_x_605:
[----:B---3--:R3:W4:Y:S02]  /*fd50*/  SYNCS.PHASECHK.TRANS64.TRYWAIT P0, [R5+URZ], R0 ;  /* 0x00000000050075a7 */ /* 0x008724000800017f */
[----:B----4-:R-:W-:Y:S05]  /*fd60*/  @!P0 NANOSLEEP.SYNCS 0x989680 ;  /* 0x009896800000895d */ /* 0x010fea0003900000 */
[----:B------:R-:W4:Y:S02]  /*fd70*/  @!P0 SYNCS.PHASECHK.TRANS64 P0, [R5+URZ], R0 ;  /* 0x00000000050085a7 */ /* 0x000f24000800007f */
[----:B----4-:R-:W-:Y:S05]  /*fd80*/  @!P0 BRA `(.L_x_605) ;  /* 0xfffffffc00f08947 */ /* 0x010fea000383ffff */
[----:B------:R-:W-:Y:S05]  /*fd90*/  BRA `(.L_x_614) ;  /* 0xfffffffc00147947 */ /* 0x000fea000383ffff */
.L_x_606:
[----:B---3--:R3:W4:Y:S02]  /*fda0*/  SYNCS.PHASECHK.TRANS64.TRYWAIT P0, [R3+URZ], R0 ;  /* 0x00000000030075a7 */ /* 0x008724000800017f */
[----:B----4-:R-:W-:Y:S05]  /*fdb0*/  @!P0 NANOSLEEP.SYNCS 0x989680 ;  /* 0x009896800000895d */ /* 0x010fea0003900000 */
[----:B------:R-:W4:Y:S02]  /*fdc0*/  @!P0 SYNCS.PHASECHK.TRANS64 P0, [R3+URZ], R0 ;  /* 0x00000000030085a7 */ /* 0x000f24000800007f */
[----:B----4-:R-:W-:Y:S05]  /*fdd0*/  @!P0 BRA `(.L_x_606) ;  /* 0xfffffffc00f08947 */ /* 0x010fea000383ffff */
[----:B------:R-:W-:Y:S05]  /*fde0*/  BRA `(.L_x_615) ;  /* 0xfffffffc00247947 */ /* 0x000fea000383ffff */
.L_x_616:
        /* <DEDUP_REMOVED lines=9> */
.L_x_2203:


//--------------------- .text._ZN7cutlass13device_kernelIN5flash11enable_sm90INS1_16FlashAttnBwdSm90INS1_25CollectiveMainloopBwdSm90ILi2ELi1ELi1EN4cute5tupleIJNS5_1CILi1EEES8_S8_EEENS6_IJNS7_ILi64EEENS7_ILi80EEENS7_ILi256EEEEEENS_10bfloat16_tEfNS_4arch4Sm90ELb0ELb1ELb1ELb1ELb0ELb0ELb1ELb1ELi2ELi1ELi1ELi1ELb0EEENS1_24CollectiveEpilogueBwdGQAISD_fSG_Li256ELb1ELb0EEENS1_19SingleTileSchedulerILb1ELb0ELb0ELi80EEEEEEEEEvNT_6ParamsE --------------------------
	.section	.text._ZN7cutlass13device_kernelIN5flash11enable_sm90INS1_16FlashAttnBwdSm90INS1_25CollectiveMainloopBwdSm90ILi2ELi1ELi1EN4cute5tupleIJNS5_1CILi1EEES8_S8_EEENS6_IJNS7_ILi64EEENS7_ILi80EEENS7_ILi256EEEEEENS_10bfloat16_tEfNS_4arch4Sm90ELb0ELb1ELb1ELb1ELb0ELb0ELb1ELb1ELi2ELi1ELi1ELi1ELb0EEENS1_24CollectiveEpilogueBwdGQAISD_fSG_Li256ELb1ELb0EEENS1_19SingleTileSchedulerILb1ELb0ELb0ELi80EEEEEEEEEvNT_6ParamsE,"ax",@progbits
	.align	128
.text._ZN7cutlass13device_kernelIN5flash11enable_sm90INS1_16FlashAttnBwdSm90INS1_25CollectiveMainloopBwdSm90ILi2ELi1ELi1EN4cute5tupleIJNS5_1CILi1EEES8_S8_EEENS6_IJNS7_ILi64EEENS7_ILi80EEENS7_ILi256EEEEEENS_10bfloat16_tEfNS_4arch4Sm90ELb0ELb1ELb1ELb1ELb0ELb0ELb1ELb1ELi2ELi1ELi1ELi1ELb0EEENS1_24CollectiveEpilogueBwdGQAISD_fSG_Li256ELb1ELb0EEENS1_19SingleTileSchedulerILb1ELb0ELb0ELi80EEEEEEEEEvNT_6ParamsE:
        .type           _ZN7cutlass13device_kernelIN5flash11enable_sm90INS1_16FlashAttnBwdSm90INS1_25CollectiveMainloopBwdSm90ILi2ELi1ELi1EN4cute5tupleIJNS5_1CILi1EEES8_S8_EEENS6_IJNS7_ILi64EEENS7_ILi80EEENS7_ILi256EEEEEENS_10bfloat16_tEfNS_4arch4Sm90ELb0ELb1ELb1ELb1ELb0ELb0ELb1ELb1ELi2ELi1ELi1ELi1ELb0EEENS1_24CollectiveEpilogueBwdGQAISD_fSG_Li256ELb1ELb0EEENS1_19SingleTileSchedulerILb1ELb0ELb0ELi80EEEEEEEEEvNT_6ParamsE,@function
        .size           _ZN7cutlass13device_kernelIN5flash11enable_sm90INS1_16FlashAttnBwdSm90INS1_25CollectiveMainloopBwdSm90ILi2ELi1ELi1EN4cute5tupleIJNS5_1CILi1EEES8_S8_EEENS6_IJNS7_ILi64EEENS7_ILi80EEENS7_ILi256EEEEEENS_10bfloat16_tEfNS_4arch4Sm90ELb0ELb1ELb1ELb1ELb0ELb0ELb1ELb1ELi2ELi1ELi1ELi1ELb0EEENS1_24CollectiveEpilogueBwdGQAISD_fSG_Li256ELb1ELb0EEENS1_19SingleTileSchedulerILb1ELb0ELb0ELi80EEEEEEEEEvNT_6ParamsE,(.L_x_2204 - _ZN7cutlass13device_kernelIN5flash11enable_sm90INS1_16FlashAttnBwdSm90INS1_25CollectiveMainloopBwdSm90ILi2ELi1ELi1EN4cute5tupleIJNS5_1CILi1EEES8_S8_EEENS6_IJNS7_ILi64EEENS7_ILi80EEENS7_ILi256EEEEEENS_10bfloat16_tEfNS_4arch4Sm90ELb0ELb1ELb1ELb1ELb0ELb0ELb1ELb1ELi2ELi1ELi1ELi1ELb0EEENS1_24CollectiveEpilogueBwdGQAISD_fSG_Li256ELb1ELb0EEENS1_19SingleTileSchedulerILb1ELb0ELb0ELi80EEEEEEEEEvNT_6ParamsE)
        .other          _ZN7cutlass13device_kernelIN5flash11enable_sm90INS1_16FlashAttnBwdSm90INS1_25CollectiveMainloopBwdSm90ILi2ELi1ELi1EN4cute5tupleIJNS5_1CILi1EEES8_S8_EEENS6_IJNS7_ILi64EEENS7_ILi80EEENS7_ILi256EEEEEENS_10bfloat16_tEfNS_4arch4Sm90ELb0ELb1ELb1ELb1ELb0ELb0ELb1ELb1ELi2ELi1ELi1ELi1ELb0EEENS1_24CollectiveEpilogueBwdGQAISD_fSG_Li256ELb1ELb0EEENS1_19SingleTileSchedulerILb1ELb0ELb0ELi80EEEEEEEEEvNT_6ParamsE,@"STO_CUDA_ENTRY STV_DEFAULT"
_ZN7cutlass13device_kernelIN5flash11enable_sm90INS1_16FlashAttnBwdSm90INS1_25CollectiveMainloopBwdSm90ILi2ELi1ELi1EN4cute5tupleIJNS5_1CILi1EEES8_S8_EEENS6_IJNS7_ILi64EEENS7_ILi80EEENS7_ILi256EEEEEENS_10bfloat16_tEfNS_4arch4Sm90ELb0ELb1ELb1ELb1ELb0ELb0ELb1ELb1ELi2ELi1ELi1ELi1ELb0EEENS1_24CollectiveEpilogueBwdGQAISD_fSG_Li256ELb1ELb0EEENS1_19SingleTileSchedulerILb1ELb0ELb0ELi80EEEEEEEEEvNT_6ParamsE:
        /* <DEDUP_REMOVED lines=24> */
.L_x_618:
[----:B------:R-:W-:Y:S05]  /*0180*/  BSYNC B0 ;  /* 0x0000000000007941 */ /* 0x000fea0003800000 */
.L_x_617:
        /* <DEDUP_REMOVED lines=39> */
.L_x_619:
        /* <DEDUP_REMOVED lines=20> */
.L_x_620:
[----:B------:R-:W-:Y:S01]  /*0540*/  PLOP3.LUT P0, PT, PT, PT, UP0, 0x80, 0x0 ;  /* 0x000000000000781c */ /* 0x000fe20003f0f008 */
[----:B------:R-:W-:Y:S01]  /*0550*/  NOP ;  /* 0x0000000000007918 */ /* 0x000fe20000000000 */
[----:B------:R-:W-:Y:S01]  /*0560*/  BSSY B0, `(.L_x_621) ;  /* 0x0000bc2000007945 */ /* 0x000fe20003800000 */
[----:B------:R-:W-:Y:S01]  /*0570*/  LOP3.LUT R11, R18, 0x7f, RZ, 0xc0, !PT ;  /* 0x0000007f120b7812 */ /* 0x000fe200078ec0ff */
[----:B-1234-:R-:W-:Y:S09]  /*0580*/  BAR.SYNC.DEFER_BLOCKING 0x0 ;  /* 0x0000000000007b1d */ /* 0x01eff20000010000 */
[----:B------:R-:W-:Y:S05]  /*0590*/  @!P0 BRA `(.L_x_622) ;  /* 0x0000009800288947 */ /* 0x000fea0003800000 */
.L_x_623:
        /* <DEDUP_REMOVED lines=15> */
.L_x_624:
        /* <DEDUP_REMOVED lines=11> */
.L_x_626:
[----:B------:R-:W3:Y:S02]  /*0740*/  LDC R0, c[0x0][0x8c4] ;  /* 0x00023100ff007b82 */ /* 0x000ee40000000800 */
.L_x_625:
[----:B-1----:R-:W-:-:S05]  /*0750*/  IMAD R7, R6, 0x50, RZ ;  /* 0x0000005006077824 */ /* 0x002fca00078e02ff */
[----:B---3-5:R-:W-:-:S04]  /*0760*/  ISETP.GE.AND P0, PT, R7, R0, PT ;  /* 0x000000000700720c */ /* 0x028fc80003f06270 */
[----:B--2---:R-:W-:-:S04]  /*0770*/  SEL R236, R9, 0xffffffff, !P0 ;  /* 0xffffffff09ec7807 */ /* 0x004fc80004000000 */
        /* <DEDUP_REMOVED lines=34> */
.L_x_628:
[----:B------:R-:W-:Y:S02]  /*09a0*/  @P1 IMAD.MOV.U32 R2, RZ, RZ, R4 ;  /* 0x000000ffff021224 */ /* 0x000fe400078e0004 */
[----:B------:R-:W-:Y:S01]  /*09b0*/  @P1 IMAD.MOV.U32 R3, RZ, RZ, R9 ;  /* 0x000000ffff031224 */ /* 0x000fe200078e0009 */
[----:B------:R-:W-:Y:S06]  /*09c0*/  @!P2 BRA `(.L_x_629) ;  /* 0x000000000014a947 */ /* 0x000fec0003800000 */
[----:B------:R-:W1:Y:S01]  /*09d0*/  LDC.64 R4, c[0x0][0x788] ;  /* 0x0001e200ff047b82 */ /* 0x000e620000000a00 */
[----:B------:R-:W-:Y:S01]  /*09e0*/  ULDC.64 UR4, c[0x0][0x208] ;  /* 0x0000820000047ab9 */ /* 0x000fe20000000a00 */
[----:B-1----:R-:W-:-:S06]  /*09f0*/  IMAD.WIDE R4, R236, 0x4, R4 ;  /* 0x00000004ec047825 */ /* 0x002fcc00078e0204 */
[----:B------:R1:W5:Y:S01]  /*0a00*/  LDG.E R5, desc[UR4][R4.64] ;  /* 0x0000000404057981 */ /* 0x000362000c1e1900 */
[----:B------:R-:W-:Y:S05]  /*0a10*/  BRA `(.L_x_630) ;  /* 0x0000000000287947 */ /* 0x000fea0003800000 */
.L_x_629:
        /* <DEDUP_REMOVED lines=10> */
.L_x_630:
[----:B-1---5:R-:W-:Y:S01]  /*0ac0*/  VIADD R4, R0, 0x3f ;  /* 0x0000003f00047836 */ /* 0x022fe20000000000 */
[----:B------:R-:W-:Y:S01]  /*0ad0*/  ISETP.GE.AND P2, PT, R6, RZ, PT ;  /* 0x000000ff0600720c */ /* 0x000fe20003f46270 */
[----:B------:R-:W-:Y:S01]  /*0ae0*/  ULDC UR4, c[0x0][0x74c] ;  /* 0x0001d30000047ab9 */ /* 0x000fe20000000800 */
[----:B------:R-:W-:Y:S02]  /*0af0*/  IADD3 R8, R7, R0, -R5 ;  /* 0x0000000007087210 */ /* 0x000fe40007ffe805 */
        /* <DEDUP_REMOVED lines=18> */
.L_x_631:
        /* <DEDUP_REMOVED lines=84> */
[----:B------:R-:W1:Y:S01]  /*1160*/  S2R R4, SR_CgaCtaId ;  /* 0x0000000000047919 */ /* 0x000e620000008800 */
[----:B------:R-:W-:Y:S01]  /*1170*/  MOV R17, 0x400 ;  /* 0x0000040000117802 */ /* 0x000fe20000000f00 */
[----:B------:R-:W-:Y:S01]  /*1180*/  VIADD R18, R18, 0xffffff80 ;  /* 0xffffff8012127836 */ /* 0x000fe20000000000 */
[----:B------:R-:W-:-:S04]  /*1190*/  SHF.L.U32 R14, RZ, 0x1f, RZ ;  /* 0x0000001fff0e7819 */ /* 0x000fc800000006ff */
[----:B------:R-:W-:-:S04]  /*11a0*/  SHF.R.S32.HI R7, RZ, 0x1f, R18 ;  /* 0x0000001fff077819 */ /* 0x000fc80000011412 */
[CC--:B------:R-:W-:Y:S02]  /*11b0*/  LEA.HI R10, R7.reuse, R18.reuse, RZ, 0x5 ;  /* 0x00000012070a7211 */ /* 0x0c0fe400078f28ff */
[CC--:B------:R-:W-:Y:S02]  /*11c0*/  LEA.HI R12, R7.reuse, R18.reuse, RZ, 0x4 ;  /* 0x00000012070c7211 */ /* 0x0c0fe400078f20ff */
[----:B-1----:R-:W-:Y:S02]  /*11d0*/  LEA R17, R4, R17, 0x18 ;  /* 0x0000001104117211 */ /* 0x002fe400078ec0ff */
[----:B------:R-:W-:Y:S02]  /*11e0*/  LEA.HI R4, R7, R18, RZ, 0x7 ;  /* 0x0000001207047211 */ /* 0x000fe400078f38ff */
[----:B------:R-:W1:Y:S02]  /*11f0*/  SYNCS.PHASECHK.TRANS64.TRYWAIT P0, [R17+URZ+0x31800], R14 ;  /* 0x0318000e110075a7 */ /* 0x000e64000800017f */
[----:B------:R-:W-:-:S05]  /*1200*/  SHF.R.S32.HI R8, RZ, 0x7, R4 ;  /* 0x00000007ff087819 */ /* 0x000fca0000011404 */
[----:B------:R2:W3:Y:S02]  /*1210*/  SHFL.IDX PT, R9, R8, RZ, 0x1f ;  /* 0x00001fff08097589 */ /* 0x0004e400000e0000 */
[----:B-123--:R-:W-:Y:S05]  /*1220*/  @P0 BRA `(.L_x_633) ;  /* 0x0000000000080947 */ /* 0x00efea0003800000 */
[----:B------:R-:W1:Y:S02]  /*1230*/  SYNCS.PHASECHK.TRANS64.TRYWAIT P0, [R17+URZ+0x31800], R14 ;  /* 0x0318000e110075a7 */ /* 0x000e64000800017f */
[----:B-1----:R-:W-:Y:S05]  /*1240*/  @!P0 BRA `(.L_x_634) ;  /* 0x000000ac00d48947 */ /* 0x002fea0003800000 */
.L_x_633:
[----:B------:R-:W2:Y:S01]  /*1250*/  LDL R7, [R1] ;  /* 0x0000000001077983 */ /* 0x000ea20000100800 */
[----:B------:R-:W-:Y:S01]  /*1260*/  LOP3.LUT R15, R12, 0xffffff0, RZ, 0xc0, !PT ;  /* 0x0ffffff00c0f7812 */ /* 0x000fe200078ec0ff */
[----:B------:R-:W3:Y:S01]  /*1270*/  S2UR UR4, SR_CTAID.Y ;  /* 0x00000000000479c3 */ /* 0x000ee20000002600 */
[--C-:B------:R-:W-:Y:S01]  /*1280*/  SHF.R.S32.HI R12, RZ, 0x5, R10.reuse ;  /* 0x00000005ff0c7819 */ /* 0x100fe2000001140a */
[----:B------:R-:W-:Y:S01]  /*1290*/  IMAD R16, R6, -0x50, RZ ;  /* 0xffffffb006107824 */ /* 0x000fe200078e02ff */
[----:B------:R-:W-:Y:S01]  /*12a0*/  SHF.R.S32.HI R13, RZ, 0x1f, R10 ;  /* 0x0000001fff0d7819 */ /* 0x000fe2000001140a */
[----:B------:R-:W-:Y:S01]  /*12b0*/  IMAD.IADD R15, R18, 0x1, -R15 ;  /* 0x00000001120f7824 */ /* 0x000fe200078e0a0f */
[----:B------:R-:W-:Y:S01]  /*12c0*/  SEL R229, R236, RZ, !P1 ;  /* 0x000000ffece57207 */ /* 0x000fe20004800000 */
[----:B------:R-:W-:Y:S01]  /*12d0*/  IMAD.IADD R230, R5, 0x1, -R0 ;  /* 0x0000000105e67824 */ /* 0x000fe200078e0a00 */
[----:B------:R-:W-:Y:S01]  /*12e0*/  LEA.HI R13, R13, R12, RZ, 0x2 ;  /* 0x0000000c0d0d7211 */ /* 0x000fe200078f10ff */
[----:B------:R-:W4:Y:S01]  /*12f0*/  LDC.64 R20, c[0x0][0x2d8] ;  /* 0x0000b600ff147b82 */ /* 0x000f220000000a00 */
[----:B-1----:R-:W-:Y:S01]  /*1300*/  IMAD R14, R8, 0x40, R15 ;  /* 0x00000040080e7824 */ /* 0x002fe200078e020f */
[----:B------:R-:W-:-:S02]  /*1310*/  CS2R R214, SRZ ;  /* 0x0000000000d67805 */ /* 0x000fc4000001ff00 */
[----:B------:R-:W-:Y:S01]  /*1320*/  LOP3.LUT R13, R13, 0xfffffc, RZ, 0xc0, !PT ;  /* 0x00fffffc0d0d7812 */ /* 0x000fe200078ec0ff */
[----:B------:R-:W-:Y:S01]  /*1330*/  IMAD.IADD R5, R16, 0x1, R5 ;  /* 0x0000000110057824 */ /* 0x000fe200078e0205 */
[----:B------:R-:W-:Y:S02]  /*1340*/  CS2R R212, SRZ ;  /* 0x0000000000d47805 */ /* 0x000fe4000001ff00 */
[----:B------:R-:W-:Y:S02]  /*1350*/  CS2R R210, SRZ ;  /* 0x0000000000d27805 */ /* 0x000fe4000001ff00 */
[----:B------:R-:W-:Y:S01]  /*1360*/  CS2R R208, SRZ ;  /* 0x0000000000d07805 */ /* 0x000fe2000001ff00 */
[----:B------:R-:W-:Y:S01]  /*1370*/  IMAD.IADD R13, R12, 0x1, -R13 ;  /* 0x000000010c0d7824 */ /* 0x000fe200078e0a0d */
[----:B------:R-:W-:Y:S02]  /*1380*/  CS2R R206, SRZ ;  /* 0x0000000000ce7805 */ /* 0x000fe4000001ff00 */
[----:B------:R-:W-:-:S02]  /*1390*/  CS2R R204, SRZ ;  /* 0x0000000000cc7805 */ /* 0x000fc4000001ff00 */
[----:B------:R-:W-:Y:S01]  /*13a0*/  CS2R R202, SRZ ;  /* 0x0000000000ca7805 */ /* 0x000fe2000001ff00 */
[----:B------:R-:W-:Y:S01]  /*13b0*/  IMAD R13, R13, 0x10, R14 ;  /* 0x000000100d0d7824 */ /* 0x000fe200078e020e */
[----:B------:R-:W-:Y:S02]  /*13c0*/  CS2R R200, SRZ ;  /* 0x0000000000c87805 */ /* 0x000fe4000001ff00 */
[----:B------:R-:W-:Y:S02]  /*13d0*/  CS2R R198, SRZ ;  /* 0x0000000000c67805 */ /* 0x000fe4000001ff00 */
[----:B------:R-:W-:Y:S01]  /*13e0*/  CS2R R196, SRZ ;  /* 0x0000000000c47805 */ /* 0x000fe2000001ff00 */
[----:B---3--:R-:W-:Y:S01]  /*13f0*/  USHF.R.S32.HI UR5, URZ, 0x1f, UR4 ;  /* 0x0000001f3f057899 */ /* 0x008fe20008011404 */
[----:B------:R-:W-:Y:S01]  /*1400*/  IMAD.SHL.U32 R6, R13, 0x8, RZ ;  /* 0x000000080d067824 */ /* 0x000fe200078e00ff */
[----:B------:R-:W-:Y:S02]  /*1410*/  CS2R R194, SRZ ;  /* 0x0000000000c27805 */ /* 0x000fe4000001ff00 */
[----:B------:R-:W-:-:S02]  /*1420*/  CS2R R192, SRZ ;  /* 0x0000000000c07805 */ /* 0x000fc4000001ff00 */
[----:B------:R-:W-:Y:S02]  /*1430*/  CS2R R190, SRZ ;  /* 0x0000000000be7805 */ /* 0x000fe4000001ff00 */
[----:B------:R-:W-:Y:S02]  /*1440*/  CS2R R188, SRZ ;  /* 0x0000000000bc7805 */ /* 0x000fe4000001ff00 */
[----:B------:R-:W-:Y:S02]  /*1450*/  CS2R R186, SRZ ;  /* 0x0000000000ba7805 */ /* 0x000fe4000001ff00 */
[----:B------:R-:W-:Y:S01]  /*1460*/  CS2R R184, SRZ ;  /* 0x0000000000b87805 */ /* 0x000fe2000001ff00 */
[----:B----4-:R-:W-:Y:S01]  /*1470*/  IMAD R14, R20, UR5, RZ ;  /* 0x00000005140e7c24 */ /* 0x010fe2000f8e02ff */
        /* <DEDUP_REMOVED lines=63> */
[----:B------:R-:W-:Y:S01]  /*1870*/  CS2R R56, SRZ ;  /* 0x0000000000387805 */ /* 0x000fe2000001ff00 */
[----:B------:R-:W-:Y:S01]  /*1880*/  UMOV UR60, URZ ;  /* 0x0000003f003c7c82 */ /* 0x000fe20008000000 */
[----:B--2---:R-:W-:Y:S02]  /*1890*/  R2UR UR6, R7 ;  /* 0x00000000070672ca */ /* 0x004fe400000e0000 */
[----:B------:R-:W-:Y:S02]  /*18a0*/  LOP3.LUT R7, R4, 0xffffff80, RZ, 0xc0, !PT ;  /* 0xffffff8004077812 */ /* 0x000fe400078ec0ff */
[----:B------:R-:W-:-:S03]  /*18b0*/  LEA.HI R4, R8, R8, RZ, 0x1 ;  /* 0x0000000808047211 */ /* 0x000fc600078f08ff */
[----:B------:R-:W-:Y:S01]  /*18c0*/  IMAD.IADD R7, R18, 0x1, -R7 ;  /* 0x0000000112077824 */ /* 0x000fe200078e0a07 */
[----:B------:R-:W-:Y:S02]  /*18d0*/  LOP3.LUT R15, R4, 0x1ffffffe, RZ, 0xc0, !PT ;  /* 0x1ffffffe040f7812 */ /* 0x000fe400078ec0ff */
[----:B------:R-:W-:Y:S01]  /*18e0*/  LEA.HI R4, R9, R9, RZ, 0x1 ;  /* 0x0000000909047211 */ /* 0x000fe200078f08ff */
[C-C-:B------:R-:W-:Y:S01]  /*18f0*/  IMAD R19, R8.reuse, 0x800, R7.reuse ;  /* 0x0000080008137824 */ /* 0x140fe200078e0207 */
[----:B------:R-:W-:Y:S01]  /*1900*/  SHF.R.S32.HI R10, RZ, 0x1f, R7 ;  /* 0x0000001fff0a7819 */ /* 0x000fe20000011407 */
[----:B------:R-:W-:Y:S01]  /*1910*/  IMAD.IADD R15, R8, 0x1, -R15 ;  /* 0x00000001080f7824 */ /* 0x000fe200078e0a0f */
[----:B------:R-:W-:Y:S01]  /*1920*/  LOP3.LUT R4, R4, 0xfffffffe, RZ, 0xc0, !PT ;  /* 0xfffffffe04047812 */ /* 0x000fe200078ec0ff */
[----:B------:R-:W-:Y:S01]  /*1930*/  IMAD.SHL.U32 R19, R19, 0x4, RZ ;  /* 0x0000000413137824 */ /* 0x000fe200078e00ff */
[CC--:B------:R-:W-:Y:S02]  /*1940*/  LEA.HI R8, R10.reuse, R7.reuse, RZ, 0x2 ;  /* 0x000000070a087211 */ /* 0x0c0fe400078f10ff */
[----:B------:R-:W-:Y:S01]  /*1950*/  LEA.HI R10, R10, R7, RZ, 0x5 ;  /* 0x000000070a0a7211 */ /* 0x000fe200078f28ff */
[----:B------:R-:W-:Y:S01]  /*1960*/  IMAD.IADD R4, R9, 0x1, -R4 ;  /* 0x0000000109047824 */ /* 0x000fe200078e0a04 */
[----:B------:R-:W-:-:S02]  /*1970*/  SHF.R.S32.HI R9, RZ, 0x2, R8 ;  /* 0x00000002ff097819 */ /* 0x000fc40000011408 */
[----:B------:R-:W-:Y:S02]  /*1980*/  SHF.R.S32.HI R12, RZ, 0x1f, R8 ;  /* 0x0000001fff0c7819 */ /* 0x000fe40000011408 */
[----:B------:R-:W-:Y:S02]  /*1990*/  LOP3.LUT R8, R8, 0x7ffffffc, RZ, 0xc0, !PT ;  /* 0x7ffffffc08087812 */ /* 0x000fe400078ec0ff */
[----:B------:R-:W-:Y:S02]  /*19a0*/  IADD3 R2, P0, R19, R2, RZ ;  /* 0x0000000213027210 */ /* 0x000fe40007f1e0ff */
[----:B------:R-:W-:Y:S01]  /*19b0*/  LEA.HI R12, R12, R9, RZ, 0x3 ;  /* 0x000000090c0c7211 */ /* 0x000fe200078f18ff */
[----:B------:R-:W-:Y:S01]  /*19c0*/  IMAD.IADD R8, R7, 0x1, -R8 ;  /* 0x0000000107087824 */ /* 0x000fe200078e0a08 */
[----:B------:R-:W-:Y:S02]  /*19d0*/  SHF.R.S32.HI R7, RZ, 0x1f, R236 ;  /* 0x0000001fff077819 */ /* 0x000fe400000114ec */
[----:B------:R-:W-:Y:S01]  /*19e0*/  LEA.HI.X.SX32 R3, R19, R3, 0x1, P0 ;  /* 0x0000000313037211 */ /* 0x000fe200000f0eff */
[----:B------:R-:W-:Y:S01]  /*19f0*/  IMAD R19, R21, UR4, R14 ;  /* 0x0000000415137c24 */ /* 0x000fe2000f8e020e */
[----:B------:R-:W-:Y:S01]  /*1a00*/  LOP3.LUT R12, R12, 0xfffffff8, RZ, 0xc0, !PT ;  /* 0xfffffff80c0c7812 */ /* 0x000fe200078ec0ff */
[----:B------:R-:W-:Y:S01]  /*1a10*/  IMAD R8, R15, 0x4, R8 ;  /* 0x000000040f087824 */ /* 0x000fe200078e0208 */
[----:B------:R-:W-:Y:S01]  /*1a20*/  SEL R7, R7, RZ, !P1 ;  /* 0x000000ff07077207 */ /* 0x000fe20004800000 */
[----:B------:R-:W-:Y:S01]  /*1a30*/  IMAD.WIDE.U32 R2, R20, UR4, R2 ;  /* 0x0000000414027c25 */ /* 0x000fe2000f8e0002 */
[----:B------:R-:W-:Y:S01]  /*1a40*/  ULDC.64 UR4, c[0x0][0x2e0] ;  /* 0x0000b80000047ab9 */ /* 0x000fe20000000a00 */
[----:B------:R-:W-:-:S02]  /*1a50*/  SHF.R.S32.HI R10, RZ, 0x5, R10 ;  /* 0x00000005ff0a7819 */ /* 0x000fc4000001140a */
[----:B------:R-:W-:Y:S02]  /*1a60*/  IMAD.IADD R9, R9, 0x1, -R12 ;  /* 0x0000000109097824 */ /* 0x000fe400078e0a0c */
[----:B------:R-:W-:Y:S02]  /*1a70*/  IMAD R12, R7, UR4, RZ ;  /* 0x00000004070c7c24 */ /* 0x000fe4000f8e02ff */
[----:B------:R-:W-:Y:S02]  /*1a80*/  IMAD.IADD R3, R3, 0x1, R19 ;  /* 0x0000000103037824 */ /* 0x000fe400078e0213 */
[C---:B------:R-:W-:Y:S02]  /*1a90*/  IMAD R7, R229.reuse, UR5, R12 ;  /* 0x00000005e5077c24 */ /* 0x040fe4000f8e020c */
[----:B------:R-:W-:Y:S01]  /*1aa0*/  IMAD.WIDE.U32 R228, R229, UR4, R2 ;  /* 0x00000004e5e47c25 */ /* 0x000fe2000f8e0002 */
[----:B------:R-:W-:-:S03]  /*1ab0*/  ULOP3.LUT UR4, UR6, 0x1, URZ, 0xfc, !UPT ;  /* 0x0000000106047892 */ /* 0x000fc6000f8efc3f */
[----:B------:R-:W-:Y:S01]  /*1ac0*/  IMAD.SHL.U32 R233, R8, 0x2, RZ ;  /* 0x0000000208e97824 */ /* 0x000fe200078e00ff */
[----:B------:R-:W-:Y:S01]  /*1ad0*/  IADD3 R8, -R0, 0x1, R5 ;  /* 0x0000000100087810 */ /* 0x000fe20007ffe105 */
[----:B------:R-:W-:Y:S02]  /*1ae0*/  IMAD R18, R10, 0x10, R9 ;  /* 0x000000100a127824 */ /* 0x000fe400078e0209 */
[--C-:B------:R-:W-:Y:S02]  /*1af0*/  IMAD.IADD R232, R5, 0x1, -R233.reuse ;  /* 0x0000000105e87824 */ /* 0x100fe400078e0ae9 */
[----:B------:R-:W-:Y:S02]  /*1b00*/  IMAD.IADD R231, R8, 0x1, -R233 ;  /* 0x0000000108e77824 */ /* 0x000fe400078e0ae9 */
[----:B------:R-:W-:Y:S02]  /*1b10*/  IMAD.MOV.U32 R3, RZ, RZ, R11 ;  /* 0x000000ffff037224 */ /* 0x000fe400078e000b */
[----:B------:R-:W-:-:S02]  /*1b20*/  IMAD.MOV.U32 R19, RZ, RZ, RZ ;  /* 0x000000ffff137224 */ /* 0x000fc400078e00ff */
[----:B------:R-:W-:Y:S02]  /*1b30*/  IMAD.U32 R235, RZ, RZ, UR4 ;  /* 0x00000004ffeb7e24 */ /* 0x000fe4000f8e00ff */
[----:B------:R-:W-:Y:S02]  /*1b40*/  IMAD.MOV.U32 R2, RZ, RZ, RZ ;  /* 0x000000ffff027224 */ /* 0x000fe400078e00ff */
[----:B------:R-:W-:Y:S02]  /*1b50*/  IMAD R0, R6, 0x2, R17 ;  /* 0x0000000206007824 */ /* 0x000fe400078e0211 */
[----:B------:R-:W-:Y:S02]  /*1b60*/  IMAD.IADD R233, R16, 0x1, -R233 ;  /* 0x0000000110e97824 */ /* 0x000fe400078e0ae9 */
[----:B------:R-:W-:-:S07]  /*1b70*/  IMAD.IADD R234, R229, 0x1, R7 ;  /* 0x00000001e5ea7824 */ /* 0x000fce00078e0207 */
.L_x_653:
[----:B------:R-:W-:-:S13]  /*1b80*/  R2UR UR4, R235 ;  /* 0x00000000eb0472ca */ /* 0x000fda00000e0000 */
[----:B------:R-:W-:-:S06]  /*1b90*/  UISETP.NE.AND UP0, UPT, UR4, 0x3, UPT ;  /* 0x000000030400788c */ /* 0x000fcc000bf05270 */
[----:B------:R-:W-:-:S13]  /*1ba0*/  PLOP3.LUT P0, PT, PT, PT, UP0, 0x40, 0x0 ;  /* 0x000000000000781c */ /* 0x000fda0003f0e808 */
[----:B-1----:R-:W-:Y:S05]  /*1bb0*/  @P0 BRA `(.L_x_635) ;  /* 0x0000000000040947 */ /* 0x002fea0003800000 */
[----:B------:R-:W-:Y:S01]  /*1bc0*/  BPT.TRAP 0x1 ;  /* 0x000000040000795c */ /* 0x000fe20000300000 */
.L_x_635:
[----:B------:R-:W-:Y:S01]  /*1bd0*/  PLOP3.LUT P1, PT, PT, PT, UP0, 0x40, 0x0 ;  /* 0x000000000000781c */ /* 0x000fe20003f2e808 */
[----:B------:R-:W-:Y:S01]  /*1be0*/  IMAD R16, R2, 0x8, R17 ;  /* 0x0000000802107824 */ /* 0x000fe200078e0211 */
[----:B------:R-:W-:-:S04]  /*1bf0*/  SHF.L.U32 R9, R19, 0x1f, RZ ;  /* 0x0000001f13097819 */ /* 0x000fc800000006ff */
[----:B------:R1:W2:Y:S07]  /*1c00*/  SYNCS.PHASECHK.TRANS64.TRYWAIT P0, [R16+URZ+0x31810], R9 ;  /* 0x03181009100075a7 */ /* 0x0002ae000800017f */
[----:B------:R-:W-:Y:S05]  /*1c10*/  @P1 BRA `(.L_x_636) ;  /* 0x0000000000041947 */ /* 0x000fea0003800000 */
[----:B------:R-:W-:Y:S01]  /*1c20*/  BPT.TRAP 0x1 ;  /* 0x000000040000795c */ /* 0x000fe20000300000 */
.L_x_636:
        /* <DEDUP_REMOVED lines=11> */
.L_x_637:
        /* <DEDUP_REMOVED lines=439> */
.L_x_639:
[----:B------:R-:W-:Y:S01]  /*3850*/  PLOP3.LUT P1, PT, PT, PT, UP0, 0x40, 0x0 ;  /* 0x000000000000781c */ /* 0x000fe20003f2e808 */
[----:B------:R-:W-:-:S05]  /*3860*/  IMAD.U32 R10, RZ, RZ, UR60 ;  /* 0x0000003cff0a7e24 */ /* 0x000fca000f8e00ff */
[----:B------:R-:W-:-:S04]  /*3870*/  SHF.L.U32 R10, R10, 0x1f, RZ ;  /* 0x0000001f0a0a7819 */ /* 0x000fc800000006ff */
[----:B------:R1:W4:Y:S03]  /*3880*/  SYNCS.PHASECHK.TRANS64.TRYWAIT P0, [R17+URZ+0x31830], R10 ;  /* 0x0318300a110075a7 */ /* 0x000326000800017f */
[----:B------:R-:W-:Y:S05]  /*3890*/  @P1 BRA `(.L_x_640) ;  /* 0x0000000000041947 */ /* 0x000fea0003800000 */
[----:B------:R-:W-:Y:S01]  /*38a0*/  BPT.TRAP 0x1 ;  /* 0x000000040000795c */ /* 0x000fe20000300000 */
.L_x_640:
        /* <DEDUP_REMOVED lines=11> */
.L_x_641:
        /* <DEDUP_REMOVED lines=497> */
.L_x_645:
[----:B------:R-:W-:-:S06]  /*5870*/  UISETP.NE.AND UP1, UPT, UR6, 0x1, UPT ;  /* 0x000000010600788c */ /* 0x000fcc000bf25270 */
[----:B------:R-:W-:-:S05]  /*5880*/  PLOP3.LUT P0, PT, PT, PT, UP1, 0x80, 0x0 ;  /* 0x000000000000781c */ /* 0x000fca0003f0f018 */
[----:B------:R-:W-:-:S08]  /*5890*/  @UP1 ULDC UR4, c[0x0][0x754] ;  /* 0x0001d50000041ab9 */ /* 0x000fd00000000800 */
[----:B------:R-:W-:Y:S01]  /*58a0*/  @P0 IMAD.HI.U32 R34, R30, UR4, RZ ;  /* 0x000000041e220c27 */ /* 0x000fe2000f8e00ff */
[----:B------:R-:W-:-:S04]  /*58b0*/  @UP1 ULDC UR4, c[0x0][0x758] ;  /* 0x0001d60000041ab9 */ /* 0x000fc80000000800 */
[----:B------:R-:W-:-:S07]  /*58c0*/  @P0 SHF.R.U32.HI R30, RZ, UR4, R34 ;  /* 0x00000004ff1e0c19 */ /* 0x000fce0008011622 */
.L_x_646:
[----:B------:R-:W-:Y:S05]  /*58d0*/  BSYNC B1 ;  /* 0x0000000000017941 */ /* 0x000fea0003800000 */
.L_x_644:
[----:B------:R-:W-:-:S05]  /*58e0*/  IMAD R30, R30, UR6, R233 ;  /* 0x000000061e1e7c24 */ /* 0x000fca000f8e02e9 */
[----:B------:R-:W-:Y:S02]  /*58f0*/  VIMNMX R37, R37, R30, !PT ;  /* 0x0000001e25257248 */ /* 0x000fe40007fe0100 */
[----:B------:R-:W-:-:S07]  /*5900*/  VIADDMNMX R225, R30, UR6, R225, PT ;  /* 0x000000061ee17c46 */ /* 0x000fce000b8001e1 */
.L_x_643:
        /* <DEDUP_REMOVED lines=17> */
.L_x_649:
[----:B------:R-:W-:-:S06]  /*5a20*/  UISETP.NE.AND UP1, UPT, UR6, 0x1, UPT ;  /* 0x000000010600788c */ /* 0x000fcc000bf25270 */
[----:B------:R-:W-:-:S05]  /*5a30*/  PLOP3.LUT P0, PT, PT, PT, UP1, 0x80, 0x0 ;  /* 0x000000000000781c */ /* 0x000fca0003f0f018 */
[----:B------:R-:W-:-:S08]  /*5a40*/  @UP1 ULDC UR4, c[0x0][0x754] ;  /* 0x0001d50000041ab9 */ /* 0x000fd00000000800 */
[----:B------:R-:W-:Y:S01]  /*5a50*/  @P0 IMAD.HI.U32 R32, R30, UR4, RZ ;  /* 0x000000041e200c27 */ /* 0x000fe2000f8e00ff */
[----:B------:R-:W-:-:S04]  /*5a60*/  @UP1 ULDC UR4, c[0x0][0x758] ;  /* 0x0001d60000041ab9 */ /* 0x000fc80000000800 */
[----:B------:R-:W-:-:S07]  /*5a70*/  @P0 SHF.R.U32.HI R30, RZ, UR4, R32 ;  /* 0x00000004ff1e0c19 */ /* 0x000fce0008011620 */
.L_x_650:
[----:B------:R-:W-:Y:S05]  /*5a80*/  BSYNC B1 ;  /* 0x0000000000017941 */ /* 0x000fea0003800000 */
.L_x_648:
[----:B------:R-:W-:-:S05]  /*5a90*/  IMAD R30, R30, UR6, R233 ;  /* 0x000000061e1e7c24 */ /* 0x000fca000f8e02e9 */
[----:B------:R-:W-:Y:S02]  /*5aa0*/  VIMNMX R31, R31, R30, !PT ;  /* 0x0000001e1f1f7248 */ /* 0x000fe40007fe0100 */
[----:B------:R-:W-:-:S07]  /*5ab0*/  VIADDMNMX R224, R30, UR6, R224, PT ;  /* 0x000000061ee07c46 */ /* 0x000fce000b8001e0 */
.L_x_647:
        /* <DEDUP_REMOVED lines=40> */
[----:B-1----:R-:W-:Y:S01]  /*5d40*/  FSEL R41, R11, -INF , !P3 ;  /* 0xff8000000b297808 */ /* 0x002fe20005800000 */
[--C-:B--2---:R-:W-:Y:S01]  /*5d50*/  FFMA.FTZ R30, R30, UR4, -R6.reuse ;  /* 0x000000041e1e7c23 */ /* 0x104fe20008010806 */
        /* <DEDUP_REMOVED lines=12> */
[----:B---3--:R-:W-:Y:S01]  /*5e20*/  FFMA.FTZ R226, R226, UR4, -R5 ;  /* 0x00000004e2e27c23 */ /* 0x008fe20008010805 */
        /* <DEDUP_REMOVED lines=20> */
[----:B------:R-:W-:Y:S02]  /*5f70*/  P2R R42, PR, RZ, 0x2 ;  /* 0x00000002ff2a7803 */ /* 0x000fe40000000000 */
        /* <DEDUP_REMOVED lines=20> */
[----:B------:R-:W-:-:S02]  /*60c0*/  ISETP.NE.AND P1, PT, R42, RZ, PT ;  /* 0x000000ff2a00720c */ /* 0x000fc40003f25270 */
[----:B------:R-:W1:Y:S01]  /*60d0*/  LDS R42, [R227+0x2c300] ;  /* 0x02c30000e32a7984 */ /* 0x000e620000000800 */
[----:B------:R-:W-:Y:S01]  /*60e0*/  ISETP.GT.AND P6, PT, R31, 0x11, !P6 ;  /* 0x000000111f00780c */ /* 0x000fe200077c4270 */
[----:B------:R-:W-:Y:S01]  /*60f0*/  FFMA.FTZ R37, R37, UR4, -R6 ;  /* 0x0000000425257c23 */ /* 0x000fe20008010806 */
[C---:B------:R-:W-:Y:S01]  /*6100*/  ISETP.GT.AND P1, PT, R31.reuse, 0x20, !P1 ;  /* 0x000000201f00780c */ /* 0x040fe20004f24270 */
[----:B------:R-:W2:Y:S01]  /*6110*/  MUFU.EX2 R225, R225 ;  /* 0x000000e100e17308 */ /* 0x000ea20000000800 */
[C---:B------:R-:W-:Y:S02]  /*6120*/  ISETP.GT.AND P4, PT, R31.reuse, 0x31, !P4 ;  /* 0x000000311f00780c */ /* 0x040fe40006784270 */
[C---:B------:R-:W-:Y:S02]  /*6130*/  ISETP.GT.AND P3, PT, R31.reuse, 0x40, !P3 ;  /* 0x000000401f00780c */ /* 0x040fe40005f64270 */
[----:B------:R-:W-:Y:S02]  /*6140*/  ISETP.GT.AND P2, PT, R31, 0x41, !P2 ;  /* 0x000000411f00780c */ /* 0x000fe40005744270 */
[----:B------:R-:W3:Y:S01]  /*6150*/  LDS R31, [R227+0x2c320] ;  /* 0x02c32000e31f7984 */ /* 0x000ee20000000800 */
        /* <DEDUP_REMOVED lines=18> */
[----:B------:R-:W1:Y:S01]  /*6280*/  MUFU.EX2 R221, R30 ;  /* 0x0000001e00dd7308 */ /* 0x000e620000000800 */
[--C-:B---3--:R-:W-:Y:S01]  /*6290*/  FADD.FTZ R46, R46, -R31.reuse ;  /* 0x8000001f2e2e7221 */ /* 0x108fe20000010000 */
        /* <DEDUP_REMOVED lines=9> */
[C---:B--2---:R-:W-:Y:S01]  /*6330*/  F2FP.BF16.F32.PACK_AB R31, R226.reuse, R225 ;  /* 0x000000e1e21f723e */ /* 0x044fe200000010ff */
[----:B------:R-:W-:Y:S01]  /*6340*/  FMUL.FTZ R46, R225, R46 ;  /* 0x0000002ee12e7220 */ /* 0x000fe20000410000 */
[----:B------:R-:W-:-:S03]  /*6350*/  FMUL.FTZ R47, R226, R47 ;  /* 0x0000002fe22f7220 */ /* 0x000fc60000410000 */
[----:B------:R-:W-:Y:S01]  /*6360*/  FMUL.FTZ R46, R46, R9 ;  /* 0x000000092e2e7220 */ /* 0x000fe20000410000 */
[C---:B-1----:R-:W-:Y:S01]  /*6370*/  F2FP.BF16.F32.PACK_AB R30, R221.reuse, R43 ;  /* 0x0000002bdd1e723e */ /* 0x042fe200000010ff */
[----:B------:R-:W-:Y:S01]  /*6380*/  BAR.SYNC.DEFER_BLOCKING 0x9, 0x100 ;  /* 0x0244000000007b1d */ /* 0x000fe20000010000 */
[----:B------:R-:W-:Y:S01]  /*6390*/  FMUL.FTZ R45, R221, R45 ;  /* 0x0000002ddd2d7220 */ /* 0x000fe20000410000 */
[----:B------:R-:W-:Y:S01]  /*63a0*/  FFMA.FTZ R221, R35, UR4, -R6 ;  /* 0x0000000423dd7c23 */ /* 0x000fe20008010806 */
[----:B------:R-:W-:Y:S01]  /*63b0*/  FMUL.FTZ R43, R43, R44 ;  /* 0x0000002c2b2b7220 */ /* 0x000fe20000410000 */
[----:B------:R-:W-:Y:S01]  /*63c0*/  FMUL.FTZ R47, R47, R10 ;  /* 0x0000000a2f2f7220 */ /* 0x000fe20000410000 */
[----:B------:R-:W-:Y:S01]  /*63d0*/  FFMA.FTZ R10, -R14, R14, 1 ;  /* 0x3f8000000e0a7423 */ /* 0x000fe2000001010e */
[----:B------:R-:W-:Y:S08]  /*63e0*/  MUFU.EX2 R44, R221 ;  /* 0x000000dd002c7308 */ /* 0x000ff00000000800 */
[----:B------:R1:W2:Y:S02]  /*63f0*/  MUFU.EX2 R35, R34 ;  /* 0x0000002200237308 */ /* 0x0002a40000000800 */
[----:B-1----:R-:W-:Y:S01]  /*6400*/  FFMA.FTZ R34, -R20, R20, 1 ;  /* 0x3f80000014227423 */ /* 0x002fe20000010114 */
[----:B------:R1:W-:Y:S01]  /*6410*/  STSM.16.M88.2 [R0+0x2c500], R30 ;  /* 0x02c5001e00007844 */ /* 0x0003e20000000100 */
[----:B--2---:R-:W-:-:S04]  /*6420*/  FMUL.FTZ R20, R35, R52 ;  /* 0x0000003423147220 */ /* 0x004fc80000410000 */
[----:B------:R-:W-:Y:S01]  /*6430*/  FMUL.FTZ R20, R20, R15 ;  /* 0x0000000f14147220 */ /* 0x000fe20000410000 */
[----:B-1----:R-:W-:Y:S01]  /*6440*/  FFMA.FTZ R30, -R8, R8, 1 ;  /* 0x3f800000081e7423 */ /* 0x002fe20000010108 */
[--C-:B------:R-:W-:Y:S01]  /*6450*/  FFMA.FTZ R8, R36, UR4, -R6.reuse ;  /* 0x0000000424087c23 */ /* 0x100fe20008010806 */
[----:B------:R-:W-:Y:S01]  /*6460*/  FFMA.FTZ R31, R39, UR4, -R6 ;  /* 0x00000004271f7c23 */ /* 0x000fe20008010806 */
[----:B------:R-:W-:Y:S01]  /*6470*/  FFMA.FTZ R39, -R12, R12, 1 ;  /* 0x3f8000000c277423 */ /* 0x000fe2000001010c */
[----:B------:R-:W-:Y:S01]  /*6480*/  FMUL.FTZ R12, R44, R49 ;  /* 0x000000312c0c7220 */ /* 0x000fe20000410000 */
[----:B------:R-:W-:Y:S01]  /*6490*/  FMUL.FTZ R45, R45, R30 ;  /* 0x0000001e2d2d7220 */ /* 0x000fe20000410000 */
[----:B------:R-:W-:Y:S01]  /*64a0*/  FFMA.FTZ R30, -R11, R11, 1 ;  /* 0x3f8000000b1e7423 */ /* 0x000fe2000001010b */
[----:B------:R-:W1:Y:S01]  /*64b0*/  MUFU.EX2 R8, R8 ;  /* 0x0000000800087308 */ /* 0x000e620000000800 */
[----:B------:R-:W-:Y:S01]  /*64c0*/  FMUL.FTZ R12, R12, R39 ;  /* 0x000000270c0c7220 */ /* 0x000fe20000410000 */
[----:B------:R-:W-:Y:S01]  /*64d0*/  FMUL.FTZ R11, R41, R48 ;  /* 0x00000030290b7220 */ /* 0x000fe20000410000 */
[----:B------:R-:W-:-:S03]  /*64e0*/  FFMA.FTZ R49, -R24, R24, 1 ;  /* 0x3f80000018317423 */ /* 0x000fc60000010118 */
[----:B------:R-:W-:Y:S01]  /*64f0*/  FMUL.FTZ R11, R11, R30 ;  /* 0x0000001e0b0b7220 */ /* 0x000fe20000410000 */
[----:B------:R-:W-:Y:S01]  /*6500*/  FFMA.FTZ R30, R38, UR4, -R6 ;  /* 0x00000004261e7c23 */ /* 0x000fe20008010806 */
[----:B------:R-:W2:Y:S01]  /*6510*/  MUFU.EX2 R31, R31 ;  /* 0x0000001f001f7308 */ /* 0x000ea20000000800 */
[----:B------:R-:W-:-:S07]  /*6520*/  FFMA.FTZ R6, -R27, R27, 1 ;  /* 0x3f8000001b067423 */ /* 0x000fce000001011b */
[----:B------:R-:W3:Y:S01]  /*6530*/  MUFU.EX2 R39, R32 ;  /* 0x0000002000277308 */ /* 0x000ee20000000800 */
[C---:B-1----:R-:W-:Y:S01]  /*6540*/  FMUL.FTZ R53, R8.reuse, R53 ;  /* 0x0000003508357220 */ /* 0x042fe20000410000 */
[----:B------:R-:W-:Y:S02]  /*6550*/  F2FP.BF16.F32.PACK_AB R8, R8, R35 ;  /* 0x000000230808723e */ /* 0x000fe400000010ff */
[----:B------:R-:W-:Y:S01]  /*6560*/  F2FP.BF16.F32.PACK_AB R35, R47, R46 ;  /* 0x0000002e2f23723e */ /* 0x000fe200000010ff */
[----:B------:R-:W-:Y:S01]  /*6570*/  FMUL.FTZ R15, R53, R34 ;  /* 0x00000022350f7220 */ /* 0x000fe20000410000 */
[----:B------:R-:W-:Y:S02]  /*6580*/  FFMA.FTZ R34, -R23, R23, 1 ;  /* 0x3f80000017227423 */ /* 0x000fe40000010117 */
[----:B------:R1:W4:Y:S01]  /*6590*/  MUFU.EX2 R32, R37 ;  /* 0x0000002500207308 */ /* 0x0003220000000800 */
[----:B--2---:R-:W-:-:S04]  /*65a0*/  FMUL.FTZ R23, R31, R216 ;  /* 0x000000d81f177220 */ /* 0x004fc80000410000 */
[----:B------:R-:W-:Y:S01]  /*65b0*/  FMUL.FTZ R23, R23, R34 ;  /* 0x0000002217177220 */ /* 0x000fe20000410000 */
[----:B------:R-:W-:Y:S01]  /*65c0*/  FFMA.FTZ R34, -R7, R7, 1 ;  /* 0x3f80000007227423 */ /* 0x000fe20000010107 */
[--C-:B------:R-:W-:Y:S01]  /*65d0*/  FFMA.FTZ R7, R40, UR4, -R5.reuse ;  /* 0x0000000428077c23 */ /* 0x100fe20008010805 */
[----:B------:R-:W2:Y:S01]  /*65e0*/  MUFU.EX2 R30, R30 ;  /* 0x0000001e001e7308 */ /* 0x000ea20000000800 */
[----:B---3--:R-:W-:Y:S01]  /*65f0*/  FMUL.FTZ R27, R39, R220 ;  /* 0x000000dc271b7220 */ /* 0x008fe20000410000 */
[----:B-1----:R-:W-:Y:S01]  /*6600*/  FFMA.FTZ R37, -R28, R28, 1 ;  /* 0x3f8000001c257423 */ /* 0x002fe2000001011c */
[----:B------:R-:W-:Y:S02]  /*6610*/  FMUL.FTZ R34, R43, R34 ;  /* 0x000000222b227220 */ /* 0x000fe40000410000 */
[----:B------:R-:W-:Y:S01]  /*6620*/  FMUL.FTZ R27, R27, R6 ;  /* 0x000000061b1b7220 */ /* 0x000fe20000410000 */
[----:B------:R-:W-:Y:S02]  /*6630*/  FSEL R6, R14, -INF , !P6 ;  /* 0xff8000000e067808 */ /* 0x000fe40007000000 */
[----:B------:R-:W1:Y:S01]  /*6640*/  MUFU.EX2 R7, R7 ;  /* 0x0000000700077308 */ /* 0x000e620000000800 */
[C---:B----4-:R-:W-:Y:S01]  /*6650*/  FMUL.FTZ R28, R32.reuse, R42 ;  /* 0x0000002a201c7220 */ /* 0x050fe20000410000 */
[----:B------:R-:W-:Y:S01]  /*6660*/  F2FP.BF16.F32.PACK_AB R32, R32, R39 ;  /* 0x000000272020723e */ /* 0x000fe200000010ff */
[----:B------:R-:W-:Y:S01]  /*6670*/  FFMA.FTZ R36, R6, UR4, -R5 ;  /* 0x0000000406247c23 */ /* 0x000fe20008010805 */
[----:B------:R-:W-:Y:S01]  /*6680*/  FSEL R6, R21, -INF , !P1 ;  /* 0xff80000015067808 */ /* 0x000fe20004800000 */
[----:B------:R-:W-:Y:S01]  /*6690*/  FMUL.FTZ R28, R28, R37 ;  /* 0x000000251c1c7220 */ /* 0x000fe20000410000 */
[----:B------:R-:W-:-:S03]  /*66a0*/  F2FP.BF16.F32.PACK_AB R34, R45, R34 ;  /* 0x000000222d22723e */ /* 0x000fc600000010ff */
[----:B------:R-:W3:Y:S01]  /*66b0*/  MUFU.EX2 R36, R36 ;  /* 0x0000002400247308 */ /* 0x000ee20000000800 */
[----:B------:R-:W-:Y:S01]  /*66c0*/  FFMA.FTZ R9, R6, UR4, -R5 ;  /* 0x0000000406097c23 */ /* 0x000fe20008010805 */
[----:B------:R-:W-:Y:S01]  /*66d0*/  FSEL R6, R22, -INF , !P0 ;  /* 0xff80000016067808 */ /* 0x000fe20004000000 */
[C---:B--2---:R-:W-:Y:S01]  /*66e0*/  FMUL.FTZ R24, R30.reuse, R217 ;  /* 0x000000d91e187220 */ /* 0x044fe20000410000 */
[----:B------:R-:W-:-:S03]  /*66f0*/  F2FP.BF16.F32.PACK_AB R30, R30, R31 ;  /* 0x0000001f1e1e723e */ /* 0x000fc600000010ff */
[----:B------:R-:W-:Y:S01]  /*6700*/  FFMA.FTZ R38, R6, UR4, -R5 ;  /* 0x0000000406267c23 */ /* 0x000fe20008010805 */
[----:B------:R-:W2:Y:S01]  /*6710*/  MUFU.EX2 R9, R9 ;  /* 0x0000000900097308 */ /* 0x000ea20000000800 */
[----:B------:R-:W-:Y:S01]  /*6720*/  FSEL R6, R25, -INF , !P5 ;  /* 0xff80000019067808 */ /* 0x000fe20006800000 */
[----:B-1----:R-:W-:Y:S01]  /*6730*/  FMUL.FTZ R14, R7, R50 ;  /* 0x00000032070e7220 */ /* 0x002fe20000410000 */
[----:B------:R-:W-:-:S03]  /*6740*/  FMUL.FTZ R24, R24, R49 ;  /* 0x0000003118187220 */ /* 0x000fc60000410000 */
[----:B------:R-:W-:Y:S01]  /*6750*/  FMUL.FTZ R14, R14, R13 ;  /* 0x0000000d0e0e7220 */ /* 0x000fe20000410000 */
[----:B------:R-:W-:Y:S01]  /*6760*/  FFMA.FTZ R43, R6, UR4, -R5 ;  /* 0x00000004062b7c23 */ /* 0x000fe20008010805 */
[----:B------:R-:W-:Y:S02]  /*6770*/  VIADD R13, R17, 0x2c500 ;  /* 0x0002c500110d7836 */ /* 0x000fe40000000000 */
[----:B---3--:R-:W-:Y:S01]  /*6780*/  FMUL.FTZ R37, R36, R51 ;  /* 0x0000003324257220 */ /* 0x008fe20000410000 */
[----:B------:R-:W-:Y:S01]  /*6790*/  FSEL R6, R26, -INF , !P4 ;  /* 0xff8000001a067808 */ /* 0x000fe20006000000 */
[----:B------:R-:W1:Y:S01]  /*67a0*/  MUFU.EX2 R38, R38 ;  /* 0x0000002600267308 */ /* 0x000e620000000800 */
[----:B------:R-:W-:Y:S01]  /*67b0*/  F2FP.BF16.F32.PACK_AB R7, R36, R7 ;  /* 0x000000072407723e */ /* 0x000fe200000010ff */
[----:B------:R-:W-:Y:S01]  /*67c0*/  FMUL.FTZ R37, R37, R10 ;  /* 0x0000000a25257220 */ /* 0x000fe20000410000 */
[----:B------:R-:W-:Y:S01]  /*67d0*/  FFMA.FTZ R10, -R21, R21, 1 ;  /* 0x3f800000150a7423 */ /* 0x000fe20000010115 */
[----:B------:R-:W-:Y:S01]  /*67e0*/  SHF.R.U32.HI R21, RZ, 0x4, R13 ;  /* 0x00000004ff157819 */ /* 0x000fe2000001160d */
[--C-:B------:R-:W-:Y:S01]  /*67f0*/  FFMA.FTZ R42, R6, UR4, -R5.reuse ;  /* 0x00000004062a7c23 */ /* 0x100fe20008010805 */
[----:B--2---:R-:W-:Y:S01]  /*6800*/  FMUL.FTZ R13, R9, R54 ;  /* 0x00000036090d7220 */ /* 0x004fe20000410000 */
[C---:B------:R-:W-:Y:S01]  /*6810*/  FSEL R6, R29.reuse, -INF , !P3 ;  /* 0xff8000001d067808 */ /* 0x040fe20005800000 */
[----:B------:R-:W2:Y:S01]  /*6820*/  MUFU.EX2 R43, R43 ;  /* 0x0000002b002b7308 */ /* 0x000ea20000000800 */
[----:B------:R-:W-:Y:S01]  /*6830*/  FFMA.FTZ R29, -R29, R29, 1 ;  /* 0x3f8000001d1d7423 */ /* 0x000fe2000001011d */
[----:B------:R-:W-:Y:S01]  /*6840*/  FMUL.FTZ R13, R13, R10 ;  /* 0x0000000a0d0d7220 */ /* 0x000fe20000410000 */
[----:B------:R-:W-:Y:S01]  /*6850*/  LOP3.LUT R10, R21, 0x3fff, RZ, 0xc0, !PT ;  /* 0x00003fff150a7812 */ /* 0x000fe200078ec0ff */
[----:B------:R-:W-:Y:S01]  /*6860*/  FFMA.FTZ R21, R6, UR4, -R5 ;  /* 0x0000000406157c23 */ /* 0x000fe20008010805 */
[----:B------:R-:W-:-:S02]  /*6870*/  FSEL R6, R33, -INF , !P2 ;  /* 0xff80000021067808 */ /* 0x000fc40005000000 */
[----:B------:R-:W-:Y:S01]  /*6880*/  LOP3.LUT R10, R10, 0x80000, RZ, 0xfc, !PT ;  /* 0x000800000a0a7812 */ /* 0x000fe200078efcff */
[----:B------:R-:W3:Y:S01]  /*6890*/  MUFU.EX2 R42, R42 ;  /* 0x0000002a002a7308 */ /* 0x000ee20000000800 */
[----:B-1----:R-:W-:Y:S01]  /*68a0*/  F2FP.BF16.F32.PACK_AB R9, R38, R9 ;  /* 0x000000092609723e */ /* 0x002fe200000010ff */
[----:B------:R-:W-:Y:S01]  /*68b0*/  FFMA.FTZ R6, R6, UR4, -R5 ;  /* 0x0000000406067c23 */ /* 0x000fe20008010805 */
[----:B------:R-:W-:Y:S01]  /*68c0*/  FMUL.FTZ R40, R38, R55 ;  /* 0x0000003726287220 */ /* 0x000fe20000410000 */
[----:B------:R-:W-:Y:S01]  /*68d0*/  VIADD R5, R10, 0x80 ;  /* 0x000000800a057836 */ /* 0x000fe20000000000 */
[----:B------:R-:W-:Y:S01]  /*68e0*/  F2FP.BF16.F32.PACK_AB R36, R12, R11 ;  /* 0x0000000b0c24723e */ /* 0x000fe200000010ff */
[----:B------:R-:W-:Y:S01]  /*68f0*/  VIADD R49, R10, 0x180 ;  /* 0x000001800a317836 */ /* 0x000fe20000000000 */
[----:B------:R-:W-:Y:S01]  /*6900*/  F2FP.BF16.F32.PACK_AB R37, R37, R14 ;  /* 0x0000000e2525723e */ /* 0x000fe200000010ff */
[----:B------:R1:W4:Y:S01]  /*6910*/  MUFU.EX2 R48, R6 ;  /* 0x0000000600307308 */ /* 0x0003220000000800 */
[----:B------:R-:W-:Y:S01]  /*6920*/  R2UR UR4, R5 ;  /* 0x00000000050472ca */ /* 0x000fe200000e0000 */
[----:B------:R-:W-:Y:S01]  /*6930*/  FFMA.FTZ R5, -R22, R22, 1 ;  /* 0x3f80000016057423 */ /* 0x000fe20000010116 */
[C---:B------:R-:W-:Y:S01]  /*6940*/  VIADD R22, R10.reuse, 0x100 ;  /* 0x000001000a167836 */ /* 0x040fe20000000000 */
[----:B------:R-:W-:Y:S01]  /*6950*/  F2FP.BF16.F32.PACK_AB R12, R15, R20 ;  /* 0x000000140f0c723e */ /* 0x000fe200000010ff */
[----:B------:R-:W-:-:S02]  /*6960*/  VIADD R15, R10, 0x30 ;  /* 0x000000300a0f7836 */ /* 0x000fc40000000000 */
[----:B------:R-:W-:Y:S01]  /*6970*/  FMUL.FTZ R40, R40, R5 ;  /* 0x0000000528287220 */ /* 0x000fe20000410000 */
[----:B--2---:R-:W-:Y:S01]  /*6980*/  FMUL.FTZ R5, R43, R218 ;  /* 0x000000da2b057220 */ /* 0x004fe20000410000 */
[----:B------:R-:W2:Y:S01]  /*6990*/  MUFU.EX2 R21, R21 ;  /* 0x0000001500157308 */ /* 0x000ea20000000800 */
[----:B-1----:R-:W-:Y:S01]  /*69a0*/  FFMA.FTZ R6, -R33, R33, 1 ;  /* 0x3f80000021067423 */ /* 0x002fe20000010121 */
[----:B---3--:R-:W-:Y:S01]  /*69b0*/  F2FP.BF16.F32.PACK_AB R31, R42, R43 ;  /* 0x0000002b2a1f723e */ /* 0x008fe200000010ff */
[----:B------:R-:W-:Y:S01]  /*69c0*/  VIADD R20, R10, 0xb0 ;  /* 0x000000b00a147836 */ /* 0x000fe20000000000 */
[----:B------:R-:W-:Y:S01]  /*69d0*/  R2UR UR5, R22 ;  /* 0x00000000160572ca */ /* 0x000fe200000e0000 */
[----:B------:R-:W-:Y:S01]  /*69e0*/  FFMA.FTZ R22, -R25, R25, 1 ;  /* 0x3f80000019167423 */ /* 0x000fe20000010119 */
[----:B------:R-:W-:Y:S01]  /*69f0*/  FFMA.FTZ R25, -R26, R26, 1 ;  /* 0x3f8000001a197423 */ /* 0x000fe2000001011a */
[----:B------:R-:W-:Y:S01]  /*6a00*/  FMUL.FTZ R26, R42, R219 ;  /* 0x000000db2a1a7220 */ /* 0x000fe20000410000 */
[----:B------:R-:W-:Y:S01]  /*6a10*/  F2FP.BF16.F32.PACK_AB R13, R40, R13 ;  /* 0x0000000d280d723e */ /* 0x000fe200000010ff */
[----:B----4-:R-:W-:Y:S01]  /*6a20*/  FMUL.FTZ R223, R48, R223 ;  /* 0x000000df30df7220 */ /* 0x010fe20000410000 */
[----:B------:R-:W-:Y:S01]  /*6a30*/  FMUL.FTZ R5, R5, R22 ;  /* 0x0000001605057220 */ /* 0x000fe20000410000 */
[----:B------:R-:W-:-:S02]  /*6a40*/  IMAD R22, R4, 0x2000, R17 ;  /* 0x0000200004167824 */ /* 0x000fc400078e0211 */
[----:B------:R-:W-:Y:S01]  /*6a50*/  FMUL.FTZ R26, R26, R25 ;  /* 0x000000191a1a7220 */ /* 0x000fe20000410000 */
[----:B------:R-:W-:Y:S01]  /*6a60*/  FMUL.FTZ R50, R223, R6 ;  /* 0x00000006df327220 */ /* 0x000fe20000410000 */
[----:B------:R-:W-:Y:S01]  /*6a70*/  F2FP.BF16.F32.PACK_AB R6, R44, R41 ;  /* 0x000000292c06723e */ /* 0x000fe200000010ff */
[----:B------:R-:W-:Y:S01]  /*6a80*/  UMOV UR10, UR4 ;  /* 0x00000004000a7c82 */ /* 0x000fe20008000000 */
[----:B------:R-:W-:Y:S01]  /*6a90*/  R2UR UR58, R10 ;  /* 0x000000000a3a72ca */ /* 0x000fe200000e0000 */
[----:B--2---:R-:W-:Y:S01]  /*6aa0*/  FMUL.FTZ R222, R21, R222 ;  /* 0x000000de15de7220 */ /* 0x004fe20000410000 */
        /* <DEDUP_REMOVED lines=12> */
[----:B-1----:R-:W-:Y:S02]  /*6b70*/  F2FP.BF16.F32.PACK_AB R6, R24, R23 ;  /* 0x000000171806723e */ /* 0x002fe400000010ff */
[----:B------:R-:W-:Y:S01]  /*6b80*/  R2UR UR56, R216 ;  /* 0x00000000d83872ca */ /* 0x000fe200000e0000 */
[----:B------:R1:W-:Y:S06]  /*6b90*/  MEMBAR.ALL.CTA ;  /* 0x0000000000007992 */ /* 0x0003ec0000008000 */
[----:B-1----:R-:W1:Y:S01]  /*6ba0*/  FENCE.VIEW.ASYNC.S ;  /* 0x00000000000073c6 */ /* 0x002e620000000000 */
[----:B------:R-:W-:Y:S01]  /*6bb0*/  F2FP.BF16.F32.PACK_AB R7, R26, R5 ;  /* 0x000000051a07723e */ /* 0x000fe200000010ff */
[----:B------:R-:W-:Y:S01]  /*6bc0*/  VIADD R5, R10, 0x200 ;  /* 0x000002000a057836 */ /* 0x000fe20000000000 */
[----:B------:R-:W-:Y:S01]  /*6bd0*/  F2FP.BF16.F32.PACK_AB R24, R28, R27 ;  /* 0x0000001b1c18723e */ /* 0x000fe200000010ff */
[----:B------:R-:W-:Y:S01]  /*6be0*/  UMOV UR18, UR6 ;  /* 0x0000000600127c82 */ /* 0x000fe20008000000 */
[----:B--2---:R-:W-:Y:S01]  /*6bf0*/  MOV R8, UR58 ;  /* 0x0000003a00087c02 */ /* 0x004fe20008000f00 */
        /* <DEDUP_REMOVED lines=224> */
[----:B------:R-:W-:-:S02]  /*7a00*/  VIADD R8, R216, 0x480 ;  /* 0x00000480d8087836 */ /* 0x000fc40000000000 */
[----:B------:R-:W-:-:S10]  /*7a10*/  IMAD.SHL.U32 R9, R3, 0x4000, RZ ;  /* 0x0000400003097824 */ /* 0x000fd400078e00ff */
        /* <DEDUP_REMOVED lines=21> */
[----:B------:R-:W-:Y:S02]  /*7b70*/  R2UR UR28, R8 ;  /* 0x00000000081c72ca */ /* 0x000fe400000e0000 */
        /* <DEDUP_REMOVED lines=199> */
.L_x_651:
        /* <DEDUP_REMOVED lines=113> */
.L_x_652:
        /* <DEDUP_REMOVED lines=94> */
.L_x_632:
        /* <DEDUP_REMOVED lines=17> */
[----:B------:R5:W2:Y:S07]  /*95f0*/  @P0 LDG.E R3, desc[UR4][R2.64] ;  /* 0x0000000402030981 */ /* 0x000aae000c1e1900 */
[----:B------:R-:W-:Y:S01]  /*9600*/  BAR.SYNC.DEFER_BLOCKING 0x1, 0x100 ;  /* 0x0044000000007b1d */ /* 0x000fe20000010000 */
[----:B----4-:R-:W-:Y:S01]  /*9610*/  ISETP.NE.AND P1, PT, R0, 0x1, PT ;  /* 0x000000010000780c */ /* 0x010fe20003f25270 */
[----:B------:R-:W-:-:S06]  /*9620*/  VIADD R23, R22, 0xffffff80 ;  /* 0xffffff8016177836 */ /* 0x000fcc0000000000 */
[----:B------:R-:W4:Y:S01]  /*9630*/  S2UR UR5, SR_CgaCtaId ;  /* 0x00000000000579c3 */ /* 0x000f220000008800 */
[----:B------:R-:W-:Y:S01]  /*9640*/  SHF.R.S32.HI R0, RZ, 0x1f, R23 ;  /* 0x0000001fff007819 */ /* 0x000fe20000011417 */
[----:B------:R-:W-:Y:S01]  /*9650*/  UMOV UR4, 0x400 ;  /* 0x0000040000047882 */ /* 0x000fe20000000000 */
[----:B------:R-:W-:Y:S02]  /*9660*/  BSSY B1, `(.L_x_654) ;  /* 0x0000055000017945 */ /* 0x000fe40003800000 */
[----:B------:R-:W-:-:S03]  /*9670*/  LEA.HI R6, R0, R23, RZ, 0x7 ;  /* 0x0000001700067211 */ /* 0x000fc600078f38ff */
[----:B------:R-:W1:Y:S01]  /*9680*/  @P1 LDC R4, c[0x0][0x854] ;  /* 0x00021500ff041b82 */ /* 0x000e620000000800 */
[----:B------:R-:W-:Y:S02]  /*9690*/  LOP3.LUT R0, R6, 0x3fffff80, RZ, 0xc0, !PT ;  /* 0x3fffff8006007812 */ /* 0x000fe400078ec0ff */
[----:B------:R-:W-:-:S03]  /*96a0*/  SHF.R.S32.HI R9, RZ, 0x7, R6 ;  /* 0x00000007ff097819 */ /* 0x000fc60000011406 */
[----:B------:R-:W-:Y:S02]  /*96b0*/  IMAD.IADD R0, R23, 0x1, -R0 ;  /* 0x0000000117007824 */ /* 0x000fe400078e0a00 */
[----:B------:R-:W3:Y:S02]  /*96c0*/  @P1 LDC R5, c[0x0][0x858] ;  /* 0x00021600ff051b82 */ /* 0x000ee40000000800 */
[----:B------:R-:W-:-:S04]  /*96d0*/  IMAD R0, R9, 0xa00, R0 ;  /* 0x00000a0009007824 */ /* 0x000fc800078e0200 */
[----:B-----5:R-:W-:Y:S01]  /*96e0*/  IMAD.SHL.U32 R2, R0, 0x4, RZ ;  /* 0x0000000400027824 */ /* 0x020fe200078e00ff */
[----:B----4-:R-:W-:-:S06]  /*96f0*/  ULEA UR4, UR5, UR4, 0x18 ;  /* 0x0000000405047291 */ /* 0x010fcc000f8ec03f */
[----:B------:R-:W-:Y:S01]  /*9700*/  LEA R6, R2, UR4, 0x2 ;  /* 0x0000000402067c11 */ /* 0x000fe2000f8e10ff */
[----:B-1----:R-:W-:-:S04]  /*9710*/  @P1 IMAD.HI.U32 R0, R7, R4, RZ ;  /* 0x0000000407001227 */ /* 0x002fc800078e00ff */
[----:B------:R1:W-:Y:S04]  /*9720*/  STS.128 [R6], R56 ;  /* 0x0000003806007388 */ /* 0x0003e80000000c00 */
[----:B------:R1:W-:Y:S01]  /*9730*/  STS.128 [R6+0x800], R60 ;  /* 0x0008003c06007388 */ /* 0x0003e20000000c00 */
[----:B---3--:R-:W-:Y:S01]  /*9740*/  @P1 SHF.R.U32.HI R7, RZ, R5, R0 ;  /* 0x00000005ff071219 */ /* 0x008fe20000011600 */
[----:B------:R-:W-:Y:S02]  /*9750*/  IMAD R5, R8, 0x5000, RZ ;  /* 0x0000500008057824 */ /* 0x000fe400078e02ff */
[----:B------:R1:W-:Y:S01]  /*9760*/  STS.128 [R6+0x1000], R96 ;  /* 0x0010006006007388 */ /* 0x0003e20000000c00 */
[----:B------:R-:W-:-:S03]  /*9770*/  SHF.R.S32.HI R9, RZ, 0x1f, R7 ;  /* 0x0000001fff097819 */ /* 0x000fc60000011407 */
        /* <DEDUP_REMOVED lines=18> */
[----:B---3--:R-:W3:Y:S01]  /*98a0*/  FENCE.VIEW.ASYNC.S ;  /* 0x00000000000073c6 */ /* 0x008ee20000000000 */
[----:B--2---:R-:W-:-:S04]  /*98b0*/  @P0 IMAD R3, R236, 0x50, R3 ;  /* 0x00000050ec030824 */ /* 0x004fc800078e0203 */
[----:B------:R-:W-:-:S05]  /*98c0*/  @P0 IMAD.HI R3, R3, 0x66666667, RZ ;  /* 0x6666666703030827 */ /* 0x000fca00078e02ff */
[----:B------:R-:W-:-:S04]  /*98d0*/  @P0 SHF.R.U32.HI R0, RZ, 0x1f, R3 ;  /* 0x0000001fff000819 */ /* 0x000fc80000011603 */
[----:B------:R-:W-:-:S05]  /*98e0*/  @P0 LEA.HI.SX32 R0, R3, R0, 0x1b ;  /* 0x0000000003000211 */ /* 0x000fca00078fdaff */
[----:B------:R-:W-:Y:S02]  /*98f0*/  @P0 IMAD R2, R0, 0x5000, RZ ;  /* 0x0000500000020824 */ /* 0x000fe400078e02ff */
[----:B------:R-:W-:-:S03]  /*9900*/  IMAD R0, R9, R10, RZ ;  /* 0x0000000a09007224 */ /* 0x000fc600078e02ff */
[----:B------:R-:W-:Y:S02]  /*9910*/  @P0 SHF.R.S32.HI R3, RZ, 0x1f, R2 ;  /* 0x0000001fff030819 */ /* 0x000fe40000011402 */
[----:B------:R-:W-:Y:S01]  /*9920*/  @!P0 CS2R R2, SRZ ;  /* 0x0000000000028805 */ /* 0x000fe2000001ff00 */
[----:B---3--:R-:W-:Y:S05]  /*9930*/  BAR.SYNC.DEFER_BLOCKING 0x1, 0x100 ;  /* 0x0044000000007b1d */ /* 0x008fea0000010000 */
[----:B------:R-:W-:Y:S01]  /*9940*/  IADD3 R4, P1, R5, R2, RZ ;  /* 0x0000000205047210 */ /* 0x000fe20007f3e0ff */
[----:B------:R-:W-:Y:S02]  /*9950*/  IMAD R2, R9, R14, RZ ;  /* 0x0000000e09027224 */ /* 0x000fe400078e02ff */
[----:B------:R-:W-:Y:S01]  /*9960*/  IMAD R9, R7, R11, R0 ;  /* 0x0000000b07097224 */ /* 0x000fe200078e0200 */
[----:B------:R-:W-:Y:S01]  /*9970*/  LEA.HI.X.SX32 R5, R5, R3, 0x1, P1 ;  /* 0x0000000305057211 */ /* 0x000fe200008f0eff */
[C---:B------:R-:W-:Y:S01]  /*9980*/  IMAD R11, R7.reuse, R15, R2 ;  /* 0x0000000f070b7224 */ /* 0x040fe200078e0202 */
[----:B------:R-:W-:Y:S01]  /*9990*/  SHF.R.S32.HI R0, RZ, 0x1f, R236 ;  /* 0x0000001fff007819 */ /* 0x000fe200000114ec */
[----:B------:R-:W-:-:S04]  /*99a0*/  IMAD.WIDE.U32 R2, R7, R10, R4 ;  /* 0x0000000a07027225 */ /* 0x000fc800078e0004 */
[----:B------:R-:W-:Y:S01]  /*99b0*/  IMAD.IADD R3, R3, 0x1, R9 ;  /* 0x0000000103037824 */ /* 0x000fe200078e0209 */
[----:B------:R-:W-:Y:S01]  /*99c0*/  SEL R9, R0, RZ, !P0 ;  /* 0x000000ff00097207 */ /* 0x000fe20004000000 */
[----:B------:R-:W-:Y:S01]  /*99d0*/  IMAD.WIDE.U32 R4, R7, R14, R4 ;  /* 0x0000000e07047225 */ /* 0x000fe200078e0004 */
[----:B------:R-:W-:Y:S02]  /*99e0*/  SEL R7, R236, RZ, !P0 ;  /* 0x000000ffec077207 */ /* 0x000fe40004000000 */
[----:B------:R-:W-:Y:S01]  /*99f0*/  ISETP.NE.AND P0, PT, R23, RZ, PT ;  /* 0x000000ff1700720c */ /* 0x000fe20003f05270 */
[----:B------:R-:W-:Y:S02]  /*9a00*/  IMAD.IADD R5, R5, 0x1, R11 ;  /* 0x0000000105057824 */ /* 0x000fe400078e020b */
[C---:B------:R-:W-:Y:S02]  /*9a10*/  IMAD R0, R9.reuse, R12, RZ ;  /* 0x0000000c09007224 */ /* 0x040fe400078e02ff */
[----:B------:R-:W-:-:S02]  /*9a20*/  IMAD R8, R9, R16, RZ ;  /* 0x0000001009087224 */ /* 0x000fc400078e02ff */
[----:B------:R-:W-:-:S04]  /*9a30*/  IMAD.WIDE.U32 R2, R7, R12, R2 ;  /* 0x0000000c07027225 */ /* 0x000fc800078e0002 */
[----:B------:R-:W-:Y:S01]  /*9a40*/  IMAD.WIDE.U32 R4, R7, R16, R4 ;  /* 0x0000001007047225 */ /* 0x000fe200078e0004 */
[----:B------:R-:W-:-:S03]  /*9a50*/  LEA R18, P1, R2, R18, 0x2 ;  /* 0x0000001202127211 */ /* 0x000fc600078210ff */
[C---:B------:R-:W-:Y:S01]  /*9a60*/  IMAD R9, R7.reuse, R13, R0 ;  /* 0x0000000d07097224 */ /* 0x040fe200078e0200 */
[----:B------:R-:W-:Y:S01]  /*9a70*/  LEA R20, P2, R4, R20, 0x2 ;  /* 0x0000001404147211 */ /* 0x000fe200078410ff */
[----:B------:R-:W-:Y:S02]  /*9a80*/  IMAD R7, R7, R17, R8 ;  /* 0x0000001107077224 */ /* 0x000fe400078e0208 */
[----:B------:R-:W-:Y:S02]  /*9a90*/  IMAD.IADD R3, R3, 0x1, R9 ;  /* 0x0000000103037824 */ /* 0x000fe400078e0209 */
[----:B------:R-:W-:-:S03]  /*9aa0*/  IMAD.IADD R0, R5, 0x1, R7 ;  /* 0x0000000105007824 */ /* 0x000fc600078e0207 */
[----:B------:R-:W-:Y:S02]  /*9ab0*/  LEA.HI.X R3, R2, R19, R3, 0x2, P1 ;  /* 0x0000001302037211 */ /* 0x000fe400008f1403 */
[----:B------:R-:W-:Y:S01]  /*9ac0*/  LEA.HI.X R0, R4, R21, R0, 0x2, P2 ;  /* 0x0000001504007211 */ /* 0x000fe200010f1400 */
[----:B-1----:R-:W-:Y:S06]  /*9ad0*/  @P0 BRA `(.L_x_655) ;  /* 0x0000000000340947 */ /* 0x002fec0003800000 */
[----:B------:R-:W-:Y:S01]  /*9ae0*/  R2UR UR6, R20 ;  /* 0x00000000140672ca */ /* 0x000fe200000e0000 */
[----:B------:R-:W-:Y:S01]  /*9af0*/  UMOV UR5, 0x1400 ;  /* 0x0000140000057882 */ /* 0x000fe20000000000 */
[----:B------:R-:W-:Y:S01]  /*9b00*/  R2UR UR7, R0 ;  /* 0x00000000000772ca */ /* 0x000fe200000e0000 */
[----:B------:R-:W-:Y:S01]  /*9b10*/  UMOV UR8, 0x0 ;  /* 0x0000000000087882 */ /* 0x000fe20000000000 */
[----:B------:R-:W-:Y:S01]  /*9b20*/  PLOP3.LUT P0, PT, PT, PT, PT, 0x80, 0x0 ;  /* 0x000000000000781c */ /* 0x000fe20003f0f070 */
[----:B------:R-:W-:-:S12]  /*9b30*/  UMOV UR9, 0x14f00000 ;  /* 0x14f0000000097882 */ /* 0x000fd80000000000 */
.L_x_656:
[----:B------:R-:W-:Y:S01]  /*9b40*/  @P0 ELECT P1, URZ, PT ;  /* 0x00000000003f082f */ /* 0x000fe20003820000 */
[----:B------:R1:W-:-:S12]  /*9b50*/  UBLKRED.G.S.ADD.F32.RN [UR6], [UR4], UR5, desc[UR8] ;  /* 0x00000806040073bb */ /* 0x0003d800080a1405 */
[----:B------:R-:W-:Y:S02]  /*9b60*/  @P1 PLOP3.LUT P0, PT, P1, PT, PT, 0x8, 0x0 ;  /* 0x000000000000181c */ /* 0x000fe40000f0e170 */
[----:B------:R-:W-:-:S11]  /*9b70*/  PLOP3.LUT P1, PT, PT, PT, PT, 0x8, 0x0 ;  /* 0x000000000000781c */ /* 0x000fd60003f2e170 */
[----:B-1----:R-:W-:Y:S05]  /*9b80*/  @P0 BRA.U.ANY `(.L_x_656) ;  /* 0xfffffffd00ec0947 */ /* 0x002fea000393ffff */
[----:B------:R0:W-:Y:S01]  /*9b90*/  UTMACMDFLUSH ;  /* 0x00000000000079b7 */ /* 0x0001e20000000000 */
[----:B------:R-:W-:-:S04]  /*9ba0*/  DEPBAR.LE SB0, 0x0 ;  /* 0x000080000000791a */ /* 0x000fc80000000000 */
.L_x_655:
[----:B------:R-:W-:Y:S05]  /*9bb0*/  BSYNC B1 ;  /* 0x0000000000017941 */ /* 0x000fea0003800000 */
.L_x_654:
        /* <DEDUP_REMOVED lines=32> */
.L_x_657:
        /* <DEDUP_REMOVED lines=8> */
.L_x_622:
[----:B------:R-:W-:-:S08]  /*9e40*/  NOP ;  /* 0x0000000000007918 */ /* 0x000fd00000000000 */
[----:B------:R-:W1:-:S00]  /*9e50*/  USETMAXREG.DEALLOC.CTAPOOL 0x18 ;  /* 0x00000018000079c8 */ /* 0x000e4000080e0500 */
[----:B-1----:R-:W-:-:S06]  /*9e60*/  LOP3.LUT R0, R0, 0x3, RZ, 0xc0, !PT ;  /* 0x0000000300007812 */ /* 0x002fcc00078ec0ff */
[----:B------:R-:W1:Y:S02]  /*9e70*/  SHFL.IDX PT, R0, R0, RZ, 0x1f ;  /* 0x00001fff00007589 */ /* 0x000e6400000e0000 */
[----:B-1----:R-:W-:-:S13]  /*9e80*/  ISETP.NE.AND P0, PT, R0, RZ, PT ;  /* 0x000000ff0000720c */ /* 0x002fda0003f05270 */
[----:B------:R-:W-:Y:S05]  /*9e90*/  @P0 BRA `(.L_x_627) ;  /* 0x0000002000b80947 */ /* 0x000fea0003800000 */
[----:B------:R-:W-:Y:S01]  /*9ea0*/  ULDC.64 UR4, c[0x0][0x8e0] ;  /* 0x0002380000047ab9 */ /* 0x000fe20000000a00 */
[----:B------:R-:W1:Y:S01]  /*9eb0*/  S2UR UR10, SR_CTAID.X ;  /* 0x00000000000a79c3 */ /* 0x000e620000002500 */
[----:B------:R-:W-:-:S04]  /*9ec0*/  ISETP.NE.U32.AND P0, PT, RZ, UR4, PT ;  /* 0x00000004ff007c0c */ /* 0x000fc8000bf05070 */
[----:B------:R-:W-:-:S03]  /*9ed0*/  ISETP.NE.AND.EX P0, PT, RZ, UR5, PT, P0 ;  /* 0x00000005ff007c0c */ /* 0x000fc6000bf05300 */
[----:B------:R-:W2:Y:S08]  /*9ee0*/  S2UR UR21, SR_CTAID.Z ;  /* 0x00000000001579c3 */ /* 0x000eb00000002700 */
[----:B------:R-:W3:Y:S02]  /*9ef0*/  S2UR UR20, SR_CTAID.Y ;  /* 0x00000000001479c3 */ /* 0x000ee40000002600 */
[----:B------:R-:W-:Y:S05]  /*9f00*/  @!P0 BRA `(.L_x_658) ;  /* 0x0000000000208947 */ /* 0x000fea0003800000 */
[----:B------:R-:W-:Y:S01]  /*9f10*/  ULDC.64 UR4, c[0x0][0x8e0] ;  /* 0x0002380000047ab9 */ /* 0x000fe20000000a00 */
[----:B------:R-:W-:Y:S01]  /*9f20*/  ULDC.64 UR6, c[0x0][0x208] ;  /* 0x0000820000067ab9 */ /* 0x000fe20000000a00 */
[----:B--2---:R-:W-:-:S06]  /*9f30*/  UIMAD.WIDE UR4, UR21, 0x4, UR4 ;  /* 0x00000004150478a5 */ /* 0x004fcc000f8e0204 */
[----:B------:R-:W-:Y:S02]  /*9f40*/  IMAD.U32 R2, RZ, RZ, UR4 ;  /* 0x00000004ff027e24 */ /* 0x000fe4000f8e00ff */
[----:B------:R-:W-:-:S05]  /*9f50*/  IMAD.U32 R3, RZ, RZ, UR5 ;  /* 0x00000005ff037e24 */ /* 0x000fca000f8e00ff */
[----:B------:R-:W2:Y:S02]  /*9f60*/  LDG.E R2, desc[UR6][R2.64] ;  /* 0x0000000602027981 */ /* 0x000ea4000c1e1900 */
[----:B--2---:R-:W-:Y:S01]  /*9f70*/  R2UR UR5, R2 ;  /* 0x00000000020572ca */ /* 0x004fe200000e0000 */
[----:B------:R-:W-:-:S14]  /*9f80*/  BRA `(.L_x_659) ;  /* 0x0000000000407947 */ /* 0x000fdc0003800000 */
.L_x_658:
[----:B------:R-:W-:Y:S02]  /*9f90*/  ULDC.64 UR4, c[0x0][0x8d8] ;  /* 0x0002360000047ab9 */ /* 0x000fe40000000a00 */
[----:B------:R-:W-:-:S04]  /*9fa0*/  ISETP.NE.U32.AND P0, PT, RZ, UR4, PT ;  /* 0x00000004ff007c0c */ /* 0x000fc8000bf05070 */
[----:B------:R-:W-:-:S13]  /*9fb0*/  ISETP.NE.AND.EX P0, PT, RZ, UR5, PT, P0 ;  /* 0x00000005ff007c0c */ /* 0x000fda000bf05300 */
[----:B------:R-:W-:Y:S05]  /*9fc0*/  @!P0 BRA `(.L_x_660) ;  /* 0x00000000002c8947 */ /* 0x000fea0003800000 */
[----:B------:R-:W-:Y:S01]  /*9fd0*/  ULDC.64 UR4, c[0x0][0x8d8] ;  /* 0x0002360000047ab9 */ /* 0x000fe20000000a00 */
[----:B------:R-:W-:Y:S01]  /*9fe0*/  ULDC.64 UR6, c[0x0][0x208] ;  /* 0x0000820000067ab9 */ /* 0x000fe20000000a00 */
[----:B--2---:R-:W-:-:S06]  /*9ff0*/  UIMAD.WIDE UR4, UR21, 0x4, UR4 ;  /* 0x00000004150478a5 */ /* 0x004fcc000f8e0204 */
[----:B------:R-:W-:Y:S02]  /*a000*/  IMAD.U32 R2, RZ, RZ, UR4 ;  /* 0x00000004ff027e24 */ /* 0x000fe4000f8e00ff */
[----:B------:R-:W-:-:S05]  /*a010*/  IMAD.U32 R3, RZ, RZ, UR5 ;  /* 0x00000005ff037e24 */ /* 0x000fca000f8e00ff */
[----:B------:R-:W2:Y:S04]  /*a020*/  LDG.E R0, desc[UR6][R2.64] ;  /* 0x0000000602007981 */ /* 0x000ea8000c1e1900 */
[----:B------:R-:W4:Y:S01]  /*a030*/  LDG.E R4, desc[UR6][R2.64+0x4] ;  /* 0x0000040602047981 */ /* 0x000f22000c1e1900 */
[----:B--2---:R-:W-:Y:S02]  /*a040*/  R2UR UR5, R0 ;  /* 0x00000000000572ca */ /* 0x004fe400000e0000 */
[----:B----4-:R-:W-:-:S13]  /*a050*/  R2UR UR4, R4 ;  /* 0x00000000040472ca */ /* 0x010fda00000e0000 */
[----:B------:R-:W-:Y:S01]  /*a060*/  UIADD3 UR5, -UR5, UR4, URZ ;  /* 0x0000000405057290 */ /* 0x000fe2000fffe13f */
[----:B------:R-:W-:Y:S11]  /*a070*/  BRA `(.L_x_659) ;  /* 0x0000000000047947 */ /* 0x000ff60003800000 */
.L_x_660:
[----:B------:R-:W-:-:S05]  /*a080*/  ULDC UR5, c[0x0][0x8c4] ;  /* 0x0002310000057ab9 */ /* 0x000fca0000000800 */
.L_x_659:
[----:B-1----:R-:W-:Y:S01]  /*a090*/  UIMAD UR4, UR10, 0x50, URZ ;  /* 0x000000500a0478a4 */ /* 0x002fe2000f8e023f */
[----:B------:R-:W-:Y:S02]  /*a0a0*/  IMAD.MOV.U32 R4, RZ, RZ, 0x1 ;  /* 0x00000001ff047424 */ /* 0x000fe400078e00ff */
[----:B------:R-:W-:Y:S01]  /*a0b0*/  IMAD.MOV.U32 R12, RZ, RZ, RZ ;  /* 0x000000ffff0c7224 */ /* 0x000fe200078e00ff */
[----:B------:R-:W-:Y:S01]  /*a0c0*/  UISETP.GE.AND UP0, UPT, UR4, UR5, UPT ;  /* 0x000000050400728c */ /* 0x000fe2000bf06270 */
[----:B------:R-:W-:-:S03]  /*a0d0*/  IMAD.MOV.U32 R13, RZ, RZ, 0x1 ;  /* 0x00000001ff0d7424 */ /* 0x000fc600078e00ff */
[----:B--2---:R-:W-:-:S06]  /*a0e0*/  USEL UR21, UR21, 0xffffffff, !UP0 ;  /* 0xffffffff15157887 */ /* 0x004fcc000c000000 */
        /* <DEDUP_REMOVED lines=18> */
[----:B------:R-:W2:Y:S01]  /*a210*/  @P1 LDG.E R7, desc[UR16][R2.64] ;  /* 0x0000001002071981 */ /* 0x000ea2000c1e1900 */
[----:B------:R-:W-:Y:S01]  /*a220*/  PLOP3.LUT P2, PT, PT, PT, UP0, 0x80, 0x0 ;  /* 0x000000000000781c */ /* 0x000fe20003f4f008 */
[----:B------:R-:W-:Y:S01]  /*a230*/  UIMAD.WIDE UR12, UR21, 0x4, UR12 ;  /* 0x00000004150c78a5 */ /* 0x000fe2000f8e020c */
[----:B------:R-:W-:Y:S01]  /*a240*/  PLOP3.LUT P3, PT, PT, PT, UP2, 0x80, 0x0 ;  /* 0x000000000000781c */ /* 0x000fe20003f6f028 */
[----:B------:R1:W4:Y:S02]  /*a250*/  @P1 LDG.E R0, desc[UR16][R2.64] ;  /* 0x0000001002001981 */ /* 0x000324000c1e1900 */
[----:B------:R-:W-:Y:S02]  /*a260*/  @UP2 ULDC.64 UR6, c[0x0][0x780] ;  /* 0x0001e00000062ab9 */ /* 0x000fe40000000a00 */
[----:B------:R-:W-:Y:S01]  /*a270*/  @UP2 UIMAD.WIDE UR6, UR21, 0x4, UR6 ;  /* 0x00000004150628a5 */ /* 0x000fe2000f8e0206 */
[----:B-1----:R-:W-:-:S02]  /*a280*/  IMAD.U32 R2, RZ, RZ, UR12 ;  /* 0x0000000cff027e24 */ /* 0x002fc4000f8e00ff */
[----:B------:R-:W-:-:S05]  /*a290*/  IMAD.U32 R3, RZ, RZ, UR13 ;  /* 0x0000000dff037e24 */ /* 0x000fca000f8e00ff */
[----:B------:R1:W5:Y:S02]  /*a2a0*/  @P2 LDG.E R5, desc[UR16][R2.64] ;  /* 0x0000001002052981 */ /* 0x000364000c1e1900 */
[----:B-1----:R-:W-:Y:S02]  /*a2b0*/  IMAD.U32 R2, RZ, RZ, UR6 ;  /* 0x00000006ff027e24 */ /* 0x002fe4000f8e00ff */
[----:B------:R-:W-:-:S05]  /*a2c0*/  IMAD.U32 R3, RZ, RZ, UR7 ;  /* 0x00000007ff037e24 */ /* 0x000fca000f8e00ff */
[----:B------:R-:W3:Y:S01]  /*a2d0*/  @P3 LDG.E R6, desc[UR16][R2.64] ;  /* 0x0000001002063981 */ /* 0x000ee2000c1e1900 */
[----:B------:R-:W-:Y:S01]  /*a2e0*/  ULDC.64 UR16, c[0x0][0x788] ;  /* 0x0001e20000107ab9 */ /* 0x000fe20000000a00 */
[----:B------:R-:W-:Y:S01]  /*a2f0*/  UMOV UR54, URZ ;  /* 0x0000003f00367c82 */ /* 0x000fe20008000000 */
[----:B------:R-:W-:Y:S01]  /*a300*/  ISETP.NE.U32.AND P0, PT, RZ, UR16, PT ;  /* 0x00000010ff007c0c */ /* 0x000fe2000bf05070 */
[----:B------:R-:W-:-:S03]  /*a310*/  UMOV UR11, URZ ;  /* 0x0000003f000b7c82 */ /* 0x000fc60008000000 */
[----:B------:R-:W-:Y:S02]  /*a320*/  ISETP.NE.AND.EX P0, PT, RZ, UR17, PT, P0 ;  /* 0x00000011ff007c0c */ /* 0x000fe4000bf05300 */
[----:B--2---:R-:W-:Y:S02]  /*a330*/  @P1 R2UR UR5, R7 ;  /* 0x00000000070512ca */ /* 0x004fe400000e0000 */
        /* <DEDUP_REMOVED lines=8> */
[----:B---3--:R-:W-:Y:S01]  /*a3c0*/  @P3 R2UR UR5, R6 ;  /* 0x00000000060532ca */ /* 0x008fe200000e0000 */
        /* <DEDUP_REMOVED lines=10> */
.L_x_662:
        /* <DEDUP_REMOVED lines=14> */
.L_x_663:
        /* <DEDUP_REMOVED lines=9> */
.L_x_664:
        /* <DEDUP_REMOVED lines=22> */
.L_x_665:
        /* <DEDUP_REMOVED lines=23> */
[----:B------:R-:W1:Y:S01]  /*a8b0*/  S2R R3, SR_CgaCtaId ;  /* 0x0000000000037919 */ /* 0x000e620000008800 */
[----:B------:R-:W-:Y:S02]  /*a8c0*/  MOV R6, 0x400 ;  /* 0x0000040000067802 */ /* 0x000fe40000000f00 */
[----:B------:R-:W-:Y:S01]  /*a8d0*/  ISETP.NE.AND P0, PT, R11, RZ, PT ;  /* 0x000000ff0b00720c */ /* 0x000fe20003f05270 */
[----:B------:R-:W2:Y:S01]  /*a8e0*/  S2R R21, SR_CTAID.Y ;  /* 0x0000000000157919 */ /* 0x000ea20000002600 */
[----:B-1----:R-:W-:Y:S01]  /*a8f0*/  LEA R6, R3, R6, 0x18 ;  /* 0x0000000603067211 */ /* 0x002fe200078ec0ff */
[----:B------:R-:W-:-:S05]  /*a900*/  IMAD.MOV.U32 R3, RZ, RZ, 0x1 ;  /* 0x00000001ff037424 */ /* 0x000fca00078e00ff */
[----:B------:R-:W-:-:S04]  /*a910*/  SHF.L.U32 R3, R3, 0x1f, RZ ;  /* 0x0000001f03037819 */ /* 0x000fc800000006ff */
[----:B------:R-:W1:Y:S02]  /*a920*/  SYNCS.PHASECHK.TRANS64.TRYWAIT P1, [R6+URZ+0x31820], R3 ;  /* 0x03182003060075a7 */ /* 0x000e64000802017f */
[----:B-12---:R-:W-:Y:S05]  /*a930*/  @!P1 BRA `(.L_x_666) ;  /* 0x0000001800549947 */ /* 0x006fea0003800000 */
.L_x_681:
[----:B------:R-:W-:Y:S01]  /*a940*/  SHF.R.S32.HI R21, RZ, 0x1f, R21 ;  /* 0x0000001fff157819 */ /* 0x000fe20000011415 */
[----:B------:R-:W-:Y:S01]  /*a950*/  IMAD.MOV.U32 R4, RZ, RZ, 0x1 ;  /* 0x00000001ff047424 */ /* 0x000fe200078e00ff */
[----:B------:R-:W-:Y:S06]  /*a960*/  @P0 BRA `(.L_x_667) ;  /* 0x0000000000140947 */ /* 0x000fec0003800000 */
[----:B------:R-:W-:Y:S01]  /*a970*/  LOP3.LUT P1, RZ, R18, 0x1f, RZ, 0xc0, !PT ;  /* 0x0000001f12ff7812 */ /* 0x000fe2000782c0ff */
[----:B-1----:R-:W-:-:S04]  /*a980*/  IMAD.MOV.U32 R3, RZ, RZ, 0x8100 ;  /* 0x00008100ff037424 */ /* 0x002fc800078e00ff */
[----:B------:R2:W-:Y:S08]  /*a990*/  SYNCS.ARRIVE.TRANS64 RZ, [R6+URZ+0x31810], R3 ;  /* 0x0318100306ff79a7 */ /* 0x0005f0000800003f */
[----:B------:R-:W-:Y:S05]  /*a9a0*/  @!P1 BRA `(.L_x_667) ;  /* 0x0000000000049947 */ /* 0x000fea0003800000 */
[----:B------:R-:W-:Y:S01]  /*a9b0*/  BPT.TRAP 0x1 ;  /* 0x000000040000795c */ /* 0x000fe20000300000 */
.L_x_667:
[----:B------:R-:W3:Y:S01]  /*a9c0*/  LDC.64 R8, c[0x0][0x198] ;  /* 0x00006600ff087b82 */ /* 0x000ee20000000a00 */
        /* <DEDUP_REMOVED lines=8> */
[----:B-12---:R-:W-:Y:S01]  /*aa50*/  IMAD.MOV.U32 R3, RZ, RZ, 0x14000 ;  /* 0x00014000ff037424 */ /* 0x006fe200078e00ff */
        /* <DEDUP_REMOVED lines=11> */
[----:B---3--:R-:W-:Y:S01]  /*ab10*/  IMAD.MOV.U32 R5, RZ, RZ, R8 ;  /* 0x000000ffff057224 */ /* 0x008fe200078e0008 */
        /* <DEDUP_REMOVED lines=51> */
[----:B-1----:R-:W-:Y:S01]  /*ae50*/  UMOV UR16, 0x0 ;  /* 0x0000000000107882 */ /* 0x002fe20000000000 */
[----:B------:R-:W-:Y:S01]  /*ae60*/  UMOV UR17, 0x10000000 ;  /* 0x1000000000117882 */ /* 0x000fe20000000000 */
[----:B--2---:R-:W-:Y:S01]  /*ae70*/  ULEA UR40, UP0, UR10, UR22, 0x2 ;  /* 0x000000160a287291 */ /* 0x004fe2000f80103f */
[----:B------:R-:W-:Y:S01]  /*ae80*/  UMOV UR43, UR11 ;  /* 0x0000000b002b7c82 */ /* 0x000fe20008000000 */
[----:B------:R-:W-:-:S02]  /*ae90*/  UMOV UR44, UR12 ;  /* 0x0000000c002c7c82 */ /* 0x000fc40008000000 */
[----:B------:R-:W-:Y:S01]  /*aea0*/  ULEA.HI.X UR41, UR10, UR23, UR9, 0x2, UP0 ;  /* 0x000000170a297291 */ /* 0x000fe200080f1409 */
[----:B------:R-:W-:Y:S02]  /*aeb0*/  UMOV UR45, UR13 ;  /* 0x0000000d002d7c82 */ /* 0x000fe40008000000 */
[----:B------:R-:W-:Y:S01]  /*aec0*/  UMOV UR9, 0x10 ;  /* 0x0000001000097882 */ /* 0x000fe20000000000 */
[----:B---3--:R-:W-:Y:S01]  /*aed0*/  UIADD3 UR24, UR8, 0x2800, URZ ;  /* 0x0000280008187890 */ /* 0x008fe2000fffe03f */
[----:B------:R-:W-:Y:S01]  /*aee0*/  UMOV UR10, UR18 ;  /* 0x00000012000a7c82 */ /* 0x000fe20008000000 */
[----:B------:R-:W-:Y:S01]  /*aef0*/  UMOV UR26, 0x40 ;  /* 0x00000040001a7882 */ /* 0x000fe20000000000 */
[----:B------:R-:W-:Y:S02]  /*af00*/  UMOV UR27, UR11 ;  /* 0x0000000b001b7c82 */ /* 0x000fe40008000000 */
[----:B------:R1:W-:Y:S01]  /*af10*/  UBLKCP.S.G [UR48], [UR40], UR9 ;  /* 0x00000030280073ba */ /* 0x0003e20008000209 */
[----:B------:R2:W-:Y:S01]  /*af20*/  SYNCS.ARRIVE.TRANS64 RZ, [R6+URZ+0x31800], R3 ;  /* 0x0318000306ff79a7 */ /* 0x0005e2000800003f */
[----:B------:R-:W-:Y:S01]  /*af30*/  UMOV UR28, UR12 ;  /* 0x0000000c001c7c82 */ /* 0x000fe20008000000 */
[----:B----4-:R-:W-:Y:S01]  /*af40*/  UIADD3 UR56, UR8, 0x5000, URZ ;  /* 0x0000500008387890 */ /* 0x010fe2000fffe03f */
        /* <DEDUP_REMOVED lines=9> */
[----:B-1----:R-:W-:-:S02]  /*afe0*/  UIADD3 UR9, UR8, 0x31800, URZ ;  /* 0x0003180008097890 */ /* 0x002fc4000fffe03f */
        /* <DEDUP_REMOVED lines=11> */
[----:B-1----:R-:W-:Y:S01]  /*b0a0*/  UMOV UR10, 0xc0 ;  /* 0x000000c0000a7882 */ /* 0x002fe20000000000 */
[----:B------:R2:W-:Y:S01]  /*b0b0*/  UTMALDG.4D [UR40], [UR6], desc[UR16] ;  /* 0x00001028060075b4 */ /* 0x0005e20008019000 */
[----:B---3--:R-:W-:-:S02]  /*b0c0*/  UIADD3 UR24, UR8, 0xf000, URZ ;  /* 0x0000f00008187890 */ /* 0x008fc4000fffe03f */
[----:B------:R-:W-:Y:S01]  /*b0d0*/  UIADD3 UR8, UR8, 0x11800, URZ ;  /* 0x0001180008087890 */ /* 0x000fe2000fffe03f */
[----:B------:R-:W-:Y:S01]  /*b0e0*/  UMOV UR26, 0x80 ;  /* 0x00000080001a7882 */ /* 0x000fe20000000000 */
[----:B------:R2:W-:Y:S05]  /*b0f0*/  UTMALDG.4D [UR32], [UR6], desc[UR16] ;  /* 0x00001020060075b4 */ /* 0x0005ea0008019000 */
[----:B------:R2:W-:Y:S02]  /*b100*/  UTMALDG.4D [UR24], [UR6], desc[UR16] ;  /* 0x00001018060075b4 */ /* 0x0005e40008019000 */
[----:B------:R2:W-:Y:S02]  /*b110*/  UTMALDG.4D [UR8], [UR6], desc[UR16] ;  /* 0x00001008060075b4 */ /* 0x0005e40008019000 */
[----:B--2---:R-:W-:Y:S05]  /*b120*/  @P1 BRA `(.L_x_668) ;  /* 0x0000000800581947 */ /* 0x004fea0003800000 */
[----:B------:R-:W1:Y:S01]  /*b130*/  LDC.64 R12, c[0x0][0x730] ;  /* 0x0001cc00ff0c7b82 */ /* 0x000e620000000a00 */
[----:B------:R-:W-:Y:S01]  /*b140*/  ULDC.64 UR8, c[0x0][0x738] ;  /* 0x0001ce0000087ab9 */ /* 0x000fe20000000a00 */
[----:B------:R-:W-:Y:S01]  /*b150*/  LOP3.LUT R16, R18, 0x1f, RZ, 0xc0, !PT ;  /* 0x0000001f12107812 */ /* 0x000fe200078ec0ff */
[----:B------:R-:W-:Y:S02]  /*b160*/  UIMAD UR6, UR47, UR8, URZ ;  /* 0x000000082f0672a4 */ /* 0x000fe4000f8e023f */
[----:B------:R-:W-:Y:S02]  /*b170*/  UIMAD.WIDE.U32 UR4, UR21, UR8, UR38 ;  /* 0x00000008150472a5 */ /* 0x000fe4000f8e0026 */
[----:B------:R-:W-:Y:S01]  /*b180*/  UIMAD UR6, UR21, UR9, UR6 ;  /* 0x00000009150672a4 */ /* 0x000fe2000f8e0206 */
[----:B------:R-:W2:Y:S03]  /*b190*/  LDC.64 R14, c[0x0][0x728] ;  /* 0x0001ca00ff0e7b82 */ /* 0x000ea60000000a00 */
        /* <DEDUP_REMOVED lines=9> */
[----:B-1----:R-:W-:-:S04]  /*b230*/  IMAD.WIDE.U32 R2, R12, UR20, R2 ;  /* 0x000000140c027c25 */ /* 0x002fc8000f8e0002 */
        /* <DEDUP_REMOVED lines=8> */
[----:B--2---:R-:W-:Y:S01]  /*b2c0*/  LEA R14, P1, R2, R14, 0x2 ;  /* 0x0000000e020e7211 */ /* 0x004fe200078210ff */
        /* <DEDUP_REMOVED lines=8> */
.L_x_673:
[----:B------:R-:W-:-:S04]  /*b350*/  SHF.L.U32 R5, R13, 0x1f, RZ ;  /* 0x0000001f0d057819 */ /* 0x000fc800000006ff */
[----:B------:R-:W1:Y:S02]  /*b360*/  SYNCS.PHASECHK.TRANS64.TRYWAIT P1, [R6+URZ+0x31838], R5 ;  /* 0x03183805060075a7 */ /* 0x000e64000802017f */
[----:B-1----:R-:W-:Y:S05]  /*b370*/  @!P1 BRA `(.L_x_669) ;  /* 0x0000000c00d89947 */ /* 0x002fea0003800000 */
.L_x_682:
[----:B------:R-:W-:Y:S05]  /*b380*/  @P0 BRA `(.L_x_670) ;  /* 0x0000000000140947 */ /* 0x000fea0003800000 */
[----:B------:R-:W-:Y:S01]  /*b390*/  ISETP.NE.AND P1, PT, R16, RZ, PT ;  /* 0x000000ff1000720c */ /* 0x000fe20003f25270 */
[----:B-1----:R-:W-:-:S04]  /*b3a0*/  IMAD.MOV.U32 R5, RZ, RZ, 0x8100 ;  /* 0x00008100ff057424 */ /* 0x002fc800078e00ff */
[----:B------:R2:W-:Y:S08]  /*b3b0*/  SYNCS.ARRIVE.TRANS64 RZ, [R6+URZ+0x31830], R5 ;  /* 0x0318300506ff79a7 */ /* 0x0005f0000800003f */
[----:B------:R-:W-:Y:S05]  /*b3c0*/  @!P1 BRA `(.L_x_670) ;  /* 0x0000000000049947 */ /* 0x000fea0003800000 */
[----:B------:R-:W-:Y:S01]  /*b3d0*/  BPT.TRAP 0x1 ;  /* 0x000000040000795c */ /* 0x000fe20000300000 */
.L_x_670:
        /* <DEDUP_REMOVED lines=47> */
.L_x_684:
[----:B------:R-:W-:Y:S01]  /*b6d0*/  LOP3.LUT R13, R13, 0x1, RZ, 0x3c, !PT ;  /* 0x000000010d0d7812 */ /* 0x000fe200078e3cff */
[----:B------:R-:W-:Y:S06]  /*b6e0*/  @P2 BRA `(.L_x_672) ;  /* 0x0000000000142947 */ /* 0x000fec0003800000 */
[----:B------:R-:W-:Y:S01]  /*b6f0*/  ISETP.NE.AND P1, PT, R16, RZ, PT ;  /* 0x000000ff1000720c */ /* 0x000fe20003f25270 */
[----:B-1----:R-:W-:-:S04]  /*b700*/  IMAD.MOV.U32 R2, RZ, RZ, 0x8100 ;  /* 0x00008100ff027424 */ /* 0x002fc800078e00ff */
[----:B------:R2:W-:Y:S08]  /*b710*/  SYNCS.ARRIVE.TRANS64 RZ, [R20+URZ+0x31810], R2 ;  /* 0x0318100214ff79a7 */ /* 0x0005f0000800003f */
[----:B------:R-:W-:Y:S05]  /*b720*/  @!P1 BRA `(.L_x_672) ;  /* 0x0000000000049947 */ /* 0x000fea0003800000 */
[----:B------:R-:W-:Y:S01]  /*b730*/  BPT.TRAP 0x1 ;  /* 0x000000040000795c */ /* 0x000fe20000300000 */
.L_x_672:
[--C-:B-12---:R-:W-:Y:S01]  /*b740*/  IMAD R2, R12, 0x8000, R6.reuse ;  /* 0x000080000c027824 */ /* 0x106fe200078e0206 */
        /* <DEDUP_REMOVED lines=50> */
[----:B-1----:R-:W-:Y:S05]  /*ba70*/  @!P1 BRA `(.L_x_673) ;  /* 0xfffffff800349947 */ /* 0x002fea000383ffff */
[----:B------:R-:W-:-:S07]  /*ba80*/  VIADD R12, R12, 0x1 ;  /* 0x000000010c0c7836 */ /* 0x000fce0000000000 */
.L_x_668:
[----:B------:R-:W-:Y:S01]  /*ba90*/  SHF.L.U32 R16, R13, 0x1f, RZ ;  /* 0x0000001f0d107819 */ /* 0x000fe200000006ff */
[----:B------:R-:W1:Y:S01]  /*baa0*/  LDC.64 R10, c[0x0][0x730] ;  /* 0x0001cc00ff0a7b82 */ /* 0x000e620000000a00 */
[----:B------:R-:W-:Y:S02]  /*bab0*/  IMAD.U32 R14, RZ, RZ, UR38 ;  /* 0x00000026ff0e7e24 */ /* 0x000fe4000f8e00ff */
[----:B------:R-:W-:Y:S02]  /*bac0*/  IMAD.U32 R2, RZ, RZ, UR38 ;  /* 0x00000026ff027e24 */ /* 0x000fe4000f8e00ff */
[----:B------:R-:W-:Y:S02]  /*bad0*/  IMAD.MOV.U32 R2, RZ, RZ, R14 ;  /* 0x000000ffff027224 */ /* 0x000fe400078e000e */
[----:B------:R-:W-:Y:S01]  /*bae0*/  IMAD.U32 R3, RZ, RZ, UR39 ;  /* 0x00000027ff037e24 */ /* 0x000fe2000f8e00ff */
[----:B------:R-:W2:Y:S01]  /*baf0*/  SYNCS.PHASECHK.TRANS64.TRYWAIT P1, [R6+URZ+0x31838], R16 ;  /* 0x03183810060075a7 */ /* 0x000ea2000802017f */
[----:B------:R-:W-:Y:S01]  /*bb00*/  IMAD.U32 R15, RZ, RZ, UR39 ;  /* 0x00000027ff0f7e24 */ /* 0x000fe2000f8e00ff */
[----:B------:R-:W3:Y:S01]  /*bb10*/  LDC.64 R8, c[0x0][0x738] ;  /* 0x0001ce00ff087b82 */ /* 0x000ee20000000a00 */
[----:B-1----:R-:W-:-:S02]  /*bb20*/  IMAD R14, R21, R10, RZ ;  /* 0x0000000a150e7224 */ /* 0x002fc400078e02ff */
[----:B------:R-:W-:-:S04]  /*bb30*/  IMAD.WIDE.U32 R2, R10, UR20, R2 ;  /* 0x000000140a027c25 */ /* 0x000fc8000f8e0002 */
[----:B------:R-:W-:-:S04]  /*bb40*/  IMAD R11, R11, UR20, R14 ;  /* 0x000000140b0b7c24 */ /* 0x000fc8000f8e020e */
[----:B------:R-:W-:Y:S02]  /*bb50*/  IMAD.IADD R3, R11, 0x1, R3 ;  /* 0x000000010b037824 */ /* 0x000fe400078e0203 */
[C---:B---3--:R-:W-:Y:S02]  /*bb60*/  IMAD R10, R8.reuse, UR47, RZ ;  /* 0x0000002f080a7c24 */ /* 0x048fe4000f8e02ff */
[----:B------:R-:W-:-:S04]  /*bb70*/  IMAD.WIDE.U32 R2, R8, UR21, R2 ;  /* 0x0000001508027c25 */ /* 0x000fc8000f8e0002 */
[----:B------:R-:W-:Y:S01]  /*bb80*/  IMAD R9, R9, UR21, R10 ;  /* 0x0000001509097c24 */ /* 0x000fe2000f8e020a */
[----:B--2---:R-:W-:Y:S06]  /*bb90*/  @!P1 BRA `(.L_x_674) ;  /* 0x0000000400fc9947 */ /* 0x004fec0003800000 */
.L_x_685:
[----:B------:R-:W-:Y:S01]  /*bba0*/  IMAD.IADD R8, R9, 0x1, R3 ;  /* 0x0000000109087824 */ /* 0x000fe200078e0203 */
[----:B------:R-:W-:Y:S06]  /*bbb0*/  @P0 BRA `(.L_x_675) ;  /* 0x0000000000140947 */ /* 0x000fec0003800000 */
[----:B------:R-:W-:Y:S01]  /*bbc0*/  LOP3.LUT P0, RZ, R18, 0x1f, RZ, 0xc0, !PT ;  /* 0x0000001f12ff7812 */ /* 0x000fe2000780c0ff */
[----:B------:R-:W-:-:S04]  /*bbd0*/  IMAD.MOV.U32 R9, RZ, RZ, 0x8100 ;  /* 0x00008100ff097424 */ /* 0x000fc800078e00ff */
[----:B------:R2:W-:Y:S08]  /*bbe0*/  SYNCS.ARRIVE.TRANS64 RZ, [R6+URZ+0x31830], R9 ;  /* 0x0318300906ff79a7 */ /* 0x0005f0000800003f */
[----:B------:R-:W-:Y:S05]  /*bbf0*/  @!P0 BRA `(.L_x_675) ;  /* 0x0000000000048947 */ /* 0x000fea0003800000 */
[----:B------:R-:W-:Y:S01]  /*bc00*/  BPT.TRAP 0x1 ;  /* 0x000000040000795c */ /* 0x000fe20000300000 */
.L_x_675:
        /* <DEDUP_REMOVED lines=52> */
[----:B----4-:R-:W-:Y:S01]  /*bf50*/  NOP ;  /* 0x0000000000007918 */ /* 0x010fe20000000000 */
.L_x_661:
[----:B------:R-:W-:Y:S05]  /*bf60*/  WARPSYNC.ALL ;  /* 0x0000000000007948 */ /* 0x000fea0003800000 */
[----:B------:R-:W-:-:S13]  /*bf70*/  ELECT P0, URZ, PT ;  /* 0x00000000003f782f */ /* 0x000fda0003800000 */
[----:B------:R-:W-:Y:S05]  /*bf80*/  @!P0 BRA `(.L_x_627) ;  /* 0x00000000007c8947 */ /* 0x000fea0003800000 */
[----:B------:R-:W4:Y:S02]  /*bf90*/  LDL R0, [R1] ;  /* 0x0000000001007983 */ /* 0x000f240000100800 */
[----:B----4-:R-:W-:-:S13]  /*bfa0*/  R2UR UR4, R0 ;  /* 0x00000000000472ca */ /* 0x010fda00000e0000 */
[----:B------:R-:W-:-:S06]  /*bfb0*/  ULOP3.LUT UR4, UR4, 0x2, URZ, 0xfc, !UPT ;  /* 0x0000000204047892 */ /* 0x000fcc000f8efc3f */
[----:B------:R-:W-:-:S05]  /*bfc0*/  IMAD.U32 R0, RZ, RZ, UR4 ;  /* 0x00000004ff007e24 */ /* 0x000fca000f8e00ff */
[----:B------:R-:W-:-:S13]  /*bfd0*/  ISETP.NE.AND P1, PT, R0, 0x3, PT ;  /* 0x000000030000780c */ /* 0x000fda0003f25270 */
[----:B------:R-:W-:Y:S05]  /*bfe0*/  @!P1 BRA `(.L_x_676) ;  /* 0x0000000000049947 */ /* 0x000fea0003800000 */
[----:B---3--:R-:W-:Y:S01]  /*bff0*/  BPT.TRAP 0x1 ;  /* 0x000000040000795c */ /* 0x008fe20000300000 */
.L_x_676:
        /* <DEDUP_REMOVED lines=8> */
.L_x_686:
        /* <DEDUP_REMOVED lines=9> */
.L_x_687:
[----:B------:R-:W-:Y:S05]  /*c110*/  @!P1 BRA `(.L_x_679) ;  /* 0x0000000000049947 */ /* 0x000fea0003800000 */
[----:B---3--:R-:W-:Y:S01]  /*c120*/  BPT.TRAP 0x1 ;  /* 0x000000040000795c */ /* 0x008fe20000300000 */
.L_x_679:
[----:B------:R-:W-:-:S07]  /*c130*/  SHF.L.U32 R13, R13, 0x1f, RZ ;  /* 0x0000001f0d0d7819 */ /* 0x000fce00000006ff */
.L_x_680:
[----:B------:R1:W1:Y:S02]  /*c140*/  SYNCS.PHASECHK.TRANS64.TRYWAIT P0, [R2+URZ+0x31838], R13 ;  /* 0x0318380d020075a7 */ /* 0x000264000800017f */
[----:B-1----:R-:W-:Y:S05]  /*c150*/  @!P0 NANOSLEEP.SYNCS 0x989680 ;  /* 0x009896800000895d */ /* 0x002fea0003900000 */
[----:B------:R-:W1:Y:S02]  /*c160*/  @!P0 SYNCS.PHASECHK.TRANS64 P0, [R2+URZ+0x31838], R13 ;  /* 0x0318380d020085a7 */ /* 0x000e64000800007f */
[----:B-1----:R-:W-:Y:S05]  /*c170*/  @!P0 BRA `(.L_x_680) ;  /* 0xfffffffc00f08947 */ /* 0x002fea000383ffff */
.L_x_627:
[----:B---3--:R-:W-:Y:S05]  /*c180*/  BSYNC B0 ;  /* 0x0000000000007941 */ /* 0x008fea0003800000 */
.L_x_621:
[----:B------:R-:W-:Y:S05]  /*c190*/  EXIT ;  /* 0x000000000000794d */ /* 0x000fea0003800000 */
.L_x_634:
[----:B-1----:R1:W2:Y:S02]  /*c1a0*/  SYNCS.PHASECHK.TRANS64.TRYWAIT P0, [R17+URZ+0x31800], R14 ;  /* 0x0318000e110075a7 */ /* 0x0022a4000800017f */
[----:B--2---:R-:W-:Y:S05]  /*c1b0*/  @!P0 NANOSLEEP.SYNCS 0x989680 ;  /* 0x009896800000895d */ /* 0x004fea0003900000 */
[----:B------:R-:W2:Y:S02]  /*c1c0*/  @!P0 SYNCS.PHASECHK.TRANS64 P0, [R17+URZ+0x31800], R14 ;  /* 0x0318000e110085a7 */ /* 0x000ea4000800007f */
[----:B--2---:R-:W-:Y:S05]  /*c1d0*/  @!P0 BRA `(.L_x_634) ;  /* 0xfffffffc00f08947 */ /* 0x004fea000383ffff */
[----:B------:R-:W-:Y:S05]  /*c1e0*/  BRA `(.L_x_633) ;  /* 0xffffff5000187947 */ /* 0x000fea000383ffff */
.L_x_638:
[----:B--2---:R2:W3:Y:S02]  /*c1f0*/  SYNCS.PHASECHK.TRANS64.TRYWAIT P0, [R16+URZ+0x31810], R9 ;  /* 0x03181009100075a7 */ /* 0x0044e4000800017f */
[----:B---3--:R-:W-:Y:S05]  /*c200*/  @!P0 NANOSLEEP.SYNCS 0x989680 ;  /* 0x009896800000895d */ /* 0x008fea0003900000 */
[----:B------:R-:W3:Y:S02]  /*c210*/  @!P0 SYNCS.PHASECHK.TRANS64 P0, [R16+URZ+0x31810], R9 ;  /* 0x03181009100085a7 */ /* 0x000ee4000800007f */
[----:B---3--:R-:W-:Y:S05]  /*c220*/  @!P0 BRA `(.L_x_638) ;  /* 0xfffffffc00f08947 */ /* 0x008fea000383ffff */
[----:B------:R-:W-:Y:S05]  /*c230*/  BRA `(.L_x_637) ;  /* 0xffffff5800a87947 */ /* 0x000fea000383ffff */
.L_x_642:
[----:B----4-:R4:W1:Y:S02]  /*c240*/  SYNCS.PHASECHK.TRANS64.TRYWAIT P0, [R17+URZ+0x31830], R10 ;  /* 0x0318300a110075a7 */ /* 0x010864000800017f */
[----:B-1----:R-:W-:Y:S05]  /*c250*/  @!P0 NANOSLEEP.SYNCS 0x989680 ;  /* 0x009896800000895d */ /* 0x002fea0003900000 */
[----:B------:R-:W1:Y:S02]  /*c260*/  @!P0 SYNCS.PHASECHK.TRANS64 P0, [R17+URZ+0x31830], R10 ;  /* 0x0318300a110085a7 */ /* 0x000e64000800007f */
[----:B-1----:R-:W-:Y:S05]  /*c270*/  @!P0 BRA `(.L_x_642) ;  /* 0xfffffffc00f08947 */ /* 0x002fea000383ffff */
[----:B------:R-:W-:Y:S05]  /*c280*/  BRA `(.L_x_641) ;  /* 0xffffff7400b47947 */ /* 0x000fea000383ffff */
.L_x_666:
[----:B-1----:R1:W2:Y:S02]  /*c290*/  SYNCS.PHASECHK.TRANS64.TRYWAIT P1, [R6+URZ+0x31820], R3 ;  /* 0x03182003060075a7 */ /* 0x0022a4000802017f */
[----:B--2---:R-:W-:Y:S05]  /*c2a0*/  @!P1 NANOSLEEP.SYNCS 0x989680 ;  /* 0x009896800000995d */ /* 0x004fea0003900000 */
[----:B------:R-:W2:Y:S02]  /*c2b0*/  @!P1 SYNCS.PHASECHK.TRANS64 P1, [R6+URZ+0x31820], R3 ;  /* 0x03182003060095a7 */ /* 0x000ea4000802007f */
[----:B--2---:R-:W-:Y:S05]  /*c2c0*/  @!P1 BRA `(.L_x_666) ;  /* 0xfffffffc00f09947 */ /* 0x004fea000383ffff */
[----:B------:R-:W-:Y:S05]  /*c2d0*/  BRA `(.L_x_681) ;  /* 0xffffffe400987947 */ /* 0x000fea000383ffff */
.L_x_669:
[----:B-1----:R1:W2:Y:S02]  /*c2e0*/  SYNCS.PHASECHK.TRANS64.TRYWAIT P1, [R6+URZ+0x31838], R5 ;  /* 0x03183805060075a7 */ /* 0x0022a4000802017f */
[----:B--2---:R-:W-:Y:S05]  /*c2f0*/  @!P1 NANOSLEEP.SYNCS 0x989680 ;  /* 0x009896800000995d */ /* 0x004fea0003900000 */
[----:B------:R-:W2:Y:S02]  /*c300*/  @!P1 SYNCS.PHASECHK.TRANS64 P1, [R6+URZ+0x31838], R5 ;  /* 0x03183805060095a7 */ /* 0x000ea4000802007f */
[----:B--2---:R-:W-:Y:S05]  /*c310*/  @!P1 BRA `(.L_x_669) ;  /* 0xfffffffc00f09947 */ /* 0x004fea000383ffff */
[----:B------:R-:W-:Y:S05]  /*c320*/  BRA `(.L_x_682) ;  /* 0xfffffff000147947 */ /* 0x000fea000383ffff */
.L_x_671:
[----:B------:R-:W-:-:S07]  /*c330*/  SHF.L.U32 R2, R4, 0x1f, RZ ;  /* 0x0000001f04027819 */ /* 0x000fce00000006ff */
.L_x_683:
[----:B-1----:R1:W2:Y:S02]  /*c340*/  SYNCS.PHASECHK.TRANS64.TRYWAIT P1, [R20+URZ+0x31820], R2 ;  /* 0x03182002140075a7 */ /* 0x0022a4000802017f */
[----:B--2---:R-:W-:Y:S05]  /*c350*/  @!P1 NANOSLEEP.SYNCS 0x989680 ;  /* 0x009896800000995d */ /* 0x004fea0003900000 */
[----:B------:R-:W2:Y:S02]  /*c360*/  @!P1 SYNCS.PHASECHK.TRANS64 P1, [R20+URZ+0x31820], R2 ;  /* 0x03182002140095a7 */ /* 0x000ea4000802007f */
[----:B--2---:R-:W-:Y:S05]  /*c370*/  @!P1 BRA `(.L_x_683) ;  /* 0xfffffffc00f09947 */ /* 0x004fea000383ffff */
[----:B------:R-:W-:Y:S05]  /*c380*/  BRA `(.L_x_684) ;  /* 0xfffffff000d07947 */ /* 0x000fea000383ffff */
.L_x_674:
[----:B-1----:R1:W2:Y:S02]  /*c390*/  SYNCS.PHASECHK.TRANS64.TRYWAIT P1, [R6+URZ+0x31838], R16 ;  /* 0x03183810060075a7 */ /* 0x0022a4000802017f */
[----:B--2---:R-:W-:Y:S05]  /*c3a0*/  @!P1 NANOSLEEP.SYNCS 0x989680 ;  /* 0x009896800000995d */ /* 0x004fea0003900000 */
[----:B------:R-:W2:Y:S02]  /*c3b0*/  @!P1 SYNCS.PHASECHK.TRANS64 P1, [R6+URZ+0x31838], R16 ;  /* 0x03183810060095a7 */ /* 0x000ea4000802007f */
[----:B--2---:R-:W-:Y:S05]  /*c3c0*/  @!P1 BRA `(.L_x_674) ;  /* 0xfffffffc00f09947 */ /* 0x004fea000383ffff */
[----:B------:R-:W-:Y:S05]  /*c3d0*/  BRA `(.L_x_685) ;  /* 0xfffffff400f07947 */ /* 0x000fea000383ffff */
.L_x_677:
[----:B----4-:R4:W1:Y:S02]  /*c3e0*/  SYNCS.PHASECHK.TRANS64.TRYWAIT P0, [R5+URZ], R0 ;  /* 0x00000000050075a7 */ /* 0x010864000800017f */
[----:B-1----:R-:W-:Y:S05]  /*c3f0*/  @!P0 NANOSLEEP.SYNCS 0x989680 ;  /* 0x009896800000895d */ /* 0x002fea0003900000 */
[----:B------:R-:W1:Y:S02]  /*c400*/  @!P0 SYNCS.PHASECHK.TRANS64 P0, [R5+URZ], R0 ;  /* 0x00000000050085a7 */ /* 0x000e64000800007f */
[----:B-1----:R-:W-:Y:S05]  /*c410*/  @!P0 BRA `(.L_x_677) ;  /* 0xfffffffc00f08947 */ /* 0x002fea000383ffff */
[----:B------:R-:W-:Y:S05]  /*c420*/  BRA `(.L_x_686) ;  /* 0xfffffffc00147947 */ /* 0x000fea000383ffff */
.L_x_678:
[----:B----4-:R4:W1:Y:S02]  /*c430*/  SYNCS.PHASECHK.TRANS64.TRYWAIT P0, [R3+URZ], R0 ;  /* 0x00000000030075a7 */ /* 0x010864000800017f */
[----:B-1----:R-:W-:Y:S05]  /*c440*/  @!P0 NANOSLEEP.SYNCS 0x989680 ;  /* 0x009896800000895d */ /* 0x002fea0003900000 */
[----:B------:R-:W1:Y:S02]  /*c450*/  @!P0 SYNCS.PHASECHK.TRANS64 P0, [R3+URZ], R0 ;  /* 0x00000000030085a7 */ /* 0x000e64000800007f */
[----:B-1----:R-:W-:Y:S05]  /*c460*/  @!P0 BRA `(.L_x_678) ;  /* 0xfffffffc00f08947 */ /* 0x002fea000383ffff */
[----:B------:R-:W-:Y:S05]  /*c470*/  BRA `(.L_x_687) ;  /* 0xfffffffc00247947 */ /* 0x000fea000383ffff */
.L_x_688:
        /* <DEDUP_REMOVED lines=16> */
.L_x_2204:


//--------------------- .text._ZN7cutlass13device_kernelIN5flash11enable_sm90INS1_16FlashAttnBwdSm90INS1_25CollectiveMainloopBwdSm90ILi2ELi1ELi1EN4cute5tupleIJNS5_1CILi1EEES8_S8_EEENS6_IJNS7_ILi64EEENS7_ILi80EEENS7_ILi256EEEEEENS_10bfloat16_tEfNS_4arch4Sm90ELb1ELb0ELb1ELb0ELb0ELb0ELb1ELb1ELi2ELi1ELi1ELi1ELb0EEENS1_21CollectiveEpilogueBwdISD_SE_SG_Li256ELb0ELb1ELi2EEENS1_25SingleTileBwdLPTSchedulerILb0ELi80ELb0EEEEEEEEEvNT_6ParamsE --------------------------
	.section	.text._ZN7cutlass13device_kernelIN5flash11enable_sm90INS1_16FlashAttnBwdSm90INS1_25CollectiveMainloopBwdSm90ILi2ELi1ELi1EN4cute5tupleIJNS5_1CILi1EEES8_S8_EEENS6_IJNS7_ILi64EEENS7_ILi80EEENS7_ILi256EEEEEENS_10bfloat16_tEfNS_4arch4Sm90ELb1ELb0ELb1ELb0ELb0ELb0ELb1ELb1ELi2ELi1ELi1ELi1ELb0EEENS1_21CollectiveEpilogueBwdISD_SE_SG_Li256ELb0ELb1ELi2EEENS1_25SingleTileBwdLPTSchedulerILb0ELi80ELb0EEEEEEEEEvNT_6ParamsE,"ax",@progbits
	.align	128
.text._ZN7cutlass13device_kernelIN5flash11enable_sm90INS1_16FlashAttnBwdSm90INS1_25CollectiveMainloopBwdSm90ILi2ELi1ELi1EN4cute5tupleIJNS5_1CILi1EEES8_S8_EEENS6_IJNS7_ILi64EEENS7_ILi80EEENS7_ILi256EEEEEENS_10bfloat16_tEfNS_4arch4Sm90ELb1ELb0ELb1ELb0ELb0ELb0ELb1ELb1ELi2ELi1ELi1ELi1ELb0EEENS1_21CollectiveEpilogueBwdISD_SE_SG_Li256ELb0ELb1ELi2EEENS1_25SingleTileBwdLPTSchedulerILb0ELi80ELb0EEEEEEEEEvNT_6ParamsE:
        .type           _ZN7cutlass13device_kernelIN5flash11enable_sm90INS1_16FlashAttnBwdSm90INS1_25CollectiveMainloopBwdSm90ILi2ELi1ELi1EN4cute5tupleIJNS5_1CILi1EEES8_S8_EEENS6_IJNS7_ILi64EEENS7_ILi80EEENS7_ILi256EEEEEENS_10bfloat16_tEfNS_4arch4Sm90ELb1ELb0ELb1ELb0ELb0ELb0ELb1ELb1ELi2ELi1ELi1ELi1ELb0EEENS1_21CollectiveEpilogueBwdISD_SE_SG_Li256ELb0ELb1ELi2EEENS1_25SingleTileBwdLPTSchedulerILb0ELi80ELb0EEEEEEEEEvNT_6ParamsE,@function
        .size           _ZN7cutlass13device_kernelIN5flash11enable_sm90INS1_16FlashAttnBwdSm90INS1_25CollectiveMainloopBwdSm90ILi2ELi1ELi1EN4cute5tupleIJNS5_1CILi1EEES8_S8_EEENS6_IJNS7_ILi64EEENS7_ILi80EEENS7_ILi256EEEEEENS_10bfloat16_tEfNS_4arch4Sm90ELb1ELb0ELb1ELb0ELb0ELb0ELb1ELb1ELi2ELi1ELi1ELi1ELb0EEENS1_21CollectiveEpilogueBwdISD_SE_SG_Li256ELb0ELb1ELi2EEENS1_25SingleTileBwdLPTSchedulerILb0ELi80ELb0EEEEEEEEEvNT_6ParamsE,(.L_x_2205 - _ZN7cutlass13device_kernelIN5flash11enable_sm90INS1_16FlashAttnBwdSm90INS1_25CollectiveMainloopBwdSm90ILi2ELi1ELi1EN4cute5tupleIJNS5_1CILi1EEES8_S8_EEENS6_IJNS7_ILi64EEENS7_ILi80EEENS7_ILi256EEEEEENS_10bfloat16_tEfNS_4arch4Sm90ELb1ELb0ELb1ELb0ELb0ELb0ELb1ELb1ELi2ELi1ELi1ELi1ELb0EEENS1_21CollectiveEpilogueBwdISD_SE_SG_Li256ELb0ELb1ELi2EEENS1_25SingleTileBwdLPTSchedulerILb0ELi80ELb0EEEEEEEEEvNT_6ParamsE)
        .other          _ZN7cutlass13device_kernelIN5flash11enable_sm90INS1_16FlashAttnBwdSm90INS1_25CollectiveMainloopBwdSm90ILi2ELi1ELi1EN4cute5tupleIJNS5_1CILi1EEES8_S8_EEENS6_IJNS7_ILi64EEENS7_ILi80EEENS7_ILi256EEEEEENS_10bfloat16_tEfNS_4arch4Sm90ELb1ELb0ELb1ELb0ELb0ELb0ELb1ELb1ELi2ELi1ELi1ELi1ELb0EEENS1_21CollectiveEpilogueBwdISD_SE_SG_Li256ELb0ELb1ELi2EEENS1_25SingleTileBwdLPTSchedulerILb0ELi80ELb0EEEEEEEEEvNT_6ParamsE,@"STO_CUDA_ENTRY STV_DEFAULT"
_ZN7cutlass13device_kernelIN5flash11enable_sm90INS1_16FlashAttnBwdSm90INS1_25CollectiveMainloopBwdSm90ILi2ELi1ELi1EN4cute5tupleIJNS5_1CILi1EEES8_S8_EEENS6_IJNS7_ILi64EEENS7_ILi80EEENS7_ILi256EEEEEENS_10bfloat16_tEfNS_4arch4Sm90ELb1ELb0ELb1ELb0ELb0ELb0ELb1ELb1ELi2ELi1ELi1ELi1ELb0EEENS1_21CollectiveEpilogueBwdISD_SE_SG_Li256ELb0ELb1ELi2EEENS1_25SingleTileBwdLPTSchedulerILb0ELi80ELb0EEEEEEEEEvNT_6ParamsE:
        /* <DEDUP_REMOVED lines=29> */
.L_x_690:
[----:B------:R-:W-:Y:S05]  /*01d0*/  BSYNC B0 ;  /* 0x0000000000007941 */ /* 0x000fea0003800000 */
.L_x_689:
        /* <DEDUP_REMOVED lines=34> */
.L_x_691:
        /* <DEDUP_REMOVED lines=20> */
.L_x_692:
[----:B-1----:R-:W-:Y:S01]  /*0540*/  ISETP.NE.AND P0, PT, R0, RZ, PT ;  /* 0x000000ff0000720c */ /* 0x002fe20003f05270 */
[----:B------:R-:W-:Y:S01]  /*0550*/  IMAD.MOV.U32 R0, RZ, RZ, 0x1 ;  /* 0x00000001ff007424 */ /* 0x000fe200078e00ff */
[----:B------:R-:W-:Y:S01]  /*0560*/  NOP ;  /* 0x0000000000007918 */ /* 0x000fe20000000000 */
[----:B------:R-:W-:-:S03]  /*0570*/  LOP3.LUT R21, R4, 0x7f, RZ, 0xc0, !PT ;  /* 0x0000007f04157812 */ /* 0x000fc600078ec0ff */
[----:B------:R-:W-:Y:S01]  /*0580*/  SEL R0, R0, 0x2, !P0 ;  /* 0x0000000200007807 */ /* 0x000fe20004000000 */
[----:B--23--:R-:W-:Y:S06]  /*0590*/  BAR.SYNC.DEFER_BLOCKING 0x0 ;  /* 0x0000000000007b1d */ /* 0x00cfec0000010000 */
[----:B------:R-:W-:Y:S05]  /*05a0*/  @!P0 BRA `(.L_x_693) ;  /* 0x000000d000488947 */ /* 0x000fea0003800000 */
.L_x_694:
[----:B------:R-:W-:-:S08]  /*05b0*/  NOP ;  /* 0x0000000000007918 */ /* 0x000fd00000000000 */
[----:B------:R-:W1:Y:S02]  /*05c0*/  USETMAXREG.TRY_ALLOC.CTAPOOL UP0, 0xf0 ;  /* 0x000000f0000079c8 */ /* 0x000e640008000600 */
[----:B-1----:R-:W-:-:S13]  /*05d0*/  PLOP3.LUT P0, PT, PT, PT, UP0, 0x80, 0x0 ;  /* 0x000000000000781c */ /* 0x002fda0003f0f008 */
[----:B------:R-:W-:Y:S05]  /*05e0*/  @!P0 BRA `(.L_x_694) ;  /* 0xfffffffc00f08947 */ /* 0x000fea000383ffff */
[----:B------:R-:W1:Y:S01]  /*05f0*/  S2UR UR7, SR_CTAID.X ;  /* 0x00000000000779c3 */ /* 0x000e620000002500 */
[----:B------:R-:W-:Y:S02]  /*0600*/  ULDC UR8, c[0x0][0xb50] ;  /* 0x0002d40000087ab9 */ /* 0x000fe40000000800 */
[----:B------:R-:W-:-:S05]  /*0610*/  UISETP.NE.AND UP0, UPT, UR8, 0x1, UPT ;  /* 0x000000010800788c */ /* 0x000fca000bf05270 */
[----:B------:R-:W2:Y:S06]  /*0620*/  LDC R2, c[0x0][0xb68] ;  /* 0x0002da00ff027b82 */ /* 0x000eac0000000800 */
[----:B------:R-:W-:Y:S01]  /*0630*/  @UP0 ULDC UR4, c[0x0][0xb54] ;  /* 0x0002d50000040ab9 */ /* 0x000fe20000000800 */
[----:B------:R-:W-:Y:S01]  /*0640*/  @UP0 ULDC UR9, c[0x0][0xb58] ;  /* 0x0002d60000090ab9 */ /* 0x000fe20000000800 */
[----:B-1----:R-:W-:Y:S02]  /*0650*/  UIMAD.WIDE.U32 UR4, UR7, UR4, URZ ;  /* 0x00000004070472a5 */ /* 0x002fe4000f8e003f */
[----:B------:R-:W-:-:S02]  /*0660*/  UMOV UR6, UR7 ;  /* 0x0000000700067c82 */ /* 0x000fc40008000000 */
[----:B------:R-:W-:-:S04]  /*0670*/  @UP0 USHF.R.U32.HI UR6, URZ, UR9, UR5 ;  /* 0x000000093f060299 */ /* 0x000fc80008011605 */
[----:B------:R-:W-:Y:S02]  /*0680*/  UIADD3 UR4, -UR6, URZ, URZ ;  /* 0x0000003f06047290 */ /* 0x000fe4000fffe13f */
[----:B--2---:R-:W-:Y:S02]  /*0690*/  ISETP.LE.AND P0, PT, R2, UR6, PT ;  /* 0x0000000602007c0c */ /* 0x004fe4000bf03270 */
[----:B------:R-:W-:-:S11]  /*06a0*/  UIMAD UR10, UR8, UR4, UR7 ;  /* 0x00000004080a72a4 */ /* 0x000fd6000f8e0207 */
[----:B------:R-:W-:Y:S05]  /*06b0*/  @!P0 BRA `(.L_x_695) ;  /* 0x0000000000208947 */ /* 0x000fea0003800000 */
[----:B------:R-:W-:Y:S01]  /*06c0*/  ULDC UR7, c[0x0][0xb5c] ;  /* 0x0002d70000077ab9 */ /* 0x000fe20000000800 */
[----:B------:R-:W-:Y:S01]  /*06d0*/  UMOV UR45, UR10 ;  /* 0x0000000a002d7c82 */ /* 0x000fe20008000000 */
[----:B------:R-:W-:-:S11]  /*06e0*/  UISETP.NE.AND UP0, UPT, UR7, 0x1, UPT ;  /* 0x000000010700788c */ /* 0x000fd6000bf05270 */
[----:B------:R-:W-:Y:S02]  /*06f0*/  @UP0 ULDC.64 UR8, c[0x0][0xb60] ;  /* 0x0002d80000080ab9 */ /* 0x000fe40000000a00 */
[----:B------:R-:W-:-:S04]  /*0700*/  UIMAD.WIDE.U32 UR4, UR10, UR8, URZ ;  /* 0x000000080a0472a5 */ /* 0x000fc8000f8e003f */
[----:B------:R-:W-:-:S04]  /*0710*/  @UP0 USHF.R.U32.HI UR45, URZ, UR9, UR5 ;  /* 0x000000093f2d0299 */ /* 0x000fc80008011605 */
[----:B------:R-:W-:Y:S01]  /*0720*/  UIMAD UR4, UR45, UR7, URZ ;  /* 0x000000072d0472a4 */ /* 0x000fe2000f8e023f */
[----:B------:R-:W-:Y:S11]  /*0730*/  BRA `(.L_x_696) ;  /* 0x00000000001c7947 */ /* 0x000ff60003800000 */
.L_x_695:
[----:B------:R-:W-:Y:S01]  /*0740*/  ULDC UR7, c[0x0][0xb44] ;  /* 0x0002d10000077ab9 */ /* 0x000fe20000000800 */
[----:B------:R-:W-:Y:S01]  /*0750*/  UMOV UR45, UR10 ;  /* 0x0000000a002d7c82 */ /* 0x000fe20008000000 */
[----:B------:R-:W-:-:S11]  /*0760*/  UISETP.NE.AND UP0, UPT, UR7, 0x1, UPT ;  /* 0x000000010700788c */ /* 0x000fd6000bf05270 */
[----:B------:R-:W-:Y:S02]  /*0770*/  @UP0 ULDC.64 UR8, c[0x0][0xb48] ;  /* 0x0002d20000080ab9 */ /* 0x000fe40000000a00 */
[----:B------:R-:W-:-:S04]  /*0780*/  UIMAD.WIDE.U32 UR4, UR10, UR8, URZ ;  /* 0x000000080a0472a5 */ /* 0x000fc8000f8e003f */
[----:B------:R-:W-:-:S04]  /*0790*/  @UP0 USHF.R.U32.HI UR45, URZ, UR9, UR5 ;  /* 0x000000093f2d0299 */ /* 0x000fc80008011605 */
[----:B------:R-:W-:-:S12]  /*07a0*/  UIMAD UR4, UR45, UR7, URZ ;  /* 0x000000072d0472a4 */ /* 0x000fd8000f8e023f */
.L_x_696:
[----:B------:R-:W-:Y:S01]  /*07b0*/  ULDC UR43, c[0x0][0xb38] ;  /* 0x0002ce00002b7ab9 */ /* 0x000fe20000000800 */
[----:B------:R-:W-:Y:S02]  /*07c0*/  UIADD3 UR4, UR10, -UR4, URZ ;  /* 0x800000040a047290 */ /* 0x000fe4000fffe03f */
[----:B------:R-:W-:Y:S01]  /*07d0*/  UISETP.NE.AND UP0, UPT, UR43, 0x1, UPT ;  /* 0x000000012b00788c */ /* 0x000fe2000bf05270 */
[----:B------:R-:W-:Y:S02]  /*07e0*/  ULDC UR5, c[0x0][0xb44] ;  /* 0x0002d10000057ab9 */ /* 0x000fe40000000800 */
[----:B------:R-:W-:-:S08]  /*07f0*/  UIMAD UR6, UR6, UR5, UR4 ;  /* 0x00000005060672a4 */ /* 0x000fd0000f8e0204 */
[----:B------:R-:W-:Y:S01]  /*0800*/  @UP0 ULDC UR4, c[0x0][0xb3c] ;  /* 0x0002cf0000040ab9 */ /* 0x000fe20000000800 */
[----:B------:R-:W-:Y:S01]  /*0810*/  @UP0 ULDC UR7, c[0x0][0xb40] ;  /* 0x0002d00000070ab9 */ /* 0x000fe20000000800 */
[----:B------:R-:W-:Y:S02]  /*0820*/  UIMAD.WIDE.U32 UR4, UR6, UR4, URZ ;  /* 0x00000004060472a5 */ /* 0x000fe4000f8e003f */
[----:B------:R-:W-:Y:S02]  /*0830*/  UMOV UR44, UR6 ;  /* 0x00000006002c7c82 */ /* 0x000fe40008000000 */
[----:B------:R-:W-:-:S04]  /*0840*/  @UP0 USHF.R.U32.HI UR44, URZ, UR7, UR5 ;  /* 0x000000073f2c0299 */ /* 0x000fc80008011605 */
[----:B------:R-:W-:Y:S02]  /*0850*/  UIADD3 UR4, -UR44, URZ, URZ ;  /* 0x0000003f2c047290 */ /* 0x000fe4000fffe13f */
[----:B------:R-:W-:Y:S02]  /*0860*/  ISETP.LE.AND P0, PT, RZ, UR44, PT ;  /* 0x0000002cff007c0c */ /* 0x000fe4000bf03270 */
[----:B------:R-:W-:-:S11]  /*0870*/  UIMAD UR43, UR43, UR4, UR6 ;  /* 0x000000042b2b72a4 */ /* 0x000fd6000f8e0206 */
[----:B------:R-:W-:Y:S05]  /*0880*/  @!P0 EXIT ;  /* 0x000000000000894d */ /* 0x000fea0003800000 */
[----:B------:R-:W-:Y:S01]  /*0890*/  ULDC UR8, c[0x0][0x280] ;  /* 0x0000a00000087ab9 */ /* 0x000fe20000000800 */
[----:B------:R-:W-:Y:S01]  /*08a0*/  ULDC UR9, c[0x0][0x290] ;  /* 0x0000a40000097ab9 */ /* 0x000fe20000000800 */
[----:B------:R-:W-:Y:S01]  /*08b0*/  UIMAD UR4, UR45, 0x50, UR8 ;  /* 0x000000502d0478a4 */ /* 0x000fe2000f8e0208 */
[----:B------:R-:W-:Y:S01]  /*08c0*/  PLOP3.LUT P0, PT, PT, PT, PT, 0x80, 0x0 ;  /* 0x000000000000781c */ /* 0x000fe20003f0f070 */
[----:B------:R-:W-:Y:S01]  /*08d0*/  ULDC UR6, c[0x0][0x74c] ;  /* 0x0001d30000067ab9 */ /* 0x000fe20000000800 */
[----:B------:R-:W-:Y:S01]  /*08e0*/  ULDC.64 UR46, c[0x0][0x208] ;  /* 0x00008200002e7ab9 */ /* 0x000fe20000000a00 */
[----:B------:R-:W-:Y:S01]  /*08f0*/  UIADD3 UR6, -UR6, UR4, -UR9 ;  /* 0x0000000406067290 */ /* 0x000fe2000fffe909 */
[----:B------:R-:W-:Y:S01]  /*0900*/  CS2R R134, SRZ ;  /* 0x0000000000867805 */ /* 0x000fe2000001ff00 */
[----:B------:R-:W-:Y:S01]  /*0910*/  UIADD3 UR4, UR8, 0x3f, URZ ;  /* 0x0000003f08047890 */ /* 0x000fe2000fffe03f */
[----:B------:R-:W-:Y:S01]  /*0920*/  CS2R R132, SRZ ;  /* 0x0000000000847805 */ /* 0x000fe2000001ff00 */
[----:B------:R-:W-:Y:S01]  /*0930*/  USHF.R.S32.HI UR7, URZ, 0x1f, UR6 ;  /* 0x0000001f3f077899 */ /* 0x000fe20008011406 */
[----:B------:R-:W-:Y:S01]  /*0940*/  CS2R R130, SRZ ;  /* 0x0000000000827805 */ /* 0x000fe2000001ff00 */
[----:B------:R-:W-:Y:S01]  /*0950*/  USHF.R.S32.HI UR5, URZ, 0x1f, UR4 ;  /* 0x0000001f3f057899 */ /* 0x000fe20008011404 */
[----:B------:R-:W-:Y:S01]  /*0960*/  CS2R R128, SRZ ;  /* 0x0000000000807805 */ /* 0x000fe2000001ff00 */
[----:B------:R-:W-:Y:S01]  /*0970*/  ULEA.HI UR7, UR7, UR6, URZ, 0x6 ;  /* 0x0000000607077291 */ /* 0x000fe2000f8f303f */
[----:B------:R-:W-:Y:S01]  /*0980*/  CS2R R94, SRZ ;  /* 0x00000000005e7805 */ /* 0x000fe2000001ff00 */
[----:B------:R-:W-:Y:S01]  /*0990*/  ULEA.HI UR5, UR5, UR4, URZ, 0x6 ;  /* 0x0000000405057291 */ /* 0x000fe2000f8f303f */
[----:B------:R-:W-:Y:S01]  /*09a0*/  CS2R R92, SRZ ;  /* 0x00000000005c7805 */ /* 0x000fe2000001ff00 */
[----:B------:R-:W-:Y:S01]  /*09b0*/  USHF.R.S32.HI UR7, URZ, 0x6, UR7 ;  /* 0x000000063f077899 */ /* 0x000fe20008011407 */
[----:B------:R-:W-:Y:S01]  /*09c0*/  CS2R R90, SRZ ;  /* 0x00000000005a7805 */ /* 0x000fe2000001ff00 */
[----:B------:R-:W-:Y:S01]  /*09d0*/  USHF.R.S32.HI UR40, URZ, 0x6, UR5 ;  /* 0x000000063f287899 */ /* 0x000fe20008011405 */
[----:B------:R-:W-:-:S02]  /*09e0*/  CS2R R88, SRZ ;  /* 0x0000000000587805 */ /* 0x000fc4000001ff00 */
[----:B------:R-:W-:Y:S02]  /*09f0*/  CS2R R126, SRZ ;  /* 0x00000000007e7805 */ /* 0x000fe4000001ff00 */
[----:B------:R-:W-:Y:S02]  /*0a00*/  CS2R R124, SRZ ;  /* 0x00000000007c7805 */ /* 0x000fe4000001ff00 */
[----:B------:R-:W-:Y:S02]  /*0a10*/  VIMNMX R4, RZ, UR7, !PT ;  /* 0x00000007ff047c48 */ /* 0x000fe4000ffe0100 */
[----:B------:R-:W-:Y:S02]  /*0a20*/  CS2R R122, SRZ ;  /* 0x00000000007a7805 */ /* 0x000fe4000001ff00 */
[----:B------:R-:W-:Y:S02]  /*0a30*/  CS2R R120, SRZ ;  /* 0x0000000000787805 */ /* 0x000fe4000001ff00 */
[----:B------:R-:W-:-:S02]  /*0a40*/  CS2R R86, SRZ ;  /* 0x0000000000567805 */ /* 0x000fc4000001ff00 */
[----:B------:R-:W-:Y:S02]  /*0a50*/  ISETP.LT.AND P1, PT, R4, UR40, PT ;  /* 0x0000002804007c0c */ /* 0x000fe4000bf21270 */
        /* <DEDUP_REMOVED lines=67> */
[----:B------:R-:W-:Y:S06]  /*0e90*/  @!P1 BRA `(.L_x_697) ;  /* 0x0000009c00bc9947 */ /* 0x000fec0003800000 */
[----:B------:R-:W1:Y:S01]  /*0ea0*/  S2R R2, SR_CgaCtaId ;  /* 0x0000000000027919 */ /* 0x000e620000008800 */
[----:B------:R-:W-:Y:S01]  /*0eb0*/  MOV R17, 0x400 ;  /* 0x0000040000117802 */ /* 0x000fe20000000f00 */
[----:B------:R-:W2:Y:S01]  /*0ec0*/  LDC.64 R20, c[0x0][0x2d8] ;  /* 0x0000b600ff147b82 */ /* 0x000ea20000000a00 */
[----:B------:R-:W-:Y:S01]  /*0ed0*/  SHF.L.U32 R10, RZ, 0x1f, RZ ;  /* 0x0000001fff0a7819 */ /* 0x000fe200000006ff */
[----:B------:R-:W3:Y:S01]  /*0ee0*/  S2R R3, SR_TID.X ;  /* 0x0000000000037919 */ /* 0x000ee20000002100 */
[----:B-1----:R-:W-:-:S04]  /*0ef0*/  LEA R17, R2, R17, 0x18 ;  /* 0x0000001102117211 */ /* 0x002fc800078ec0ff */
[----:B------:R-:W1:Y:S01]  /*0f00*/  SYNCS.PHASECHK.TRANS64.TRYWAIT P0, [R17+URZ+0x31800], R10 ;  /* 0x0318000a110075a7 */ /* 0x000e62000800017f */
[----:B---3--:R-:W-:-:S05]  /*0f10*/  VIADD R2, R3, 0xffffff80 ;  /* 0xffffff8003027836 */ /* 0x008fca0000000000 */
[----:B------:R-:W-:-:S04]  /*0f20*/  SHF.R.S32.HI R3, RZ, 0x1f, R2 ;  /* 0x0000001fff037819 */ /* 0x000fc80000011402 */
[CC--:B------:R-:W-:Y:S02]  /*0f30*/  LEA.HI R5, R3.reuse, R2.reuse, RZ, 0x7 ;  /* 0x0000000203057211 */ /* 0x0c0fe400078f38ff */
[-C--:B------:R-:W-:Y:S02]  /*0f40*/  LEA.HI R7, R3, R2.reuse, RZ, 0x4 ;  /* 0x0000000203077211 */ /* 0x080fe400078f20ff */
[----:B------:R-:W-:Y:S02]  /*0f50*/  SHF.R.S32.HI R6, RZ, 0x7, R5 ;  /* 0x00000007ff067819 */ /* 0x000fe40000011405 */
[----:B------:R-:W-:Y:S02]  /*0f60*/  LOP3.LUT R5, R5, 0xffffff80, RZ, 0xc0, !PT ;  /* 0xffffff8005057812 */ /* 0x000fe400078ec0ff */
[----:B------:R-:W-:Y:S01]  /*0f70*/  LOP3.LUT R7, R7, 0xffffff0, RZ, 0xc0, !PT ;  /* 0x0ffffff007077812 */ /* 0x000fe200078ec0ff */
[----:B------:R3:W4:Y:S01]  /*0f80*/  SHFL.IDX PT, R13, R6, RZ, 0x1f ;  /* 0x00001fff060d7589 */ /* 0x00072200000e0000 */
[----:B------:R-:W-:Y:S01]  /*0f90*/  LEA.HI R3, R3, R2, RZ, 0x5 ;  /* 0x0000000203037211 */ /* 0x000fe200078f28ff */
[----:B------:R-:W-:Y:S01]  /*0fa0*/  IMAD.IADD R5, R2, 0x1, -R5 ;  /* 0x0000000102057824 */ /* 0x000fe200078e0a05 */
[----:B------:R-:W-:Y:S01]  /*0fb0*/  LEA.HI R8, R6, R6, RZ, 0x1 ;  /* 0x0000000606087211 */ /* 0x000fe200078f08ff */
[----:B------:R-:W-:Y:S01]  /*0fc0*/  IMAD.IADD R7, R2, 0x1, -R7 ;  /* 0x0000000102077824 */ /* 0x000fe200078e0a07 */
[----:B------:R-:W-:-:S02]  /*0fd0*/  SHF.R.S32.HI R11, RZ, 0x5, R3 ;  /* 0x00000005ff0b7819 */ /* 0x000fc40000011403 */
[----:B------:R-:W-:Y:S01]  /*0fe0*/  SHF.R.S32.HI R2, RZ, 0x1f, R3 ;  /* 0x0000001fff027819 */ /* 0x000fe20000011403 */
[----:B-123--:R-:W-:Y:S06]  /*0ff0*/  @P0 BRA `(.L_x_698) ;  /* 0x0000000000080947 */ /* 0x00efec0003800000 */
[----:B------:R-:W1:Y:S02]  /*1000*/  SYNCS.PHASECHK.TRANS64.TRYWAIT P0, [R17+URZ+0x31800], R10 ;  /* 0x0318000a110075a7 */ /* 0x000e64000800017f */
[----:B-1----:R-:W-:Y:S05]  /*1010*/  @!P0 BRA `(.L_x_699) ;  /* 0x000000e000e08947 */ /* 0x002fea0003800000 */
.L_x_698:
[----:B------:R-:W-:Y:S01]  /*1020*/  LOP3.LUT R9, R8, 0x1ffffffe, RZ, 0xc0, !PT ;  /* 0x1ffffffe08097812 */ /* 0x000fe200078ec0ff */
[----:B------:R-:W2:Y:S01]  /*1030*/  LDC.64 R22, c[0x0][0x2e0] ;  /* 0x0000b800ff167b82 */ /* 0x000ea20000000a00 */
[----:B------:R-:W-:Y:S01]  /*1040*/  SHF.R.S32.HI R8, RZ, 0x1f, R5 ;  /* 0x0000001fff087819 */ /* 0x000fe20000011405 */
[----:B------:R-:W-:Y:S01]  /*1050*/  IMAD R19, R6, 0x40, R7 ;  /* 0x0000004006137824 */ /* 0x000fe200078e0207 */
[----:B------:R-:W-:Y:S01]  /*1060*/  LEA.HI R3, R2, R11, RZ, 0x2 ;  /* 0x0000000b02037211 */ /* 0x000fe200078f10ff */
[C---:B------:R-:W-:Y:S01]  /*1070*/  IMAD.IADD R15, R6.reuse, 0x1, -R9 ;  /* 0x00000001060f7824 */ /* 0x040fe200078e0a09 */
[----:B----4-:R-:W-:Y:S01]  /*1080*/  LEA.HI R2, R13, R13, RZ, 0x1 ;  /* 0x0000000d0d027211 */ /* 0x010fe200078f08ff */
[----:B------:R-:W-:Y:S01]  /*1090*/  IMAD R9, R6, 0x800, R5 ;  /* 0x0000080006097824 */ /* 0x000fe200078e0205 */
[----:B------:R-:W-:Y:S01]  /*10a0*/  LEA.HI R7, R8, R5, RZ, 0x2 ;  /* 0x0000000508077211 */ /* 0x000fe200078f10ff */
[----:B------:R-:W-:Y:S01]  /*10b0*/  USHF.R.S32.HI UR4, URZ, 0x1f, UR43 ;  /* 0x0000001f3f047899 */ /* 0x000fe2000801142b */
[----:B------:R-:W-:Y:S01]  /*10c0*/  LOP3.LUT R6, R2, 0xfffffffe, RZ, 0xc0, !PT ;  /* 0xfffffffe02067812 */ /* 0x000fe200078ec0ff */
[----:B------:R-:W-:Y:S01]  /*10d0*/  IMAD.SHL.U32 R2, R9, 0x4, RZ ;  /* 0x0000000409027824 */ /* 0x000fe200078e00ff */
[--C-:B------:R-:W-:Y:S01]  /*10e0*/  SHF.R.S32.HI R9, RZ, 0x2, R7.reuse ;  /* 0x00000002ff097819 */ /* 0x100fe20000011407 */
[----:B------:R-:W-:Y:S01]  /*10f0*/  IMAD.MOV.U32 R232, RZ, RZ, RZ ;  /* 0x000000ffffe87224 */ /* 0x000fe200078e00ff */
[----:B-1----:R-:W-:Y:S01]  /*1100*/  SHF.R.S32.HI R10, RZ, 0x1f, R7 ;  /* 0x0000001fff0a7819 */ /* 0x002fe20000011407 */
[----:B------:R-:W-:Y:S01]  /*1110*/  IMAD.IADD R13, R13, 0x1, -R6 ;  /* 0x000000010d0d7824 */ /* 0x000fe200078e0a06 */
[----:B------:R-:W-:Y:S01]  /*1120*/  LOP3.LUT R12, R3, 0xfffffc, RZ, 0xc0, !PT ;  /* 0x00fffffc030c7812 */ /* 0x000fe200078ec0ff */
[----:B------:R-:W-:Y:S01]  /*1130*/  IMAD R6, R20, UR4, RZ ;  /* 0x0000000414067c24 */ /* 0x000fe2000f8e02ff */
[----:B------:R-:W-:Y:S01]  /*1140*/  LEA.HI R10, R10, R9, RZ, 0x3 ;  /* 0x000000090a0a7211 */ /* 0x000fe200078f18ff */
[----:B------:R-:W-:Y:S01]  /*1150*/  USHF.R.S32.HI UR4, URZ, 0x1f, UR44 ;  /* 0x0000001f3f047899 */ /* 0x000fe2000801142c */
[----:B------:R-:W-:Y:S01]  /*1160*/  SHF.R.S32.HI R3, RZ, 0x1f, R2 ;  /* 0x0000001fff037819 */ /* 0x000fe20000011402 */
[----:B------:R-:W-:Y:S01]  /*1170*/  IMAD.IADD R12, R11, 0x1, -R12 ;  /* 0x000000010b0c7824 */ /* 0x000fe200078e0a0c */
[----:B------:R-:W-:Y:S01]  /*1180*/  LOP3.LUT R10, R10, 0xfffffff8, RZ, 0xc0, !PT ;  /* 0xfffffff80a0a7812 */ /* 0x000fe200078ec0ff */
[----:B------:R-:W-:Y:S01]  /*1190*/  IMAD R11, R21, UR43, R6 ;  /* 0x0000002b150b7c24 */ /* 0x000fe2000f8e0206 */
[----:B------:R-:W-:Y:S01]  /*11a0*/  LOP3.LUT R6, R7, 0x7ffffffc, RZ, 0xc0, !PT ;  /* 0x7ffffffc07067812 */ /* 0x000fe200078ec0ff */
[----:B------:R-:W-:Y:S01]  /*11b0*/  IMAD.WIDE.U32 R2, R20, UR43, R2 ;  /* 0x0000002b14027c25 */ /* 0x000fe2000f8e0002 */
[----:B------:R-:W-:-:S02]  /*11c0*/  LEA.HI R8, R8, R5, RZ, 0x5 ;  /* 0x0000000508087211 */ /* 0x000fc400078f28ff */
[----:B------:R-:W-:Y:S02]  /*11d0*/  CS2R R134, SRZ ;  /* 0x0000000000867805 */ /* 0x000fe4000001ff00 */
[----:B------:R-:W-:Y:S01]  /*11e0*/  LOP3.LUT R235, R0, 0x1, RZ, 0xfc, !PT ;  /* 0x0000000100eb7812 */ /* 0x000fe200078efcff */
[----:B------:R-:W-:Y:S01]  /*11f0*/  IMAD.IADD R231, R9, 0x1, -R10 ;  /* 0x0000000109e77824 */ /* 0x000fe200078e0a0a */
[----:B------:R-:W-:Y:S01]  /*1200*/  SHF.R.S32.HI R8, RZ, 0x5, R8 ;  /* 0x00000005ff087819 */ /* 0x000fe20000011408 */
[----:B------:R-:W-:Y:S01]  /*1210*/  IMAD.IADD R3, R3, 0x1, R11 ;  /* 0x0000000103037824 */ /* 0x000fe200078e020b */
[----:B------:R-:W-:Y:S01]  /*1220*/  CS2R R132, SRZ ;  /* 0x0000000000847805 */ /* 0x000fe2000001ff00 */
[C---:B--2---:R-:W-:Y:S01]  /*1230*/  IMAD R10, R22.reuse, UR4, RZ ;  /* 0x00000004160a7c24 */ /* 0x044fe2000f8e02ff */
[----:B------:R-:W-:Y:S01]  /*1240*/  UIMAD UR4, UR45, -0x50, UR9 ;  /* 0xffffffb02d0478a4 */ /* 0x000fe2000f8e0209 */
[----:B------:R-:W-:Y:S01]  /*1250*/  IMAD.WIDE.U32 R24, R22, UR44, R2 ;  /* 0x0000002c16187c25 */ /* 0x000fe2000f8e0002 */
[----:B------:R-:W-:-:S02]  /*1260*/  CS2R R130, SRZ ;  /* 0x0000000000827805 */ /* 0x000fc4000001ff00 */
[----:B------:R-:W-:Y:S01]  /*1270*/  CS2R R128, SRZ ;  /* 0x0000000000807805 */ /* 0x000fe2000001ff00 */
[----:B------:R-:W-:Y:S01]  /*1280*/  UIADD3 UR5, UR4, 0x1, -UR8 ;  /* 0x0000000104057890 */ /* 0x000fe2000fffe808 */
[----:B------:R-:W-:Y:S01]  /*1290*/  IMAD R10, R23, UR44, R10 ;  /* 0x0000002c170a7c24 */ /* 0x000fe2000f8e020a */
[----:B------:R1:W-:Y:S01]  /*12a0*/  STL.64 [R1], R24 ;  /* 0x0000001801007387 */ /* 0x0003e20000100a00 */
[----:B------:R-:W-:Y:S01]  /*12b0*/  IMAD.MOV.U32 R3, RZ, RZ, R4 ;  /* 0x000000ffff037224 */ /* 0x000fe200078e0004 */
[----:B------:R-:W-:Y:S01]  /*12c0*/  CS2R R126, SRZ ;  /* 0x00000000007e7805 */ /* 0x000fe2000001ff00 */
[----:B------:R-:W-:Y:S01]  /*12d0*/  IMAD.IADD R4, R25, 0x1, R10 ;  /* 0x0000000119047824 */ /* 0x000fe200078e020a */
[----:B------:R-:W-:Y:S01]  /*12e0*/  CS2R R124, SRZ ;  /* 0x00000000007c7805 */ /* 0x000fe2000001ff00 */
[----:B------:R-:W-:Y:S01]  /*12f0*/  IMAD.IADD R6, R5, 0x1, -R6 ;  /* 0x0000000105067824 */ /* 0x000fe200078e0a06 */
[----:B------:R-:W-:Y:S01]  /*1300*/  CS2R R122, SRZ ;  /* 0x00000000007a7805 */ /* 0x000fe2000001ff00 */
[----:B------:R-:W-:Y:S01]  /*1310*/  IMAD R12, R12, 0x10, R19 ;  /* 0x000000100c0c7824 */ /* 0x000fe200078e0213 */
[----:B------:R1:W-:Y:S01]  /*1320*/  STL [R1+0x8], R4 ;  /* 0x0000080401007387 */ /* 0x0003e20000100800 */
[----:B------:R-:W-:Y:S01]  /*1330*/  IMAD R6, R15, 0x4, R6 ;  /* 0x000000040f067824 */ /* 0x000fe200078e0206 */
[----:B------:R-:W-:Y:S01]  /*1340*/  CS2R R120, SRZ ;  /* 0x0000000000787805 */ /* 0x000fe2000001ff00 */
[----:B------:R-:W-:Y:S01]  /*1350*/  IMAD.SHL.U32 R0, R12, 0x8, RZ ;  /* 0x000000080c007824 */ /* 0x000fe200078e00ff */
[----:B------:R-:W-:Y:S01]  /*1360*/  CS2R R118, SRZ ;  /* 0x0000000000767805 */ /* 0x000fe2000001ff00 */
[----:B------:R-:W-:Y:S01]  /*1370*/  IMAD.SHL.U32 R233, R6, 0x2, RZ ;  /* 0x0000000206e97824 */ /* 0x000fe200078e00ff */
[----:B------:R-:W-:Y:S01]  /*1380*/  CS2R R116, SRZ ;  /* 0x0000000000747805 */ /* 0x000fe2000001ff00 */
[----:B------:R-:W-:Y:S01]  /*1390*/  IMAD R231, R8, 0x10, R231 ;  /* 0x0000001008e77824 */ /* 0x000fe200078e02e7 */
[----:B------:R-:W-:Y:S01]  /*13a0*/  CS2R R114, SRZ ;  /* 0x0000000000727805 */ /* 0x000fe2000001ff00 */
[----:B------:R-:W-:Y:S01]  /*13b0*/  IMAD.MOV.U32 R2, RZ, RZ, RZ ;  /* 0x000000ffff027224 */ /* 0x000fe200078e00ff */
[----:B------:R-:W-:Y:S01]  /*13c0*/  IADD3 R234, -R233, UR4, RZ ;  /* 0x00000004e9ea7c10 */ /* 0x000fe2000fffe1ff */
        /* <DEDUP_REMOVED lines=70> */
[----:B------:R-:W-:Y:S01]  /*1830*/  IMAD R0, R0, 0x2, R17 ;  /* 0x0000000200007824 */ /* 0x000fe200078e0211 */
[----:B-1----:R-:W-:-:S07]  /*1840*/  IADD3 R233, -R233, UR5, RZ ;  /* 0x00000005e9e97c10 */ /* 0x002fce000fffe1ff */
.L_x_710:
[----:B------:R-:W-:-:S13]  /*1850*/  ISETP.NE.AND P0, PT, R235, 0x3, PT ;  /* 0x00000003eb00780c */ /* 0x000fda0003f05270 */
[----:B-1----:R-:W-:Y:S05]  /*1860*/  @!P0 BRA `(.L_x_700) ;  /* 0x0000000000048947 */ /* 0x002fea0003800000 */
[----:B------:R-:W-:Y:S01]  /*1870*/  BPT.TRAP 0x1 ;  /* 0x000000040000795c */ /* 0x000fe20000300000 */
.L_x_700:
[----:B------:R-:W-:Y:S01]  /*1880*/  IMAD R16, R2, 0x8, R17 ;  /* 0x0000000802107824 */ /* 0x000fe200078e0211 */
[----:B------:R-:W-:-:S04]  /*1890*/  SHF.L.U32 R7, R232, 0x1f, RZ ;  /* 0x0000001fe8077819 */ /* 0x000fc800000006ff */
[----:B------:R1:W2:Y:S01]  /*18a0*/  SYNCS.PHASECHK.TRANS64.TRYWAIT P1, [R16+URZ+0x31810], R7 ;  /* 0x03181007100075a7 */ /* 0x0002a2000802017f */
[----:B------:R-:W-:Y:S05]  /*18b0*/  @!P0 BRA `(.L_x_701) ;  /* 0x0000000000048947 */ /* 0x000fea0003800000 */
[----:B------:R-:W-:Y:S01]  /*18c0*/  BPT.TRAP 0x1 ;  /* 0x000000040000795c */ /* 0x000fe20000300000 */
.L_x_701:
        /* <DEDUP_REMOVED lines=12> */
.L_x_702:
        /* <DEDUP_REMOVED lines=566> */
[----:B------:R-:W-:-:S04]  /*3cf0*/  IMAD R4, R2, 0x40, R231 ;  /* 0x0000004002047824 */ /* 0x000fc800078e02e7 */
[----:B------:R-:W-:Y:S01]  /*3d00*/  IMAD R6, R4, 0x4, R17 ;  /* 0x0000000404067824 */ /* 0x000fe200078e0211 */
        /* <DEDUP_REMOVED lines=28> */
.L_x_704:
[----:B-1----:R-:W-:-:S04]  /*3ed0*/  SHF.L.U32 R6, R230, 0x1f, RZ ;  /* 0x0000001fe6067819 */ /* 0x002fc800000006ff */
[----:B------:R1:W4:Y:S01]  /*3ee0*/  SYNCS.PHASECHK.TRANS64.TRYWAIT P1, [R17+URZ+0x31830], R6 ;  /* 0x03183006110075a7 */ /* 0x000322000802017f */
[----:B------:R-:W-:Y:S05]  /*3ef0*/  @!P0 BRA `(.L_x_705) ;  /* 0x0000000000048947 */ /* 0x000fea0003800000 */
[----:B------:R-:W-:Y:S01]  /*3f00*/  BPT.TRAP 0x1 ;  /* 0x000000040000795c */ /* 0x000fe20000300000 */
.L_x_705:
[----:B----4-:R-:W-:Y:S05]  /*3f10*/  @P1 BRA `(.L_x_706) ;  /* 0x0000000000081947 */ /* 0x010fea0003800000 */
[----:B------:R-:W4:Y:S02]  /*3f20*/  SYNCS.PHASECHK.TRANS64.TRYWAIT P1, [R17+URZ+0x31830], R6 ;  /* 0x03183006110075a7 */ /* 0x000f24000802017f */
[----:B----4-:R-:W-:Y:S05]  /*3f30*/  @!P1 BRA `(.L_x_707) ;  /* 0x000000b400409947 */ /* 0x010fea0003800000 */
.L_x_706:
[----:B------:R-:W-:Y:S01]  /*3f40*/  VIADD R12, R12, 0xa000 ;  /* 0x0000a0000c0c7836 */ /* 0x000fe20000000000 */
[----:B------:R-:W-:Y:S01]  /*3f50*/  WARPGROUP.ARRIVE ;  /* 0x00000000000079c5 */ /* 0x000fe20000000000 */
[----:B------:R-:W-:Y:S01]  /*3f60*/  VIADD R14, R17, 0x24100 ;  /* 0x00024100110e7836 */ /* 0x000fe20000000000 */
[----:B------:R-:W-:Y:S01]  /*3f70*/  UMOV UR9, 0x40000040 ;  /* 0x4000004000097882 */ /* 0x000fe20000000000 */
[----:B------:R-:W-:Y:S01]  /*3f80*/  UMOV UR11, 0x40000000 ;  /* 0x40000000000b7882 */ /* 0x000fe20000000000 */
[----:B------:R-:W-:Y:S01]  /*3f90*/  SHF.R.U32.HI R12, RZ, 0x4, R12 ;  /* 0x00000004ff0c7819 */ /* 0x000fe2000001160c */
[----:B------:R-:W-:Y:S01]  /*3fa0*/  ULDC UR5, c[0x0][0x75c] ;  /* 0x0001d70000057ab9 */ /* 0x000fe20000000800 */
[----:B------:R-:W-:Y:S01]  /*3fb0*/  SHF.R.U32.HI R14, RZ, 0x4, R14 ;  /* 0x00000004ff0e7819 */ /* 0x000fe2000001160e */
[----:B------:R-:W-:Y:S01]  /*3fc0*/  FMUL.FTZ R10, R24, UR5 ;  /* 0x00000005180a7c20 */ /* 0x000fe20008410000 */
[----:B------:R-:W-:Y:S01]  /*3fd0*/  LOP3.LUT R15, R12, 0x3fff, RZ, 0xc0, !PT ;  /* 0x00003fff0c0f7812 */ /* 0x000fe200078ec0ff */
[----:B------:R-:W-:Y:S01]  /*3fe0*/  FMUL.FTZ R236, R25, UR5 ;  /* 0x0000000519ec7c20 */ /* 0x000fe20008410000 */
[----:B------:R-:W-:Y:S01]  /*3ff0*/  LOP3.LUT R22, R14, 0x3fff, RZ, 0xc0, !PT ;  /* 0x00003fff0e167812 */ /* 0x000fe200078ec0ff */
[----:B------:R-:W-:Y:S01]  /*4000*/  FMUL.FTZ R11, R28, UR5 ;  /* 0x000000051c0b7c20 */ /* 0x000fe20008410000 */
[----:B------:R-:W-:Y:S01]  /*4010*/  LOP3.LUT R15, R15, 0x10000, RZ, 0xfc, !PT ;  /* 0x000100000f0f7812 */ /* 0x000fe200078efcff */
[----:B------:R-:W-:Y:S01]  /*4020*/  FMUL.FTZ R237, R29, UR5 ;  /* 0x000000051ded7c20 */ /* 0x000fe20008410000 */
[----:B------:R-:W-:Y:S01]  /*4030*/  LOP3.LUT R22, R22, 0x10000, RZ, 0xfc, !PT ;  /* 0x0001000016167812 */ /* 0x000fe200078efcff */
[----:B------:R-:W1:Y:S01]  /*4040*/  MUFU.TANH R10, R10 ;  /* 0x0000000a000a7308 */ /* 0x000e620000002400 */
[----:B------:R-:W-:Y:S01]  /*4050*/  R2UR UR10, R15 ;  /* 0x000000000f0a72ca */ /* 0x000fe200000e0000 */
[----:B------:R-:W-:Y:S01]  /*4060*/  IMAD R28, R3, 0x40, R231 ;  /* 0x00000040031c7824 */ /* 0x000fe200078e02e7 */
[----:B------:R-:W-:Y:S01]  /*4070*/  R2UR UR8, R22 ;  /* 0x00000000160872ca */ /* 0x000fe200000e0000 */
[C---:B------:R-:W-:Y:S01]  /*4080*/  VIADD R24, R15.reuse, 0x100 ;  /* 0x000001000f187836 */ /* 0x040fe20000000000 */
[----:B------:R-:W-:Y:S01]  /*4090*/  UMOV UR19, 0x40000000 ;  /* 0x4000000000137882 */ /* 0x000fe20000000000 */
[C---:B------:R-:W-:Y:S01]  /*40a0*/  VIADD R25, R15.reuse, 0x180 ;  /* 0x000001800f197836 */ /* 0x040fe20000000000 */
[----:B------:R-:W-:Y:S01]  /*40b0*/  VIADDMNMX R23, R28, R233, R234, PT ;  /* 0x000000e91c177246 */ /* 0x000fe200038001ea */
[----:B------:R-:W4:Y:S01]  /*40c0*/  MUFU.TANH R236, R236 ;  /* 0x000000ec00ec7308 */ /* 0x000f220000002400 */
[----:B------:R-:W-:Y:S01]  /*40d0*/  R2UR UR13, R24 ;  /* 0x00000000180d72ca */ /* 0x000fe200000e0000 */
[----:B------:R-:W-:Y:S01]  /*40e0*/  VIADD R24, R15, 0x2 ;  /* 0x000000020f187836 */ /* 0x000fe20000000000 */
[C---:B------:R-:W-:Y:S01]  /*40f0*/  ISETP.GT.AND P6, PT, R23.reuse, RZ, PT ;  /* 0x000000ff1700720c */ /* 0x040fe20003fc4270 */
[----:B------:R-:W-:Y:S01]  /*4100*/  UMOV UR17, 0x40000040 ;  /* 0x4000004000117882 */ /* 0x000fe20000000000 */
[----:B------:R-:W-:Y:S01]  /*4110*/  ISETP.GT.AND P1, PT, R23, 0x1, PT ;  /* 0x000000011700780c */ /* 0x000fe20003f24270 */
[----:B------:R-:W-:Y:S01]  /*4120*/  VIADD R29, R15, 0x82 ;  /* 0x000000820f1d7836 */ /* 0x000fe20000000000 */
[C---:B------:R-:W-:Y:S01]  /*4130*/  ISETP.GT.AND P2, PT, R23.reuse, 0x10, PT ;  /* 0x000000101700780c */ /* 0x040fe20003f44270 */
[----:B------:R-:W-:Y:S01]  /*4140*/  HGMMA.64x8x16.F32.BF16 R44, gdesc[UR8], RZ, !UPT, gsb0 ;  /* 0x00000000082c79f0 */ /* 0x000fe2000c0018ff */
[----:B------:R-:W2:Y:S01]  /*4150*/  MUFU.TANH R11, R11 ;  /* 0x0000000b000b7308 */ /* 0x000ea20000002400 */
[C---:B------:R-:W-:Y:S01]  /*4160*/  ISETP.GT.AND P3, PT, R23.reuse, 0x11, PT ;  /* 0x000000111700780c */ /* 0x040fe20003f64270 */
[----:B------:R-:W-:Y:S01]  /*4170*/  UMOV UR11, 0x40000000 ;  /* 0x40000000000b7882 */ /* 0x000fe20000000000 */
[----:B-1----:R-:W-:Y:S01]  /*4180*/  FSEL R14, R10, -INF , P6 ;  /* 0xff8000000a0e7808 */ /* 0x002fe20003000000 */
[----:B------:R-:W-:Y:S01]  /*4190*/  FMUL.FTZ R26, R26, UR5 ;  /* 0x000000051a1a7c20 */ /* 0x000fe20008410000 */
[C---:B------:R-:W-:Y:S01]  /*41a0*/  ISETP.GT.AND P4, PT, R23.reuse, 0x20, PT ;  /* 0x000000201700780c */ /* 0x040fe20003f84270 */
[----:B------:R-:W-:Y:S01]  /*41b0*/  STL [R1+0x14], R97 ;  /* 0x0000146101007387 */ /* 0x000fe20000100800 */
[C---:B------:R-:W-:Y:S01]  /*41c0*/  ISETP.GT.AND P5, PT, R23.reuse, 0x21, PT ;  /* 0x000000211700780c */ /* 0x040fe20003fa4270 */
[----:B------:R-:W1:Y:S01]  /*41d0*/  MUFU.TANH R237, R237 ;  /* 0x000000ed00ed7308 */ /* 0x000e620000002400 */
[----:B----4-:R-:W-:Y:S01]  /*41e0*/  FSEL R12, R236, -INF , P1 ;  /* 0xff800000ec0c7808 */ /* 0x010fe20000800000 */
[----:B------:R-:W-:Y:S01]  /*41f0*/  STL [R1+0x10], R96 ;  /* 0x0000106001007387 */ /* 0x000fe20000100800 */
[C---:B------:R-:W-:Y:S01]  /*4200*/  ISETP.GT.AND P6, PT, R23.reuse, 0x30, PT ;  /* 0x000000301700780c */ /* 0x040fe20003fc4270 */
[----:B------:R-:W-:Y:S01]  /*4210*/  FMUL.FTZ R32, R32, UR5 ;  /* 0x0000000520207c20 */ /* 0x000fe20008410000 */
[----:B------:R-:W-:Y:S01]  /*4220*/  ISETP.GT.AND P1, PT, R23, 0x31, PT ;  /* 0x000000311700780c */ /* 0x000fe20003f24270 */
[----:B------:R4:W-:Y:S01]  /*4230*/  STL [R1+0xc], R16 ;  /* 0x00000c1001007387 */ /* 0x0009e20000100800 */
[----:B------:R-:W-:Y:S01]  /*4240*/  R2UR UR14, R25 ;  /* 0x00000000190e72ca */ /* 0x000fe200000e0000 */
[----:B------:R-:W-:Y:S01]  /*4250*/  VIADD R25, R22, 0x2 ;  /* 0x0000000216197836 */ /* 0x000fe20000000000 */
[----:B--2---:R-:W-:Y:S01]  /*4260*/  FSEL R19, R11, -INF , P2 ;  /* 0xff8000000b137808 */ /* 0x004fe20001000000 */
[----:B------:R-:W-:Y:S01]  /*4270*/  FMUL.FTZ R33, R33, UR5 ;  /* 0x0000000521217c20 */ /* 0x000fe20008410000 */
[----:B------:R-:W-:Y:S01]  /*4280*/  ISETP.GT.AND P2, PT, R23, 0x40, PT ;  /* 0x000000401700780c */ /* 0x000fe20003f44270 */
[----:B------:R-:W-:Y:S01]  /*4290*/  FMUL.FTZ R36, R36, UR5 ;  /* 0x0000000524247c20 */ /* 0x000fe20008410000 */
[----:B------:R-:W-:Y:S01]  /*42a0*/  R2UR UR18, R24 ;  /* 0x00000000181272ca */ /* 0x000fe200000e0000 */
[----:B------:R-:W-:Y:S01]  /*42b0*/  VIADD R24, R15, 0x182 ;  /* 0x000001820f187836 */ /* 0x000fe20000000000 */
[----:B------:R-:W-:Y:S01]  /*42c0*/  R2UR UR16, R25 ;  /* 0x00000000191072ca */ /* 0x000fe200000e0000 */
[----:B------:R-:W-:Y:S01]  /*42d0*/  VIADD R25, R15, 0x202 ;  /* 0x000002020f197836 */ /* 0x000fe20000000000 */
[----:B-1----:R-:W-:Y:S01]  /*42e0*/  FSEL R18, R237, -INF , P3 ;  /* 0xff800000ed127808 */ /* 0x002fe20001800000 */
[----:B----4-:R1:W-:Y:S01]  /*42f0*/  MUFU.TANH R16, R26 ;  /* 0x0000001a00107308 */ /* 0x0103e20000002400 */
[----:B------:R-:W-:Y:S01]  /*4300*/  ISETP.GT.AND P3, PT, R23, 0x41, PT ;  /* 0x000000411700780c */ /* 0x000fe20003f64270 */
[----:B------:R-:W-:Y:S01]  /*4310*/  VIADD R23, R15, 0x80 ;  /* 0x000000800f177836 */ /* 0x000fe20000000000 */
[----:B------:R-:W-:Y:S01]  /*4320*/  R2UR UR30, R29 ;  /* 0x000000001d1e72ca */ /* 0x000fe200000e0000 */
[C---:B------:R-:W-:Y:S01]  /*4330*/  VIADD R29, R15.reuse, 0x4 ;  /* 0x000000040f1d7836 */ /* 0x040fe20000000000 */
[----:B------:R-:W-:Y:S01]  /*4340*/  R2UR UR7, R24 ;  /* 0x00000000180772ca */ /* 0x000fe200000e0000 */
[----:B------:R-:W-:Y:S01]  /*4350*/  VIADD R24, R15, 0x84 ;  /* 0x000000840f187836 */ /* 0x000fe20000000000 */
[----:B------:R-:W-:Y:S01]  /*4360*/  R2UR UR4, R23 ;  /* 0x00000000170472ca */ /* 0x000fe200000e0000 */
[----:B------:R-:W-:Y:S01]  /*4370*/  VIADD R23, R15, 0x200 ;  /* 0x000002000f177836 */ /* 0x000fe20000000000 */
[----:B------:R-:W-:Y:S01]  /*4380*/  R2UR UR6, R25 ;  /* 0x00000000190672ca */ /* 0x000fe200000e0000 */
[----:B------:R-:W-:Y:S01]  /*4390*/  VIADD R25, R15, 0x104 ;  /* 0x000001040f197836 */ /* 0x000fe20000000000 */
[----:B------:R-:W-:Y:S01]  /*43a0*/  R2UR UR29, R29 ;  /* 0x000000001d1d72ca */ /* 0x000fe200000e0000 */
        /* <DEDUP_REMOVED lines=8> */
[----:B------:R-:W-:Y:S01]  /*4430*/  UMOV UR10, UR4 ;  /* 0x00000004000a7c82 */ /* 0x000fe20008000000 */
[----:B------:R-:W-:-:S02]  /*4440*/  WARPGROUP.DEPBAR.LE gsb0, 0x0 ;  /* 0x00008000000079c5 */ /* 0x000fc40000010000 */
[----:B------:R-:W-:Y:S01]  /*4450*/  WARPGROUP.ARRIVE ;  /* 0x00000000000079c5 */ /* 0x000fe20000000000 */
[----:B------:R-:W-:Y:S01]  /*4460*/  VIADD R23, R22, 0x4 ;  /* 0x0000000416177836 */ /* 0x000fe20000000000 */
[----:B------:R-:W-:Y:S01]  /*4470*/  R2UR UR24, R29 ;  /* 0x000000001d1872ca */ /* 0x000fe200000e0000 */
[----:B------:R-:W-:Y:S01]  /*4480*/  VIADD R29, R15, 0x86 ;  /* 0x000000860f1d7836 */ /* 0x000fe20000000000 */
[----:B------:R-:W-:Y:S01]  /*4490*/  R2UR UR23, R24 ;  /* 0x00000000181772ca */ /* 0x000fe200000e0000 */
[C---:B------:R-:W-:Y:S01]  /*44a0*/  VIADD R24, R22.reuse, 0x406 ;  /* 0x0000040616187836 */ /* 0x040fe20000000000 */
[----:B------:R-:W-:Y:S01]  /*44b0*/  HGMMA.64x8x16.F32.BF16 R48, gdesc[UR8], RZ, !UPT, gsb0 ;  /* 0x00000000083079f0 */ /* 0x000fe2000c0018ff */
[----:B------:R-:W-:Y:S01]  /*44c0*/  UMOV UR10, UR13 ;  /* 0x0000000d000a7c82 */ /* 0x000fe20008000000 */
[----:B------:R-:W-:Y:S01]  /*44d0*/  UMOV UR11, 0x40000000 ;  /* 0x40000000000b7882 */ /* 0x000fe20000000000 */
[----:B------:R-:W-:Y:S01]  /*44e0*/  R2UR UR12, R23 ;  /* 0x00000000170c72ca */ /* 0x000fe200000e0000 */
[----:B------:R-:W-:Y:S01]  /*44f0*/  VIADD R23, R15, 0x204 ;  /* 0x000002040f177836 */ /* 0x000fe20000000000 */
[----:B------:R-:W-:Y:S01]  /*4500*/  R2UR UR22, R25 ;  /* 0x00000000191672ca */ /* 0x000fe200000e0000 */
[----:B-1----:R-:W-:Y:S01]  /*4510*/  VIADD R26, R22, 0x602 ;  /* 0x00000602161a7836 */ /* 0x002fe20000000000 */
[----:B------:R-:W-:Y:S01]  /*4520*/  R2UR UR27, R29 ;  /* 0x000000001d1b72ca */ /* 0x000fe200000e0000 */
[----:B------:R-:W-:Y:S01]  /*4530*/  FMUL.FTZ R25, R40, UR5 ;  /* 0x0000000528197c20 */ /* 0x000fe20008410000 */
[----:B------:R-:W-:Y:S01]  /*4540*/  R2UR UR21, R23 ;  /* 0x00000000171572ca */ /* 0x000fe200000e0000 */
[----:B------:R-:W-:Y:S01]  /*4550*/  VIADD R23, R15, 0x106 ;  /* 0x000001060f177836 */ /* 0x000fe20000000000 */
[----:B------:R-:W-:Y:S01]  /*4560*/  IADD3 R225, R233, 0x8, R28 ;  /* 0x00000008e9e17810 */ /* 0x000fe20007ffe01c */
[----:B------:R-:W-:Y:S01]  /*4570*/  FMUL.FTZ R28, R31, UR5 ;  /* 0x000000051f1c7c20 */ /* 0x000fe20008410000 */
[----:B------:R1:W2:Y:S01]  /*4580*/  MUFU.TANH R97, R32 ;  /* 0x0000002000617308 */ /* 0x0002a20000002400 */
[----:B------:R-:W-:Y:S01]  /*4590*/  FMUL.FTZ R41, R41, UR5 ;  /* 0x0000000529297c20 */ /* 0x000fe20008410000 */
[----:B------:R-:W-:Y:S01]  /*45a0*/  R2UR UR26, R23 ;  /* 0x00000000171a72ca */ /* 0x000fe200000e0000 */
[----:B------:R-:W-:Y:S01]  /*45b0*/  VIADD R23, R15, 0x186 ;  /* 0x000001860f177836 */ /* 0x000fe20000000000 */
[----:B------:R-:W-:Y:S01]  /*45c0*/  VIMNMX R225, R234, R225, PT ;  /* 0x000000e1eae17248 */ /* 0x000fe20003fe0100 */
[----:B------:R-:W-:-:S02]  /*45d0*/  VIADD R226, R22, 0x606 ;  /* 0x0000060616e27836 */ /* 0x000fc40000000000 */
[----:B------:R-:W-:Y:S01]  /*45e0*/  FMUL.FTZ R39, R39, UR5 ;  /* 0x0000000527277c20 */ /* 0x000fe20008410000 */
[----:B------:R-:W-:Y:S01]  /*45f0*/  FMUL.FTZ R34, R34, UR5 ;  /* 0x0000000522227c20 */ /* 0x000fe20008410000 */
[----:B------:R-:W-:Y:S01]  /*4600*/  R2UR UR20, R23 ;  /* 0x00000000171472ca */ /* 0x000fe200000e0000 */
[----:B------:R-:W-:Y:S01]  /*4610*/  VIADD R23, R15, 0x206 ;  /* 0x000002060f177836 */ /* 0x000fe20000000000 */
[----:B------:R2:W4:Y:S01]  /*4620*/  MUFU.TANH R96, R36 ;  /* 0x0000002400607308 */ /* 0x0005220000002400 */
[----:B-1----:R-:W-:Y:S01]  /*4630*/  FMUL.FTZ R32, R27, UR5 ;  /* 0x000000051b207c20 */ /* 0x002fe20008410000 */
[----:B------:R-:W-:Y:S01]  /*4640*/  FMUL.FTZ R35, R35, UR5 ;  /* 0x0000000523237c20 */ /* 0x000fe20008410000 */
[----:B------:R-:W-:Y:S01]  /*4650*/  FMUL.FTZ R38, R38, UR5 ;  /* 0x0000000526267c20 */ /* 0x000fe20008410000 */
[----:B------:R-:W-:Y:S01]  /*4660*/  FMUL.FTZ R43, R43, UR5 ;  /* 0x000000052b2b7c20 */ /* 0x000fe20008410000 */
[----:B------:R-:W-:Y:S02]  /*4670*/  IMAD R228, R231, 0x4, R17 ;  /* 0x00000004e7e47824 */ /* 0x000fe400078e0211 */
[----:B------:R-:W-:Y:S01]  /*4680*/  FFMA.FTZ R11, -R11, R11, 1 ;  /* 0x3f8000000b0b7423 */ /* 0x000fe2000001010b */
[----:B------:R-:W-:Y:S01]  /*4690*/  FFMA.FTZ R10, -R10, R10, 1 ;  /* 0x3f8000000a0a7423 */ /* 0x000fe2000001010a */
[----:B------:R-:W-:Y:S01]  /*46a0*/  MUFU.TANH R25, R25 ;  /* 0x0000001900197308 */ /* 0x000fe20000002400 */
[----:B--2---:R-:W-:Y:S01]  /*46b0*/  FSEL R36, R97, -INF , P4 ;  /* 0xff80000061247808 */ /* 0x004fe20002000000 */
[----:B------:R-:W-:Y:S01]  /*46c0*/  FFMA.FTZ R236, -R236, R236, 1 ;  /* 0x3f800000ecec7423 */ /* 0x000fe200000101ec */
[----:B------:R-:W-:Y:S01]  /*46d0*/  ISETP.GT.AND P4, PT, R225, RZ, PT ;  /* 0x000000ffe100720c */ /* 0x000fe20003f84270 */
[----:B------:R-:W-:Y:S01]  /*46e0*/  FFMA.FTZ R237, -R237, R237, 1 ;  /* 0x3f800000eded7423 */ /* 0x000fe200000101ed */
[----:B------:R-:W-:-:S02]  /*46f0*/  MOV R7, UR45 ;  /* 0x0000002d00077c02 */ /* 0x000fc40008000f00 */
[----:B------:R-:W-:Y:S01]  /*4700*/  MOV R6, UR44 ;  /* 0x0000002c00067c02 */ /* 0x000fe20008000f00 */
[----:B------:R-:W1:Y:S01]  /*4710*/  MUFU.TANH R27, R41 ;  /* 0x00000029001b7308 */ /* 0x000e620000002400 */
[----:B----4-:R-:W-:Y:S02]  /*4720*/  FSEL R29, R96, -INF , P6 ;  /* 0xff800000601d7808 */ /* 0x010fe40003000000 */
[----:B------:R-:W-:Y:S02]  /*4730*/  ISETP.GT.AND P6, PT, R225, 0x10, PT ;  /* 0x00000010e100780c */ /* 0x000fe40003fc4270 */
[----:B------:R-:W-:Y:S02]  /*4740*/  MOV R21, UR43 ;  /* 0x0000002b00157c02 */ /* 0x000fe40008000f00 */
[----:B------:R-:W-:Y:S01]  /*4750*/  MOV R20, UR40 ;  /* 0x0000002800147c02 */ /* 0x000fe20008000f00 */
[----:B------:R-:W-:Y:S01]  /*4760*/  MUFU.TANH R28, R28 ;  /* 0x0000001c001c7308 */ /* 0x000fe20000002400 */
[----:B------:R-:W-:-:S02]  /*4770*/  WARPGROUP.DEPBAR.LE gsb0, 0x0 ;  /* 0x00008000000079c5 */ /* 0x000fc40000010000 */
[----:B------:R-:W-:Y:S01]  /*4780*/  WARPGROUP.ARRIVE ;  /* 0x00000000000079c5 */ /* 0x000fe20000000000 */
[----:B------:R-:W-:Y:S02]  /*4790*/  MOV R8, UR46 ;  /* 0x0000002e00087c02 */ /* 0x000fe40008000f00 */
[----:B------:R-:W-:Y:S02]  /*47a0*/  MOV R9, UR47 ;  /* 0x0000002f00097c02 */ /* 0x000fe40008000f00 */
[----:B------:R-:W-:Y:S01]  /*47b0*/  MUFU.TANH R34, R34 ;  /* 0x0000002200227308 */ /* 0x000fe20000002400 */
[----:B------:R-:W-:Y:S01]  /*47c0*/  HGMMA.64x8x16.F32.BF16 R52, gdesc[UR8], RZ, !UPT, gsb0 ;  /* 0x00000000083479f0 */ /* 0x000fe2000c0018ff */
[----:B------:R-:W-:Y:S01]  /*47d0*/  UMOV UR10, UR14 ;  /* 0x0000000e000a7c82 */ /* 0x000fe20008000000 */
[----:B------:R-:W-:Y:S01]  /*47e0*/  UMOV UR11, 0x40000000 ;  /* 0x40000000000b7882 */ /* 0x000fe20000000000 */
[----:B-1----:R-:W-:Y:S02]  /*47f0*/  FSEL R41, R27, -INF , P3 ;  /* 0xff8000001b297808 */ /* 0x002fe40001800000 */
[----:B------:R-:W-:-:S02]  /*4800*/  ISETP.GT.AND P3, PT, R225, 0x21, PT ;  /* 0x00000021e100780c */ /* 0x000fc40003f64270 */
[----:B------:R-:W-:Y:S08]  /*4810*/  MUFU.TANH R35, R35 ;  /* 0x0000002300237308 */ /* 0x000ff00000002400 */
[----:B------:R-:W-:Y:S08]  /*4820*/  MUFU.TANH R38, R38 ;  /* 0x0000002600267308 */ /* 0x000ff00000002400 */
[----:B------:R-:W-:Y:S01]  /*4830*/  MUFU.TANH R43, R43 ;  /* 0x0000002b002b7308 */ /* 0x000fe20000002400 */
[----:B------:R-:W-:-:S02]  /*4840*/  WARPGROUP.DEPBAR.LE gsb0, 0x0 ;  /* 0x00008000000079c5 */ /* 0x000fc40000010000 */
        /* <DEDUP_REMOVED lines=16> */
[----:B------:R-:W-:Y:S01]  /*4950*/  UMOV UR9, UR17 ;  /* 0x0000001100097c82 */ /* 0x000fe20008000000 */
        /* <DEDUP_REMOVED lines=11> */
[----:B------:R-:W-:Y:S01]  /*4a10*/  UMOV UR9, UR17 ;  /* 0x0000001100097c82 */ /* 0x000fe20008000000 */
        /* <DEDUP_REMOVED lines=9> */
[----:B------:R-:W-:Y:S01]  /*4ab0*/  UMOV UR9, UR17 ;  /* 0x0000001100097c82 */ /* 0x000fe20008000000 */
[----:B------:R-:W-:Y:S01]  /*4ac0*/  R2UR UR7, R23 ;  /* 0x00000000170772ca */ /* 0x000fe200000e0000 */
[----:B------:R-:W-:-:S05]  /*4ad0*/  VIADD R23, R15, 0x400 ;  /* 0x000004000f177836 */ /* 0x000fca0000000000 */
[----:B------:R-:W-:Y:S01]  /*4ae0*/  R2UR UR6, R23 ;  /* 0x00000000170672ca */ /* 0x000fe200000e0000 */
[----:B------:R-:W-:Y:S01]  /*4af0*/  VIADD R23, R15, 0x480 ;  /* 0x000004800f177836 */ /* 0x000fe20000000000 */
[----:B------:R-:W-:Y:S02]  /*4b00*/  WARPGROUP.DEPBAR.LE gsb0, 0x0 ;  /* 0x00008000000079c5 */ /* 0x000fe40000010000 */
[----:B------:R-:W-:-:S06]  /*4b10*/  WARPGROUP.ARRIVE ;  /* 0x00000000000079c5 */ /* 0x000fcc0000000000 */
[----:B------:R-:W-:Y:S03]  /*4b20*/  HGMMA.64x8x16.F32.BF16 R216, gdesc[UR8], R216, gsb0 ;  /* 0x0000000008d879f0 */ /* 0x000fe600080018d8 */
        /* <DEDUP_REMOVED lines=9> */
[----:B------:R-:W-:-:S04]  /*4bc0*/  UMOV UR29, 0x40000040 ;  /* 0x40000040001d7882 */ /* 0x000fc80000000000 */
        /* <DEDUP_REMOVED lines=42> */
[----:B------:R-:W-:Y:S01]  /*4e70*/  FMUL.FTZ R24, R37, UR5 ;  /* 0x0000000525187c20 */ /* 0x000fe20008410000 */
[----:B------:R-:W-:Y:S02]  /*4e80*/  FMUL.FTZ R37, R30, UR5 ;  /* 0x000000051e257c20 */ /* 0x000fe40008410000 */
[----:B------:R-:W-:-:S02]  /*4e90*/  R2UR UR25, R23 ;  /* 0x00000000171972ca */ /* 0x000fc400000e0000 */
[----:B------:R1:W2:Y:S08]  /*4ea0*/  MUFU.TANH R23, R33 ;  /* 0x0000002100177308 */ /* 0x0002b00000002400 */
[----:B------:R-:W4:Y:S01]  /*4eb0*/  MUFU.TANH R24, R24 ;  /* 0x0000001800187308 */ /* 0x000f220000002400 */
[----:B-1----:R-:W-:Y:S02]  /*4ec0*/  FSEL R33, R25, -INF , P2 ;  /* 0xff80000019217808 */ /* 0x002fe40001000000 */
[----:B------:R-:W-:-:S05]  /*4ed0*/  ISETP.GT.AND P2, PT, R225, 0x20, PT ;  /* 0x00000020e100780c */ /* 0x000fca0003f44270 */
[----:B------:R-:W1:Y:S01]  /*4ee0*/  MUFU.TANH R37, R37 ;  /* 0x0000002500257308 */ /* 0x000e620000002400 */
[----:B--2---:R-:W-:Y:S02]  /*4ef0*/  FSEL R31, R23, -INF , P5 ;  /* 0xff800000171f7808 */ /* 0x004fe40002800000 */
[C---:B------:R-:W-:Y:S02]  /*4f00*/  ISETP.GT.AND P5, PT, R225.reuse, 0x1, PT ;  /* 0x00000001e100780c */ /* 0x040fe40003fa4270 */
[----:B----4-:R-:W-:Y:S02]  /*4f10*/  FSEL R30, R24, -INF , P1 ;  /* 0xff800000181e7808 */ /* 0x010fe40000800000 */
[----:B------:R-:W-:Y:S02]  /*4f20*/  ISETP.GT.AND P1, PT, R225, 0x11, PT ;  /* 0x00000011e100780c */ /* 0x000fe40003f24270 */
[----:B-1----:R-:W-:Y:S01]  /*4f30*/  FSEL R224, R37, -INF , P6 ;  /* 0xff80000025e07808 */ /* 0x002fe20003000000 */
[----:B------:R-:W-:-:S02]  /*4f40*/  WARPGROUP.DEPBAR.LE gsb0, 0x0 ;  /* 0x00008000000079c5 */ /* 0x000fc40000010000 */
[----:B------:R-:W-:Y:S01]  /*4f50*/  WARPGROUP.ARRIVE ;  /* 0x00000000000079c5 */ /* 0x000fe20000000000 */
[----:B------:R-:W-:-:S05]  /*4f60*/  ISETP.GT.AND P6, PT, R225, 0x40, PT ;  /* 0x00000040e100780c */ /* 0x000fca0003fc4270 */
        /* <DEDUP_REMOVED lines=21> */
[----:B------:R-:W-:Y:S02]  /*50c0*/  FSEL R22, R28, -INF , P1 ;  /* 0xff8000001c167808 */ /* 0x000fe40000800000 */
[----:B------:R-:W-:-:S04]  /*50d0*/  ISETP.GT.AND P1, PT, R225, 0x41, PT ;  /* 0x00000041e100780c */ /* 0x000fc80003f24270 */
[----:B------:R-:W-:Y:S01]  /*50e0*/  FSEL R229, R43, -INF , P1 ;  /* 0xff8000002be57808 */ /* 0x000fe20000800000 */
        /* <DEDUP_REMOVED lines=8> */
[----:B------:R1:W2:Y:S02]  /*5170*/  MUFU.TANH R26, R32 ;  /* 0x00000020001a7308 */ /* 0x0002a40000002400 */
[----:B-1----:R-:W-:Y:S02]  /*5180*/  FSEL R32, R16, -INF , P4 ;  /* 0xff80000010207808 */ /* 0x002fe40002000000 */
[----:B------:R-:W-:-:S02]  /*5190*/  ISETP.GT.AND P4, PT, R225, 0x30, PT ;  /* 0x00000030e100780c */ /* 0x000fc40003f84270 */
[----:B--2---:R-:W-:Y:S02]  /*51a0*/  FSEL R40, R26, -INF , P5 ;  /* 0xff8000001a287808 */ /* 0x004fe40002800000 */
[----:B------:R-:W-:Y:S01]  /*51b0*/  ISETP.GT.AND P5, PT, R225, 0x31, PT ;  /* 0x00000031e100780c */ /* 0x000fe20003fa4270 */
[----:B------:R-:W-:Y:S01]  /*51c0*/  VIADD R225, R15, 0x302 ;  /* 0x000003020fe17836 */ /* 0x000fe20000000000 */
[----:B------:R-:W-:Y:S02]  /*51d0*/  WARPGROUP.DEPBAR.LE gsb0, 0x0 ;  /* 0x00008000000079c5 */ /* 0x000fe40000010000 */
[----:B------:R-:W-:-:S06]  /*51e0*/  WARPGROUP.ARRIVE ;  /* 0x00000000000079c5 */ /* 0x000fcc0000000000 */
[----:B------:R-:W-:Y:S01]  /*51f0*/  HGMMA.64x8x16.F32.BF16 R44, gdesc[UR16], R44, gsb0 ;  /* 0x00000000102c79f0 */ /* 0x000fe2000800182c */
[----:B------:R-:W-:Y:S01]  /*5200*/  UMOV UR18, UR4 ;  /* 0x0000000400127c82 */ /* 0x000fe20008000000 */
[----:B------:R-:W-:Y:S01]  /*5210*/  UMOV UR19, 0x40000000 ;  /* 0x4000000000137882 */ /* 0x000fe20000000000 */
[----:B------:R-:W-:Y:S02]  /*5220*/  R2UR UR4, R226 ;  /* 0x00000000e20472ca */ /* 0x000fe400000e0000 */
[----:B------:R-:W-:-:S11]  /*5230*/  FSEL R226, R34, -INF , P2 ;  /* 0xff80000022e27808 */ /* 0x000fd60001000000 */
        /* <DEDUP_REMOVED lines=98> */
[----:B------:R-:W-:Y:S01]  /*5860*/  R2UR UR12, R225 ;  /* 0x00000000e10c72ca */ /* 0x000fe200000e0000 */
[----:B------:R-:W-:Y:S01]  /*5870*/  VIADD R225, R15, 0x500 ;  /* 0x000005000fe17836 */ /* 0x000fe20000000000 */
[----:B------:R-:W-:Y:S02]  /*5880*/  WARPGROUP.DEPBAR.LE gsb0, 0x0 ;  /* 0x00008000000079c5 */ /* 0x000fe40000010000 */
[----:B------:R-:W-:-:S06]  /*5890*/  WARPGROUP.ARRIVE ;  /* 0x00000000000079c5 */ /* 0x000fcc0000000000 */
[----:B------:R-:W-:Y:S01]  /*58a0*/  HGMMA.64x8x16.F32.BF16 R220, gdesc[UR16], R220, gsb0 ;  /* 0x0000000010dc79f0 */ /* 0x000fe200080018dc */
        /* <DEDUP_REMOVED lines=215> */
[----:B------:R-:W-:Y:S01]  /*6620*/  R2UR UR16, R225 ;  /* 0x00000000e11072ca */ /* 0x000fe200000e0000 */
[----:B------:R-:W-:Y:S01]  /*6630*/  VIADD R225, R15, 0x984 ;  /* 0x000009840fe17836 */ /* 0x000fe20000000000 */
[----:B------:R-:W-:Y:S02]  /*6640*/  ULDC UR19, c[0x0][0x744] ;  /* 0x0001d10000137ab9 */ /* 0x000fe40000000800 */
[--C-:B------:R-:W-:Y:S01]  /*6650*/  FFMA.FTZ R14, R14, UR19, -R5.reuse ;  /* 0x000000130e0e7c23 */ /* 0x100fe20008010805 */
[--C-:B------:R-:W-:Y:S01]  /*6660*/  FFMA.FTZ R12, R12, UR19, -R5.reuse ;  /* 0x000000130c0c7c23 */ /* 0x100fe20008010805 */
[----:B------:R-:W-:Y:S01]  /*6670*/  R2UR UR17, R225 ;  /* 0x00000000e11172ca */ /* 0x000fe200000e0000 */
[----:B------:R-:W-:Y:S02]  /*6680*/  VIADD R225, R15, 0x786 ;  /* 0x000007860fe17836 */ /* 0x000fe40000000000 */
[--C-:B------:R-:W-:Y:S01]  /*6690*/  FFMA.FTZ R19, R19, UR19, -R5.reuse ;  /* 0x0000001313137c23 */ /* 0x100fe20008010805 */
[--C-:B------:R-:W-:Y:S01]  /*66a0*/  FFMA.FTZ R18, R18, UR19, -R5.reuse ;  /* 0x0000001312127c23 */ /* 0x100fe20008010805 */
[--C-:B------:R-:W-:Y:S01]  /*66b0*/  FFMA.FTZ R36, R36, UR19, -R5.reuse ;  /* 0x0000001324247c23 */ /* 0x100fe20008010805 */
[----:B------:R-:W-:Y:S01]  /*66c0*/  FFMA.FTZ R31, R31, UR19, -R5 ;  /* 0x000000131f1f7c23 */ /* 0x000fe20008010805 */
[----:B------:R-:W-:Y:S01]  /*66d0*/  R2UR UR30, R225 ;  /* 0x00000000e11e72ca */ /* 0x000fe200000e0000 */
[----:B------:R-:W-:-:S02]  /*66e0*/  VIADD R225, R15, 0x806 ;  /* 0x000008060fe17836 */ /* 0x000fc40000000000 */
[--C-:B------:R-:W-:Y:S01]  /*66f0*/  FFMA.FTZ R29, R29, UR19, -R5.reuse ;  /* 0x000000131d1d7c23 */ /* 0x100fe20008010805 */
[--C-:B------:R-:W-:Y:S01]  /*6700*/  FFMA.FTZ R30, R30, UR19, -R5.reuse ;  /* 0x000000131e1e7c23 */ /* 0x100fe20008010805 */
[--C-:B------:R-:W-:Y:S01]  /*6710*/  FFMA.FTZ R33, R33, UR19, -R5.reuse ;  /* 0x0000001321217c23 */ /* 0x100fe20008010805 */
[----:B------:R-:W-:Y:S01]  /*6720*/  FFMA.FTZ R41, R41, UR19, -R5 ;  /* 0x0000001329297c23 */ /* 0x000fe20008010805 */
[----:B------:R-:W-:Y:S01]  /*6730*/  R2UR UR26, R225 ;  /* 0x00000000e11a72ca */ /* 0x000fe200000e0000 */
[----:B------:R-:W-:Y:S02]  /*6740*/  VIADD R225, R15, 0x886 ;  /* 0x000008860fe17836 */ /* 0x000fe40000000000 */
[--C-:B---3--:R-:W-:Y:S01]  /*6750*/  FFMA.FTZ R227, R22, UR19, -R4.reuse ;  /* 0x0000001316e37c23 */ /* 0x108fe20008010804 */
[----:B------:R-:W-:Y:S01]  /*6760*/  FSEL R22, R35, -INF , P3 ;  /* 0xff80000023167808 */ /* 0x000fe20001800000 */
[--C-:B------:R-:W-:Y:S01]  /*6770*/  FFMA.FTZ R32, R32, UR19, -R4.reuse ;  /* 0x0000001320207c23 */ /* 0x100fe20008010804 */
[----:B------:R-:W-:Y:S01]  /*6780*/  FSEL R5, R38, -INF , P4 ;  /* 0xff80000026057808 */ /* 0x000fe20002000000 */
[----:B------:R-:W-:Y:S01]  /*6790*/  FFMA.FTZ R40, R40, UR19, -R4 ;  /* 0x0000001328287c23 */ /* 0x000fe20008010804 */
[----:B------:R-:W-:Y:S01]  /*67a0*/  R2UR UR24, R225 ;  /* 0x00000000e11872ca */ /* 0x000fe200000e0000 */
[----:B------:R-:W-:-:S02]  /*67b0*/  VIADD R225, R15, 0x906 ;  /* 0x000009060fe17836 */ /* 0x000fc40000000000 */
[--C-:B------:R-:W-:Y:S01]  /*67c0*/  FFMA.FTZ R224, R224, UR19, -R4.reuse ;  /* 0x00000013e0e07c23 */ /* 0x100fe20008010804 */
[----:B------:R-:W-:Y:S02]  /*67d0*/  VIADD R15, R15, 0x986 ;  /* 0x000009860f0f7836 */ /* 0x000fe40000000000 */
[--C-:B------:R-:W-:Y:S01]  /*67e0*/  FFMA.FTZ R226, R226, UR19, -R4.reuse ;  /* 0x00000013e2e27c23 */ /* 0x100fe20008010804 */
[--C-:B------:R-:W-:Y:S01]  /*67f0*/  FFMA.FTZ R22, R22, UR19, -R4.reuse ;  /* 0x0000001316167c23 */ /* 0x100fe20008010804 */
[----:B------:R-:W-:Y:S01]  /*6800*/  R2UR UR18, R225 ;  /* 0x00000000e11272ca */ /* 0x000fe200000e0000 */
[--C-:B------:R-:W-:Y:S01]  /*6810*/  FFMA.FTZ R5, R5, UR19, -R4.reuse ;  /* 0x0000001305057c23 */ /* 0x100fe20008010804 */
[----:B------:R-:W-:Y:S01]  /*6820*/  FFMA.FTZ R229, R229, UR19, -R4 ;  /* 0x00000013e5e57c23 */ /* 0x000fe20008010804 */
[----:B------:R-:W-:Y:S08]  /*6830*/  MUFU.EX2 R31, R31 ;  /* 0x0000001f001f7308 */ /* 0x000ff00000000800 */
[----:B------:R-:W-:Y:S01]  /*6840*/  MUFU.EX2 R30, R30 ;  /* 0x0000001e001e7308 */ /* 0x000fe20000000800 */
[----:B------:R-:W-:-:S02]  /*6850*/  WARPGROUP.DEPBAR.LE gsb0, 0x0 ;  /* 0x00008000000079c5 */ /* 0x000fc40000010000 */
[----:B------:R-:W-:-:S05]  /*6860*/  WARPGROUP.ARRIVE ;  /* 0x00000000000079c5 */ /* 0x000fca0000000000 */
[----:B------:R-:W-:Y:S01]  /*6870*/  MUFU.EX2 R41, R41 ;  /* 0x0000002900297308 */ /* 0x000fe20000000800 */
[----:B------:R-:W-:Y:S01]  /*6880*/  HGMMA.64x8x16.F32.BF16 R216, gdesc[UR8], R216, gsb0 ;  /* 0x0000000008d879f0 */ /* 0x000fe200080018d8 */
[----:B------:R-:W-:Y:S01]  /*6890*/  UMOV UR10, UR21 ;  /* 0x00000015000a7c82 */ /* 0x000fe20008000000 */
[----:B------:R-:W-:Y:S01]  /*68a0*/  UMOV UR11, 0x40000000 ;  /* 0x40000000000b7882 */ /* 0x000fe20000000000 */
[----:B------:R-:W-:Y:S01]  /*68b0*/  FFMA.FTZ R23, -R23, R23, 1 ;  /* 0x3f80000017177423 */ /* 0x000fe20000010117 */
[----:B------:R-:W-:Y:S01]  /*68c0*/  FFMA.FTZ R24, -R24, R24, 1 ;  /* 0x3f80000018187423 */ /* 0x000fe20000010118 */
[----:B------:R-:W-:Y:S02]  /*68d0*/  FFMA.FTZ R27, -R27, R27, 1 ;  /* 0x3f8000001b1b7423 */ /* 0x000fe4000001011b */
[----:B------:R-:W-:Y:S01]  /*68e0*/  MUFU.EX2 R14, R14 ;  /* 0x0000000e000e7308 */ /* 0x000fe20000000800 */
[----:B------:R-:W-:-:S07]  /*68f0*/  FFMA.FTZ R28, -R28, R28, 1 ;  /* 0x3f8000001c1c7423 */ /* 0x000fce000001011c */
[----:B------:R-:W-:Y:S01]  /*6900*/  MUFU.EX2 R12, R12 ;  /* 0x0000000c000c7308 */ /* 0x000fe20000000800 */
[----:B------:R-:W-:-:S07]  /*6910*/  FFMA.FTZ R34, -R34, R34, 1 ;  /* 0x3f80000022227423 */ /* 0x000fce0000010122 */
[----:B------:R-:W-:Y:S08]  /*6920*/  MUFU.EX2 R18, R18 ;  /* 0x0000001200127308 */ /* 0x000ff00000000800 */
[----:B------:R-:W-:Y:S01]  /*6930*/  MUFU.EX2 R19, R19 ;  /* 0x0000001300137308 */ /* 0x000fe20000000800 */
[----:B------:R-:W-:-:S07]  /*6940*/  FFMA.FTZ R26, -R26, R26, 1 ;  /* 0x3f8000001a1a7423 */ /* 0x000fce000001011a */
[----:B------:R-:W-:Y:S08]  /*6950*/  MUFU.EX2 R36, R36 ;  /* 0x0000002400247308 */ /* 0x000ff00000000800 */
[----:B------:R-:W-:Y:S01]  /*6960*/  MUFU.EX2 R29, R29 ;  /* 0x0000001d001d7308 */ /* 0x000fe20000000800 */
[----:B------:R-:W-:Y:S02]  /*6970*/  WARPGROUP.DEPBAR.LE gsb0, 0x0 ;  /* 0x00008000000079c5 */ /* 0x000fe40000010000 */
[----:B------:R-:W-:-:S05]  /*6980*/  WARPGROUP.ARRIVE ;  /* 0x00000000000079c5 */ /* 0x000fca0000000000 */
[----:B------:R-:W-:Y:S01]  /*6990*/  MUFU.EX2 R33, R33 ;  /* 0x0000002100217308 */ /* 0x000fe20000000800 */
[----:B------:R-:W-:Y:S01]  /*69a0*/  HGMMA.64x8x16.F32.BF16 R220, gdesc[UR8], R220, gsb0 ;  /* 0x0000000008dc79f0 */ /* 0x000fe200080018dc */
[----:B------:R-:W-:Y:S01]  /*69b0*/  UMOV UR10, UR7 ;  /* 0x00000007000a7c82 */ /* 0x000fe20008000000 */
[----:B------:R-:W-:Y:S01]  /*69c0*/  UMOV UR11, 0x40000000 ;  /* 0x40000000000b7882 */ /* 0x000fe20000000000 */
[----:B------:R-:W-:Y:S01]  /*69d0*/  UMOV UR8, UR15 ;  /* 0x0000000f00087c82 */ /* 0x000fe20008000000 */
[----:B------:R-:W-:Y:S01]  /*69e0*/  UMOV UR9, 0x40000040 ;  /* 0x4000004000097882 */ /* 0x000fe20000000000 */
        /* <DEDUP_REMOVED lines=9> */
[----:B------:R-:W-:Y:S02]  /*6a80*/  WARPGROUP.DEPBAR.LE gsb0, 0x0 ;  /* 0x00008000000079c5 */ /* 0x000fe40000010000 */
[----:B------:R-:W-:-:S06]  /*6a90*/  WARPGROUP.ARRIVE ;  /* 0x00000000000079c5 */ /* 0x000fcc0000000000 */
[----:B------:R-:W-:Y:S01]  /*6aa0*/  HGMMA.64x8x16.F32.BF16 R48, gdesc[UR8], R48, gsb0 ;  /* 0x00000000083079f0 */ /* 0x000fe20008001830 */
[----:B------:R-:W-:Y:S01]  /*6ab0*/  UMOV UR10, UR25 ;  /* 0x00000019000a7c82 */ /* 0x000fe20008000000 */
[----:B------:R-:W-:Y:S01]  /*6ac0*/  UMOV UR11, 0x40000000 ;  /* 0x40000000000b7882 */ /* 0x000fe20000000000 */
[----:B------:R-:W-:Y:S02]  /*6ad0*/  R2UR UR25, R15 ;  /* 0x000000000f1972ca */ /* 0x000fe400000e0000 */
[----:B------:R1:W2:Y:S02]  /*6ae0*/  MUFU.TANH R15, R39 ;  /* 0x00000027000f7308 */ /* 0x0002a40000002400 */
[----:B-1----:R-:W-:-:S06]  /*6af0*/  FMUL.FTZ R39, R42, UR5 ;  /* 0x000000052a277c20 */ /* 0x002fcc0008410000 */
[----:B------:R-:W1:Y:S01]  /*6b00*/  MUFU.TANH R39, R39 ;  /* 0x0000002700277308 */ /* 0x000e620000002400 */
[----:B--2---:R-:W-:-:S05]  /*6b10*/  FSEL R42, R15, -INF , P5 ;  /* 0xff8000000f2a7808 */ /* 0x004fca0002800000 */
[----:B------:R-:W-:Y:S01]  /*6b20*/  FFMA.FTZ R42, R42, UR19, -R4 ;  /* 0x000000132a2a7c23 */ /* 0x000fe20008010804 */
[----:B-1----:R-:W-:-:S05]  /*6b30*/  FSEL R225, R39, -INF , P6 ;  /* 0xff80000027e17808 */ /* 0x002fca0003000000 */
[----:B------:R-:W-:Y:S01]  /*6b40*/  FFMA.FTZ R225, R225, UR19, -R4 ;  /* 0x00000013e1e17c23 */ /* 0x000fe20008010804 */
        /* <DEDUP_REMOVED lines=24> */
[----:B------:R-:W-:Y:S01]  /*6cd0*/  UMOV UR21, UR9 ;  /* 0x0000000900157c82 */ /* 0x000fe20008000000 */
[----:B------:R-:W-:-:S02]  /*6ce0*/  WARPGROUP.DEPBAR.LE gsb0, 0x0 ;  /* 0x00008000000079c5 */ /* 0x000fc40000010000 */
[----:B------:R-:W-:-:S06]  /*6cf0*/  WARPGROUP.ARRIVE ;  /* 0x00000000000079c5 */ /* 0x000fcc0000000000 */
[----:B------:R-:W-:Y:S01]  /*6d00*/  HGMMA.64x8x16.F32.BF16 R44, gdesc[UR8], R44, gsb0 ;  /* 0x00000000082c79f0 */ /* 0x000fe2000800182c */
[----:B------:R-:W-:Y:S01]  /*6d10*/  UMOV UR10, UR12 ;  /* 0x0000000c000a7c82 */ /* 0x000fe20008000000 */
[----:B------:R-:W-:Y:S01]  /*6d20*/  UMOV UR11, 0x40000000 ;  /* 0x40000000000b7882 */ /* 0x000fe20000000000 */
[----:B------:R-:W-:Y:S01]  /*6d30*/  UMOV UR12, UR8 ;  /* 0x00000008000c7c82 */ /* 0x000fe20008000000 */
[----:B------:R-:W-:Y:S02]  /*6d40*/  WARPGROUP.DEPBAR.LE gsb0, 0x0 ;  /* 0x00008000000079c5 */ /* 0x000fe40000010000 */
[----:B------:R-:W-:-:S06]  /*6d50*/  WARPGROUP.ARRIVE ;  /* 0x00000000000079c5 */ /* 0x000fcc0000000000 */
[----:B------:R-:W-:Y:S03]  /*6d60*/  HGMMA.64x8x16.F32.BF16 R48, gdesc[UR8], R48, gsb0 ;  /* 0x00000000083079f0 */ /* 0x000fe60008001830 */
        /* <DEDUP_REMOVED lines=20> */
[----:B------:R-:W-:Y:S08]  /*6eb0*/  MUFU.EX2 R32, R32 ;  /* 0x0000002000207308 */ /* 0x000ff00000000800 */
[----:B------:R-:W-:Y:S08]  /*6ec0*/  MUFU.EX2 R224, R224 ;  /* 0x000000e000e07308 */ /* 0x000ff00000000800 */
[----:B------:R-:W2:Y:S01]  /*6ed0*/  MUFU.EX2 R227, R227 ;  /* 0x000000e300e37308 */ /* 0x000ea20000000800 */
[--C-:B-1----:R-:W-:Y:S01]  /*6ee0*/  FADD.FTZ R44, R44, -R4.reuse ;  /* 0x800000042c2c7221 */ /* 0x102fe20000010000 */
[----:B------:R-:W-:-:S06]  /*6ef0*/  FADD.FTZ R45, R45, -R4 ;  /* 0x800000042d2d7221 */ /* 0x000fcc0000010000 */
[----:B------:R-:W1:Y:S01]  /*6f00*/  MUFU.EX2 R22, R22 ;  /* 0x0000001600167308 */ /* 0x000e620000000800 */
[----:B------:R-:W-:Y:S01]  /*6f10*/  FFMA.FTZ R35, -R35, R35, 1 ;  /* 0x3f80000023237423 */ /* 0x000fe20000010123 */
[----:B------:R-:W-:Y:S01]  /*6f20*/  FMUL.FTZ R44, R14, R44 ;  /* 0x0000002c0e2c7220 */ /* 0x000fe20000410000 */
[----:B------:R-:W-:-:S05]  /*6f30*/  FMUL.FTZ R45, R12, R45 ;  /* 0x0000002d0c2d7220 */ /* 0x000fca0000410000 */
[----:B------:R-:W3:Y:S01]  /*6f40*/  MUFU.EX2 R40, R40 ;  /* 0x0000002800287308 */ /* 0x000ee20000000800 */
[----:B------:R-:W-:Y:S01]  /*6f50*/  FFMA.FTZ R43, -R43, R43, 1 ;  /* 0x3f8000002b2b7423 */ /* 0x000fe2000001012b */
[----:B------:R-:W-:Y:S01]  /*6f60*/  FMUL.FTZ R10, R10, R44 ;  /* 0x0000002c0a0a7220 */ /* 0x000fe20000410000 */
[----:B------:R-:W-:-:S05]  /*6f70*/  FFMA.FTZ R44, -R97, R97, 1 ;  /* 0x3f800000612c7423 */ /* 0x000fca0000010161 */
[----:B------:R-:W4:Y:S01]  /*6f80*/  MUFU.EX2 R226, R226 ;  /* 0x000000e200e27308 */ /* 0x000f220000000800 */
[----:B------:R-:W-:Y:S02]  /*6f90*/  WARPGROUP.DEPBAR.LE gsb0, 0x0 ;  /* 0x00008000000079c5 */ /* 0x000fe40000010000 */
[----:B------:R-:W-:Y:S01]  /*6fa0*/  WARPGROUP.ARRIVE ;  /* 0x00000000000079c5 */ /* 0x000fe20000000000 */
[--C-:B------:R-:W-:Y:S01]  /*6fb0*/  FADD.FTZ R48, R48, -R4.reuse ;  /* 0x8000000430307221 */ /* 0x100fe20000010000 */
[----:B------:R-:W-:Y:S01]  /*6fc0*/  FADD.FTZ R49, R49, -R4 ;  /* 0x8000000431317221 */ /* 0x000fe20000010000 */
[----:B------:R-:W-:Y:S01]  /*6fd0*/  FFMA.FTZ R15, -R15, R15, 1 ;  /* 0x3f8000000f0f7423 */ /* 0x000fe2000001010f */
[----:B------:R-:W-:Y:S01]  /*6fe0*/  FMUL.FTZ R236, R236, R45 ;  /* 0x0000002decec7220 */ /* 0x000fe20000410000 */
[----:B------:R-:W4:Y:S01]  /*6ff0*/  MUFU.EX2 R225, R225 ;  /* 0x000000e100e17308 */ /* 0x000f220000000800 */
[----:B------:R-:W-:Y:S01]  /*7000*/  HGMMA.64x8x16.F32.BF16 R52, gdesc[UR28], R52, gsb0 ;  /* 0x000000001c3479f0 */ /* 0x000fe20008001834 */
[----:B------:R-:W-:Y:S01]  /*7010*/  UMOV UR30, UR25 ;  /* 0x00000019001e7c82 */ /* 0x000fe20008000000 */
[----:B------:R-:W-:Y:S01]  /*7020*/  UMOV UR31, 0x40000000 ;  /* 0x40000000001f7882 */ /* 0x000fe20000000000 */
[----:B------:R-:W-:Y:S01]  /*7030*/  FMUL.FTZ R49, R18, R49 ;  /* 0x0000003112317220 */ /* 0x000fe20000410000 */
[----:B------:R-:W-:Y:S01]  /*7040*/  FMUL.FTZ R48, R19, R48 ;  /* 0x0000003013307220 */ /* 0x000fe20000410000 */
[----:B------:R-:W-:Y:S01]  /*7050*/  FFMA.FTZ R25, -R25, R25, 1 ;  /* 0x3f80000019197423 */ /* 0x000fe20000010119 */
[----:B------:R-:W-:Y:S01]  /*7060*/  FFMA.FTZ R38, -R38, R38, 1 ;  /* 0x3f80000026267423 */ /* 0x000fe20000010126 */
[----:B------:R-:W-:Y:S01]  /*7070*/  UMOV UR57, 0x40000040 ;  /* 0x4000004000397882 */ /* 0x000fe20000000000 */
        /* <DEDUP_REMOVED lines=11> */
[----:B------:R1:W5:Y:S01]  /*7130*/  LDL.LU R97, [R1+0x14] ;  /* 0x0000140001617983 */ /* 0x0003620000300800 */
[----:B------:R-:W-:-:S02]  /*7140*/  WARPGROUP.DEPBAR.LE gsb0, 0x0 ;  /* 0x00008000000079c5 */ /* 0x000fc40000010000 */
[----:B------:R-:W-:Y:S01]  /*7150*/  WARPGROUP.ARRIVE ;  /* 0x00000000000079c5 */ /* 0x000fe20000000000 */
[----:B------:R-:W-:Y:S01]  /*7160*/  F2FP.BF16.F32.PACK_AB R18, R18, R19 ;  /* 0x000000131212723e */ /* 0x000fe200000010ff */
[----:B------:R-:W-:Y:S01]  /*7170*/  FMUL.FTZ R11, R11, R48 ;  /* 0x000000300b0b7220 */ /* 0x000fe20000410000 */
[----:B------:R-:W-:Y:S01]  /*7180*/  FFMA.FTZ R45, -R96, R96, 1 ;  /* 0x3f800000602d7423 */ /* 0x000fe20000010160 */
[----:B------:R-:W-:Y:S02]  /*7190*/  FMUL.FTZ R49, R237, R49 ;  /* 0x00000031ed317220 */ /* 0x000fe40000410000 */
[----:B------:R-:W-:Y:S01]  /*71a0*/  HGMMA.64x8x16.F32.BF16 R216, gdesc[UR16], R216, gsb0 ;  /* 0x0000000010d879f0 */ /* 0x000fe200080018d8 */
[--C-:B------:R-:W-:Y:S01]  /*71b0*/  FADD.FTZ R53, R53, -R4.reuse ;  /* 0x8000000435357221 */ /* 0x100fe20000010000 */
[----:B------:R-:W-:Y:S01]  /*71c0*/  FADD.FTZ R52, R52, -R4 ;  /* 0x8000000434347221 */ /* 0x000fe20000010000 */
[----:B--2---:R-:W-:Y:S01]  /*71d0*/  F2FP.BF16.F32.PACK_AB R19, R227, R224 ;  /* 0x000000e0e313723e */ /* 0x004fe200000010ff */
[----:B------:R-:W-:Y:S01]  /*71e0*/  VIADD R48, R17, 0x24100 ;  /* 0x0002410011307836 */ /* 0x000fe20000000000 */
[----:B------:R-:W-:Y:S01]  /*71f0*/  F2FP.BF16.F32.PACK_AB R10, R236, R10 ;  /* 0x0000000aec0a723e */ /* 0x000fe200000010ff */
[----:B------:R-:W-:Y:S01]  /*7200*/  UMOV UR33, UR57 ;  /* 0x0000003900217c82 */ /* 0x000fe20008000000 */
[----:B------:R-:W-:Y:S01]  /*7210*/  UMOV UR9, UR57 ;  /* 0x0000003900097c82 */ /* 0x000fe20008000000 */
[----:B------:R-:W-:Y:S01]  /*7220*/  UMOV UR13, UR57 ;  /* 0x00000039000d7c82 */ /* 0x000fe20008000000 */
[----:B------:R-:W-:Y:S01]  /*7230*/  UMOV UR47, UR35 ;  /* 0x00000023002f7c82 */ /* 0x000fe20008000000 */
[----:B------:R2:W5:Y:S01]  /*7240*/  LDL.LU R96, [R1+0x10] ;  /* 0x0000100001607983 */ /* 0x0005620000300800 */
[----:B------:R-:W-:-:S02]  /*7250*/  WARPGROUP.DEPBAR.LE gsb0, 0x0 ;  /* 0x00008000000079c5 */ /* 0x000fc40000010000 */
[----:B------:R-:W-:-:S06]  /*7260*/  WARPGROUP.ARRIVE ;  /* 0x00000000000079c5 */ /* 0x000fcc0000000000 */
[----:B------:R-:W-:Y:S01]  /*7270*/  HGMMA.64x8x16.F32.BF16 R220, gdesc[UR28], R220, gsb0 ;  /* 0x000000001cdc79f0 */ /* 0x000fe200080018dc */
[----:B------:R-:W-:Y:S01]  /*7280*/  FMUL.FTZ R53, R31, R53 ;  /* 0x000000351f357220 */ /* 0x000fe20000410000 */
[--C-:B------:R-:W-:Y:S01]  /*7290*/  FADD.FTZ R217, R217, -R4.reuse ;  /* 0x80000004d9d97221 */ /* 0x100fe20000010000 */
[--C-:B------:R-:W-:Y:S02]  /*72a0*/  FADD.FTZ R216, R216, -R4.reuse ;  /* 0x80000004d8d87221 */ /* 0x100fe40000010000 */
[----:B------:R-:W-:Y:S01]  /*72b0*/  FMUL.FTZ R23, R23, R53 ;  /* 0x0000003517177220 */ /* 0x000fe20000410000 */
[----:B------:R-:W-:Y:S01]  /*72c0*/  FMUL.FTZ R217, R30, R217 ;  /* 0x000000d91ed97220 */ /* 0x000fe20000410000 */
[----:B------:R-:W-:Y:S02]  /*72d0*/  WARPGROUP.DEPBAR.LE gsb0, 0x0 ;  /* 0x00008000000079c5 */ /* 0x000fe40000010000 */
[----:B------:R-:W3:Y:S01]  /*72e0*/  LDS R228, [R228+0x2c320] ;  /* 0x02c32000e4e47984 */ /* 0x000ee20000000800 */
[--C-:B------:R-:W-:Y:S01]  /*72f0*/  FADD.FTZ R220, R220, -R4.reuse ;  /* 0x80000004dcdc7221 */ /* 0x100fe20000010000 */
[----:B------:R-:W-:Y:S01]  /*7300*/  FADD.FTZ R4, R221, -R4 ;  /* 0x80000004dd047221 */ /* 0x000fe20000010000 */
[----:B------:R-:W-:-:S03]  /*7310*/  FMUL.FTZ R24, R24, R217 ;  /* 0x000000d918187220 */ /* 0x000fc60000410000 */
[----:B------:R-:W-:-:S04]  /*7320*/  FMUL.FTZ R4, R41, R4 ;  /* 0x0000000429047220 */ /* 0x000fc80000410000 */
[----:B------:R-:W-:Y:S01]  /*7330*/  FMUL.FTZ R27, R27, R4 ;  /* 0x000000041b1b7220 */ /* 0x000fe20000410000 */
[--C-:B---3--:R-:W-:Y:S01]  /*7340*/  FADD.FTZ R53, R46, -R228.reuse ;  /* 0x800000e42e357221 */ /* 0x108fe20000010000 */
[----:B------:R-:W-:Y:S01]  /*7350*/  FFMA.FTZ R46, -R16, R16, 1 ;  /* 0x3f800000102e7423 */ /* 0x000fe20000010110 */
[--C-:B------:R-:W-:Y:S01]  /*7360*/  FADD.FTZ R217, R50, -R228.reuse ;  /* 0x800000e432d97221 */ /* 0x100fe20000010000 */
[--C-:B------:R-:W-:Y:S01]  /*7370*/  FADD.FTZ R55, R55, -R228.reuse ;  /* 0x800000e437377221 */ /* 0x100fe20000010000 */
[----:B------:R-:W-:Y:S01]  /*7380*/  FMUL.FTZ R53, R32, R53 ;  /* 0x0000003520357220 */ /* 0x000fe20000410000 */
[--C-:B------:R-:W-:Y:S01]  /*7390*/  FADD.FTZ R222, R222, -R228.reuse ;  /* 0x800000e4dede7221 */ /* 0x100fe20000010000 */
[----:B------:R-:W-:Y:S01]  /*73a0*/  FMUL.FTZ R4, R224, R217 ;  /* 0x000000d9e0047220 */ /* 0x000fe20000410000 */
[----:B------:R-:W-:Y:S01]  /*73b0*/  FMUL.FTZ R52, R36, R52 ;  /* 0x0000003424347220 */ /* 0x000fe20000410000 */
[----:B------:R-:W-:Y:S01]  /*73c0*/  FMUL.FTZ R46, R46, R53 ;  /* 0x000000352e2e7220 */ /* 0x000fe20000410000 */
[--C-:B------:R-:W-:Y:S01]  /*73d0*/  FADD.FTZ R53, R47, -R228.reuse ;  /* 0x800000e42f357221 */ /* 0x100fe20000010000 */
[----:B------:R-:W-:Y:S01]  /*73e0*/  FFMA.FTZ R47, -R37, R37, 1 ;  /* 0x3f800000252f7423 */ /* 0x000fe20000010125 */
[----:B------:R-:W-:Y:S01]  /*73f0*/  F2FP.BF16.F32.PACK_AB R30, R30, R29 ;  /* 0x0000001d1e1e723e */ /* 0x000fe200000010ff */
[--C-:B------:R-:W-:Y:S01]  /*7400*/  FADD.FTZ R223, R223, -R228.reuse ;  /* 0x800000e4dfdf7221 */ /* 0x100fe20000010000 */
[----:B------:R-:W-:Y:S01]  /*7410*/  FMUL.FTZ R216, R29, R216 ;  /* 0x000000d81dd87220 */ /* 0x000fe20000410000 */
[----:B------:R-:W-:Y:S01]  /*7420*/  FMUL.FTZ R47, R47, R4 ;  /* 0x000000042f2f7220 */ /* 0x000fe20000410000 */
[----:B------:R-:W-:Y:S01]  /*7430*/  FADD.FTZ R4, R51, -R228 ;  /* 0x800000e433047221 */ /* 0x000fe20000010000 */
[----:B------:R-:W-:Y:S01]  /*7440*/  FMUL.FTZ R220, R33, R220 ;  /* 0x000000dc21dc7220 */ /* 0x000fe20000410000 */
[----:B------:R-:W-:Y:S01]  /*7450*/  UMOV UR29, 0x40000040 ;  /* 0x40000040001d7882 */ /* 0x000fe20000000000 */
[----:B------:R-:W-:Y:S01]  /*7460*/  UMOV UR31, 0x40 ;  /* 0x00000040001f7882 */ /* 0x000fe20000000000 */
[----:B------:R-:W-:Y:S01]  /*7470*/  FMUL.FTZ R37, R227, R4 ;  /* 0x00000004e3257220 */ /* 0x000fe20000410000 */
[----:B------:R-:W-:Y:S01]  /*7480*/  UMOV UR17, UR21 ;  /* 0x0000001500117c82 */ /* 0x000fe20008000000 */
[----:B------:R-:W-:Y:S01]  /*7490*/  UMOV UR19, 0x40 ;  /* 0x0000004000137882 */ /* 0x000fe20000000000 */
[----:B------:R2:W5:Y:S01]  /*74a0*/  LDL.LU R16, [R1+0xc] ;  /* 0x00000c0001107983 */ /* 0x0005620000300800 */
[----:B------:R-:W-:Y:S01]  /*74b0*/  FMUL.FTZ R28, R28, R37 ;  /* 0x000000251c1c7220 */ /* 0x000fe20000410000 */
[----:B------:R-:W-:-:S02]  /*74c0*/  VIADD R37, R17, 0x2c500 ;  /* 0x0002c50011257836 */ /* 0x000fc40000000000 */
[----:B-1----:R-:W-:-:S03]  /*74d0*/  FMUL.FTZ R4, R22, R55 ;  /* 0x0000003716047220 */ /* 0x002fc60000410000 */
[----:B------:R-:W-:Y:S01]  /*74e0*/  SHF.R.U32.HI R37, RZ, 0x4, R37 ;  /* 0x00000004ff257819 */ /* 0x000fe20000011625 */
[----:B------:R-:W-:-:S03]  /*74f0*/  FMUL.FTZ R35, R35, R4 ;  /* 0x0000000423237220 */ /* 0x000fc60000410000 */
[----:B------:R-:W-:Y:S02]  /*7500*/  LOP3.LUT R37, R37, 0x3fff, RZ, 0xc0, !PT ;  /* 0x00003fff25257812 */ /* 0x000fe400078ec0ff */
[----:B------:R-:W-:Y:S02]  /*7510*/  F2FP.BF16.F32.PACK_AB R4, R12, R14 ;  /* 0x0000000e0c04723e */ /* 0x000fe400000010ff */
[----:B------:R-:W-:Y:S01]  /*7520*/  LOP3.LUT R12, R37, 0x80000, RZ, 0xfc, !PT ;  /* 0x00080000250c7812 */ /* 0x000fe200078efcff */
[----:B------:R1:W3:Y:S01]  /*7530*/  MUFU.EX2 R14, R5 ;  /* 0x00000005000e7308 */ /* 0x0002e20000000800 */
[----:B------:R-:W-:Y:S01]  /*7540*/  FADD.FTZ R51, R54, -R228 ;  /* 0x800000e436337221 */ /* 0x000fe20000010000 */
[----:B-1----:R-:W-:Y:S02]  /*7550*/  F2FP.BF16.F32.PACK_AB R5, R40, R32 ;  /* 0x000000202805723e */ /* 0x002fe400000010ff */
[----:B------:R-:W-:Y:S01]  /*7560*/  VIADD R32, R12, 0x80 ;  /* 0x000000800c207836 */ /* 0x000fe20000000000 */
[----:B------:R-:W-:Y:S04]  /*7570*/  BAR.SYNC.DEFER_BLOCKING 0x9, 0x100 ;  /* 0x0244000000007b1d */ /* 0x000fe80000010000 */
[----:B------:R-:W-:Y:S01]  /*7580*/  R2UR UR4, R32 ;  /* 0x00000000200472ca */ /* 0x000fe200000e0000 */
[----:B------:R-:W-:-:S02]  /*7590*/  VIADD R32, R12, 0x100 ;  /* 0x000001000c207836 */ /* 0x000fc40000000000 */
[----:B----4-:R-:W-:-:S03]  /*75a0*/  FMUL.FTZ R51, R226, R51 ;  /* 0x00000033e2337220 */ /* 0x010fc60000410000 */
[----:B------:R-:W-:Y:S01]  /*75b0*/  R2UR UR5, R32 ;  /* 0x00000000200572ca */ /* 0x000fe200000e0000 */
[----:B------:R-:W-:Y:S02]  /*75c0*/  VIADD R32, R12, 0x200 ;  /* 0x000002000c207836 */ /* 0x000fe40000000000 */
[----:B------:R-:W-:Y:S01]  /*75d0*/  FMUL.FTZ R34, R34, R51 ;  /* 0x0000003322227220 */ /* 0x000fe20000410000 */
[----:B------:R-:W-:Y:S01]  /*75e0*/  VIADD R37, R12, 0x180 ;  /* 0x000001800c257836 */ /* 0x000fe20000000000 */
[----:B------:R-:W1:Y:S01]  /*75f0*/  MUFU.EX2 R51, R42 ;  /* 0x0000002a00337308 */ /* 0x000e620000000800 */
[----:B------:R-:W-:Y:S01]  /*7600*/  R2UR UR7, R32 ;  /* 0x00000000200772ca */ /* 0x000fe200000e0000 */
[----:B------:R-:W-:Y:S02]  /*7610*/  FMUL.FTZ R53, R40, R53 ;  /* 0x0000003528357220 */ /* 0x000fe40000410000 */
[----:B------:R-:W-:-:S04]  /*7620*/  R2UR UR6, R37 ;  /* 0x00000000250672ca */ /* 0x000fc800000e0000 */
[----:B------:R-:W4:Y:S01]  /*7630*/  MUFU.EX2 R32, R229 ;  /* 0x000000e500207308 */ /* 0x000f220000000800 */
[----:B------:R-:W-:Y:S01]  /*7640*/  FADD.FTZ R37, R218, -R228 ;  /* 0x800000e4da257221 */ /* 0x000fe20000010000 */
[----:B------:R-:W-:Y:S01]  /*7650*/  FMUL.FTZ R26, R26, R53 ;  /* 0x000000351a1a7220 */ /* 0x000fe20000410000 */
[----:B------:R-:W-:Y:S02]  /*7660*/  FMUL.FTZ R222, R225, R222 ;  /* 0x000000dee1de7220 */ /* 0x000fe40000410000 */
[----:B---3--:R-:W-:Y:S01]  /*7670*/  FMUL.FTZ R53, R14, R37 ;  /* 0x000000250e357220 */ /* 0x008fe20000410000 */
[----:B------:R-:W-:Y:S01]  /*7680*/  FFMA.FTZ R37, -R39, R39, 1 ;  /* 0x3f80000027257423 */ /* 0x000fe20000010127 */
[----:B------:R-:W-:Y:S01]  /*7690*/  F2FP.BF16.F32.PACK_AB R36, R31, R36 ;  /* 0x000000241f24723e */ /* 0x000fe200000010ff */
[----:B------:R3:W-:Y:S02]  /*76a0*/  STSM.16.M88.2 [R0+0x2c500], R4 ;  /* 0x02c5000400007844 */ /* 0x0007e40000000100 */
[----:B------:R-:W-:Y:S01]  /*76b0*/  FMUL.FTZ R222, R37, R222 ;  /* 0x000000de25de7220 */ /* 0x000fe20000410000 */
[----:B------:R-:W-:-:S02]  /*76c0*/  F2FP.BF16.F32.PACK_AB R37, R22, R226 ;  /* 0x000000e21625723e */ /* 0x000fc400000010ff */
[----:B-1----:R-:W-:Y:S01]  /*76d0*/  F2FP.BF16.F32.PACK_AB R31, R51, R14 ;  /* 0x0000000e331f723e */ /* 0x002fe200000010ff */
[----:B------:R-:W-:Y:S01]  /*76e0*/  STSM.16.M88.2 [R0+0x2cd00], R18 ;  /* 0x02cd001200007844 */ /* 0x000fe20000000100 */
[----:B---3--:R-:W-:Y:S02]  /*76f0*/  F2FP.BF16.F32.PACK_AB R4, R41, R33 ;  /* 0x000000212904723e */ /* 0x008fe400000010ff */
[C---:B----4-:R-:W-:Y:S01]  /*7700*/  F2FP.BF16.F32.PACK_AB R5, R32.reuse, R225 ;  /* 0x000000e12005723e */ /* 0x050fe200000010ff */
[----:B------:R-:W-:Y:S04]  /*7710*/  STSM.16.M88.2 [R0+0x2d500], R36 ;  /* 0x02d5002400007844 */ /* 0x000fe80000000100 */
[----:B------:R-:W-:Y:S04]  /*7720*/  STSM.16.M88.2 [R0+0x2dd00], R30 ;  /* 0x02dd001e00007844 */ /* 0x000fe80000000100 */
[----:B------:R1:W-:Y:S01]  /*7730*/  STSM.16.M88.2 [R0+0x2e500], R4 ;  /* 0x02e5000400007844 */ /* 0x0003e20000000100 */
[----:B------:R-:W-:Y:S01]  /*7740*/  @!PT LDS RZ, [RZ] ;  /* 0x00000000fffff984 */ /* 0x000fe20000000800 */
[----:B------:R-:W-:Y:S01]  /*7750*/  @!PT LDS RZ, [RZ] ;  /* 0x00000000fffff984 */ /* 0x000fe20000000800 */
[----:B------:R-:W-:Y:S01]  /*7760*/  @!PT LDS RZ, [RZ] ;  /* 0x00000000fffff984 */ /* 0x000fe20000000800 */
[----:B------:R-:W-:Y:S01]  /*7770*/  @!PT LDS RZ, [RZ] ;  /* 0x00000000fffff984 */ /* 0x000fe20000000800 */
[----:B------:R3:W-:Y:S06]  /*7780*/  MEMBAR.ALL.CTA ;  /* 0x0000000000007992 */ /* 0x0007ec0000008000 */
[----:B---3--:R-:W3:Y:S01]  /*7790*/  FENCE.VIEW.ASYNC.S ;  /* 0x00000000000073c6 */ /* 0x008ee20000000000 */
[----:B------:R-:W-:Y:S01]  /*77a0*/  FMUL.FTZ R22, R32, R223 ;  /* 0x000000df20167220 */ /* 0x000fe20000410000 */
[----:B------:R-:W-:Y:S01]  /*77b0*/  FADD.FTZ R40, R219, -R228 ;  /* 0x800000e4db287221 */ /* 0x000fe20000010000 */
[----:B------:R-:W-:Y:S01]  /*77c0*/  FMUL.FTZ R44, R44, R52 ;  /* 0x000000342c2c7220 */ /* 0x000fe20000410000 */
[----:B------:R-:W-:Y:S01]  /*77d0*/  FMUL.FTZ R45, R45, R216 ;  /* 0x000000d82d2d7220 */ /* 0x000fe20000410000 */
[----:B------:R-:W-:Y:S01]  /*77e0*/  FMUL.FTZ R43, R43, R22 ;  /* 0x000000162b2b7220 */ /* 0x000fe20000410000 */
[----:B------:R-:W-:Y:S01]  /*77f0*/  FMUL.FTZ R40, R51, R40 ;  /* 0x0000002833287220 */ /* 0x000fe20000410000 */
[----:B------:R-:W-:-:S02]  /*7800*/  IMAD R22, R13, 0x2000, R48 ;  /* 0x000020000d167824 */ /* 0x000fc400078e0230 */
[----:B------:R-:W-:Y:S01]  /*7810*/  FMUL.FTZ R25, R25, R220 ;  /* 0x000000dc19197220 */ /* 0x000fe20000410000 */
[----:B------:R-:W-:Y:S01]  /*7820*/  FMUL.FTZ R38, R38, R53 ;  /* 0x0000003526267220 */ /* 0x000fe20000410000 */
[----:B------:R-:W-:Y:S01]  /*7830*/  FMUL.FTZ R39, R15, R40 ;  /* 0x000000280f277220 */ /* 0x000fe20000410000 */
[----:B------:R-:W-:Y:S02]  /*7840*/  F2FP.BF16.F32.PACK_AB R14, R49, R11 ;  /* 0x0000000b310e723e */ /* 0x000fe400000010ff */
[C---:B------:R-:W-:Y:S01]  /*7850*/  R2UR UR58, R12.reuse ;  /* 0x000000000c3a72ca */ /* 0x040fe200000e0000 */
[----:B------:R-:W-:Y:S01]  /*7860*/  UMOV UR34, UR4 ;  /* 0x0000000400227c82 */ /* 0x000fe20008000000 */
[----:B------:R-:W-:Y:S01]  /*7870*/  SHF.R.U32.HI R15, RZ, 0x4, R22 ;  /* 0x00000004ff0f7819 */ /* 0x000fe20000011616 */
[----:B------:R-:W-:Y:S01]  /*7880*/  UMOV UR10, UR5 ;  /* 0x00000005000a7c82 */ /* 0x000fe20008000000 */
[----:B------:R-:W-:Y:S01]  /*7890*/  F2FP.BF16.F32.PACK_AB R44, R23, R44 ;  /* 0x0000002c172c723e */ /* 0x000fe200000010ff */
[----:B------:R-:W-:Y:S01]  /*78a0*/  UMOV UR14, UR6 ;  /* 0x00000006000e7c82 */ /* 0x000fe20008000000 */
[----:B------:R-:W-:Y:S01]  /*78b0*/  LOP3.LUT R23, R15, 0x3fff, RZ, 0xc0, !PT ;  /* 0x00003fff0f177812 */ /* 0x000fe200078ec0ff */
[----:B-1----:R-:W-:Y:S01]  /*78c0*/  VIADD R5, R12, 0x10 ;  /* 0x000000100c057836 */ /* 0x002fe20000000000 */
[----:B------:R-:W-:Y:S01]  /*78d0*/  F2FP.BF16.F32.PACK_AB R11, R26, R46 ;  /* 0x0000002e1a0b723e */ /* 0x000fe200000010ff */
[----:B------:R-:W-:Y:S01]  /*78e0*/  UMOV UR49, UR29 ;  /* 0x0000001d00317c82 */ /* 0x000fe20008000000 */
[----:B------:R-:W-:Y:S01]  /*78f0*/  UMOV UR37, UR29 ;  /* 0x0000001d00257c82 */ /* 0x000fe20008000000 */
[----:B---3--:R-:W-:Y:S01]  /*7900*/  BAR.SYNC.DEFER_BLOCKING 0x9, 0x100 ;  /* 0x0244000000007b1d */ /* 0x008fe20000010000 */
[----:B------:R-:W-:-:S02]  /*7910*/  F2FP.BF16.F32.PACK_AB R24, R24, R45 ;  /* 0x0000002d1818723e */ /* 0x000fc400000010ff */
[----:B------:R-:W-:Y:S02]  /*7920*/  F2FP.BF16.F32.PACK_AB R15, R28, R47 ;  /* 0x0000002f1c0f723e */ /* 0x000fe400000010ff */
[----:B------:R-:W-:Y:S02]  /*7930*/  F2FP.BF16.F32.PACK_AB R42, R27, R25 ;  /* 0x000000191b2a723e */ /* 0x000fe400000010ff */
[----:B------:R-:W-:Y:S01]  /*7940*/  F2FP.BF16.F32.PACK_AB R45, R35, R34 ;  /* 0x00000022232d723e */ /* 0x000fe200000010ff */
[----:B------:R-:W-:Y:S01]  /*7950*/  UMOV UR25, UR29 ;  /* 0x0000001d00197c82 */ /* 0x000fe20008000000 */
[----:B------:R-:W-:Y:S01]  /*7960*/  R2UR UR56, R23 ;  /* 0x00000000173872ca */ /* 0x000fe200000e0000 */
[----:B------:R-:W3:Y:S01]  /*7970*/  LDL.64 R224, [R1] ;  /* 0x0000000001e07983 */ /* 0x000ee20000100a00 */
[----:B------:R-:W-:Y:S02]  /*7980*/  F2FP.BF16.F32.PACK_AB R25, R39, R38 ;  /* 0x000000262719723e */ /* 0x000fe400000010ff */
[----:B------:R-:W-:Y:S01]  /*7990*/  F2FP.BF16.F32.PACK_AB R43, R43, R222 ;  /* 0x000000de2b2b723e */ /* 0x000fe200000010ff */
[----:B------:R-:W4:Y:S04]  /*79a0*/  LDL R223, [R1+0x8] ;  /* 0x0000080001df7983 */ /* 0x000f280000100800 */
[----:B------:R-:W-:Y:S04]  /*79b0*/  STSM.16.M88.2 [R0+0x2ed00], R10 ;  /* 0x02ed000a00007844 */ /* 0x000fe80000000100 */
[----:B------:R1:W-:Y:S04]  /*79c0*/  STSM.16.M88.2 [R0+0x2f500], R14 ;  /* 0x02f5000e00007844 */ /* 0x0003e80000000100 */
[----:B------:R-:W-:Y:S04]  /*79d0*/  STSM.16.M88.2 [R0+0x2fd00], R44 ;  /* 0x02fd002c00007844 */ /* 0x000fe80000000100 */
[----:B------:R-:W-:Y:S04]  /*79e0*/  STSM.16.M88.2 [R0+0x30500], R24 ;  /* 0x0305001800007844 */ /* 0x000fe80000000100 */
[----:B------:R2:W-:Y:S01]  /*79f0*/  STSM.16.M88.2 [R0+0x30d00], R42 ;  /* 0x030d002a00007844 */ /* 0x0005e20000000100 */
[----:B------:R-:W-:-:S06]  /*7a00*/  WARPGROUP.ARRIVE ;  /* 0x00000000000079c5 */ /* 0x000fcc0000000000 */
[----:B------:R-:W-:Y:S01]  /*7a10*/  HGMMA.64x16x16.F32.BF16 R136, gdesc[UR56].tnspA.tnspB, R136, gsb0 ;  /* 0x60200000388879f0 */ /* 0x000fe20008001888 */
[----:B------:R-:W-:Y:S02]  /*7a20*/  UMOV UR32, UR56 ;  /* 0x0000003800207c82 */ /* 0x000fe40008000000 */
[----:B------:R-:W-:Y:S02]  /*7a30*/  WARPGROUP.DEPBAR.LE gsb0, 0x0 ;  /* 0x00008000000079c5 */ /* 0x000fe40000010000 */
        /* <DEDUP_REMOVED lines=15> */
[----:B------:R-:W-:Y:S01]  /*7b30*/  UMOV UR15, 0x40 ;  /* 0x00000040000f7882 */ /* 0x000fe20000000000 */
[----:B------:R-:W-:Y:S02]  /*7b40*/  WARPGROUP.DEPBAR.LE gsb0, 0x0 ;  /* 0x00008000000079c5 */ /* 0x000fe40000010000 */
[----:B------:R-:W-:-:S06]  /*7b50*/  WARPGROUP.ARRIVE ;  /* 0x00000000000079c5 */ /* 0x000fcc0000000000 */
[----:B------:R-:W-:Y:S01]  /*7b60*/  HGMMA.64x16x16.F32.BF16 R200, gdesc[UR12].tnspA.tnspB, R200, gsb0 ;  /* 0x602000000cc879f0 */ /* 0x000fe200080018c8 */
[----:B------:R-:W-:Y:S01]  /*7b70*/  VIADD R4, R23, 0x80 ;  /* 0x0000008017047836 */ /* 0x000fe20000000000 */
[----:B------:R-:W-:-:S04]  /*7b80*/  R2UR UR54, R5 ;  /* 0x00000000053672ca */ /* 0x000fc800000e0000 */
[----:B------:R-:W-:Y:S01]  /*7b90*/  R2UR UR52, R4 ;  /* 0x00000000043472ca */ /* 0x000fe200000e0000 */
[----:B------:R-:W-:Y:S02]  /*7ba0*/  WARPGROUP.DEPBAR.LE gsb0, 0x0 ;  /* 0x00008000000079c5 */ /* 0x000fe40000010000 */
[----:B------:R-:W-:-:S10]  /*7bb0*/  WARPGROUP.ARRIVE ;  /* 0x00000000000079c5 */ /* 0x000fd40000000000 */
[----:B------:R-:W-:Y:S01]  /*7bc0*/  HGMMA.64x16x16.F32.BF16 R136, gdesc[UR52].tnspA.tnspB, R136, gsb0 ;  /* 0x60200000348879f0 */ /* 0x000fe20008001888 */
[----:B------:R-:W-:-:S05]  /*7bd0*/  VIADD R4, R12, 0x90 ;  /* 0x000000900c047836 */ /* 0x000fca0000000000 */
[----:B------:R-:W-:Y:S01]  /*7be0*/  R2UR UR4, R4 ;  /* 0x00000000040472ca */ /* 0x000fe200000e0000 */
[----:B------:R-:W-:Y:S01]  /*7bf0*/  UMOV UR44, UR14 ;  /* 0x0000000e002c7c82 */ /* 0x000fe20008000000 */
[----:B------:R-:W-:Y:S01]  /*7c00*/  UMOV UR45, UR15 ;  /* 0x0000000f002d7c82 */ /* 0x000fe20008000000 */
[----:B------:R-:W-:Y:S01]  /*7c10*/  UMOV UR12, UR52 ;  /* 0x00000034000c7c82 */ /* 0x000fe20008000000 */
        /* <DEDUP_REMOVED lines=39> */
[----:B------:R-:W-:Y:S02]  /*7e90*/  VIADD R4, R23, 0x100 ;  /* 0x0000010017047836 */ /* 0x000fe40000000000 */
[----:B------:R-:W-:-:S03]  /*7ea0*/  VIADD R5, R12, 0x20 ;  /* 0x000000200c057836 */ /* 0x000fc60000000000 */
[----:B------:R-:W-:Y:S02]  /*7eb0*/  R2UR UR28, R4 ;  /* 0x00000000041c72ca */ /* 0x000fe400000e0000 */
[----:B------:R-:W-:Y:S01]  /*7ec0*/  R2UR UR30, R5 ;  /* 0x00000000051e72ca */ /* 0x000fe200000e0000 */
[----:B------:R-:W-:Y:S02]  /*7ed0*/  WARPGROUP.DEPBAR.LE gsb0, 0x0 ;  /* 0x00008000000079c5 */ /* 0x000fe40000010000 */
[----:B------:R-:W-:-:S10]  /*7ee0*/  WARPGROUP.ARRIVE ;  /* 0x00000000000079c5 */ /* 0x000fd40000000000 */
[----:B------:R-:W-:Y:S01]  /*7ef0*/  HGMMA.64x16x16.F32.BF16 R136, gdesc[UR28].tnspA.tnspB, R136, gsb0 ;  /* 0x602000001c8879f0 */ /* 0x000fe20008001888 */
[----:B------:R-:W-:-:S05]  /*7f00*/  VIADD R4, R12, 0xa0 ;  /* 0x000000a00c047836 */ /* 0x000fca0000000000 */
[----:B------:R-:W-:Y:S01]  /*7f10*/  R2UR UR50, R4 ;  /* 0x00000000043272ca */ /* 0x000fe200000e0000 */
[----:B------:R-:W-:Y:S01]  /*7f20*/  UMOV UR48, UR28 ;  /* 0x0000001c00307c82 */ /* 0x000fe20008000000 */
[----:B------:R-:W-:Y:S02]  /*7f30*/  WARPGROUP.DEPBAR.LE gsb0, 0x0 ;  /* 0x00008000000079c5 */ /* 0x000fe40000010000 */
[----:B------:R-:W-:-:S09]  /*7f40*/  WARPGROUP.ARRIVE ;  /* 0x00000000000079c5 */ /* 0x000fd20000000000 */
[----:B------:R-:W-:Y:S01]  /*7f50*/  HGMMA.64x16x16.F32.BF16 R152, gdesc[UR48].tnspA.tnspB, R152, gsb0 ;  /* 0x60200000309879f0 */ /* 0x000fe20008001898 */
[----:B------:R-:W-:-:S05]  /*7f60*/  VIADD R5, R12, 0x120 ;  /* 0x000001200c057836 */ /* 0x000fca0000000000 */
[----:B------:R-:W-:Y:S01]  /*7f70*/  R2UR UR38, R5 ;  /* 0x00000000052672ca */ /* 0x000fe200000e0000 */
[----:B------:R-:W-:Y:S01]  /*7f80*/  UMOV UR36, UR28 ;  /* 0x0000001c00247c82 */ /* 0x000fe20008000000 */
[----:B------:R-:W-:Y:S02]  /*7f90*/  WARPGROUP.DEPBAR.LE gsb0, 0x0 ;  /* 0x00008000000079c5 */ /* 0x000fe40000010000 */
[----:B------:R-:W-:-:S09]  /*7fa0*/  WARPGROUP.ARRIVE ;  /* 0x00000000000079c5 */ /* 0x000fd20000000000 */
[----:B------:R-:W-:Y:S01]  /*7fb0*/  HGMMA.64x16x16.F32.BF16 R168, gdesc[UR36].tnspA.tnspB, R168, gsb0 ;  /* 0x6020000024a879f0 */ /* 0x000fe200080018a8 */
[----:B------:R-:W-:Y:S01]  /*7fc0*/  VIADD R4, R12, 0x1a0 ;  /* 0x000001a00c047836 */ /* 0x000fe20000000000 */
[----:B------:R-:W-:-:S04]  /*7fd0*/  UMOV UR46, UR34 ;  /* 0x00000022002e7c82 */ /* 0x000fc80008000000 */
        /* <DEDUP_REMOVED lines=10> */
[----:B------:R-:W-:Y:S02]  /*8080*/  WARPGROUP.DEPBAR.LE gsb0, 0x0 ;  /* 0x00008000000079c5 */ /* 0x000fe40000010000 */
[----:B------:R-:W-:-:S09]  /*8090*/  WARPGROUP.ARRIVE ;  /* 0x00000000000079c5 */ /* 0x000fd20000000000 */
        /* <DEDUP_REMOVED lines=8> */
[----:B-1----:R-:W-:Y:S01]  /*8120*/  VIADD R14, R12, 0xb0 ;  /* 0x000000b00c0e7836 */ /* 0x002fe20000000000 */
[----:B------:R-:W-:Y:S01]  /*8130*/  MOV R219, UR44 ;  /* 0x0000002c00db7c02 */ /* 0x000fe20008000f00 */
[----:B------:R-:W-:-:S03]  /*8140*/  UMOV UR44, UR10 ;  /* 0x0000000a002c7c82 */ /* 0x000fc60008000000 */
[----:B------:R-:W-:Y:S01]  /*8150*/  R2UR UR10, R14 ;  /* 0x000000000e0a72ca */ /* 0x000fe200000e0000 */
[----:B------:R-:W-:Y:S01]  /*8160*/  UMOV UR52, UR8 ;  /* 0x0000000800347c82 */ /* 0x000fe20008000000 */
[----:B------:R-:W-:Y:S01]  /*8170*/  MOV R218, UR45 ;  /* 0x0000002d00da7c02 */ /* 0x000fe20008000f00 */
        /* <DEDUP_REMOVED lines=16> */
[----:B------:R-:W-:Y:S01]  /*8280*/  VIADD R14, R12, 0x1b0 ;  /* 0x000001b00c0e7836 */ /* 0x000fe20000000000 */
[----:B------:R-:W-:-:S04]  /*8290*/  UMOV UR60, UR14 ;  /* 0x0000000e003c7c82 */ /* 0x000fc80008000000 */
[----:B------:R-:W-:Y:S01]  /*82a0*/  R2UR UR14, R14 ;  /* 0x000000000e0e72ca */ /* 0x000fe200000e0000 */
[----:B------:R-:W-:Y:S01]  /*82b0*/  UMOV UR61, UR15 ;  /* 0x0000000f003d7c82 */ /* 0x000fe20008000000 */
[----:B------:R-:W-:Y:S01]  /*82c0*/  UMOV UR12, UR20 ;  /* 0x00000014000c7c82 */ /* 0x000fe20008000000 */
[----:B------:R-:W-:Y:S01]  /*82d0*/  UMOV UR13, UR21 ;  /* 0x00000015000d7c82 */ /* 0x000fe20008000000 */
[----:B------:R-:W-:Y:S01]  /*82e0*/  UMOV UR15, 0x40 ;  /* 0x00000040000f7882 */ /* 0x000fe20000000000 */
[----:B------:R-:W-:Y:S01]  /*82f0*/  IMAD R4, R13, 0x2800, R17 ;  /* 0x000028000d047824 */ /* 0x000fe200078e0211 */
[----:B------:R-:W-:Y:S02]  /*8300*/  WARPGROUP.DEPBAR.LE gsb0, 0x0 ;  /* 0x00008000000079c5 */ /* 0x000fe40000010000 */
[----:B------:R-:W-:-:S06]  /*8310*/  WARPGROUP.ARRIVE ;  /* 0x00000000000079c5 */ /* 0x000fcc0000000000 */
[----:B------:R-:W-:Y:S01]  /*8320*/  HGMMA.64x16x16.F32.BF16 R184, gdesc[UR12].tnspA.tnspB, R184, gsb0 ;  /* 0x602000000cb879f0 */ /* 0x000fe200080018b8 */
[----:B------:R-:W-:Y:S01]  /*8330*/  SHF.R.U32.HI R5, RZ, 0x4, R4 ;  /* 0x00000004ff057819 */ /* 0x000fe20000011604 */
[----:B------:R-:W-:-:S03]  /*8340*/  VIADD R4, R12, 0x230 ;  /* 0x000002300c047836 */ /* 0x000fc60000000000 */
[----:B------:R-:W-:-:S04]  /*8350*/  LOP3.LUT R12, R5, 0x3fff, RZ, 0xc0, !PT ;  /* 0x00003fff050c7812 */ /* 0x000fc800078ec0ff */
[----:B------:R-:W-:Y:S02]  /*8360*/  R2UR UR16, R12 ;  /* 0x000000000c1072ca */ /* 0x000fe400000e0000 */
[----:B------:R-:W-:Y:S02]  /*8370*/  R2UR UR18, R4 ;  /* 0x00000000041272ca */ /* 0x000fe400000e0000 */
[----:B------:R-:W-:-:S09]  /*8380*/  MOV R221, UR40 ;  /* 0x0000002800dd7c02 */ /* 0x000fd20008000f00 */
[----:B------:R-:W-:Y:S01]  /*8390*/  UMOV UR40, UR16 ;  /* 0x0000001000287c82 */ /* 0x000fe20008000000 */
[----:B------:R-:W-:Y:S01]  /*83a0*/  UMOV UR16, UR20 ;  /* 0x0000001400107c82 */ /* 0x000fe20008000000 */
[----:B------:R-:W-:Y:S02]  /*83b0*/  WARPGROUP.DEPBAR.LE gsb0, 0x0 ;  /* 0x00008000000079c5 */ /* 0x000fe40000010000 */
[----:B------:R-:W-:-:S06]  /*83c0*/  WARPGROUP.ARRIVE ;  /* 0x00000000000079c5 */ /* 0x000fcc0000000000 */
[----:B------:R-:W-:Y:S01]  /*83d0*/  HGMMA.64x16x16.F32.BF16 R200, gdesc[UR16].tnspA.tnspB, R200, gsb0 ;  /* 0x6020000010c879f0 */ /* 0x000fe200080018c8 */
[----:B------:R-:W-:-:S05]  /*83e0*/  VIADD R10, R17, 0x2ed00 ;  /* 0x0002ed00110a7836 */ /* 0x000fca0000000000 */
[----:B------:R-:W-:-:S04]  /*83f0*/  SHF.R.U32.HI R10, RZ, 0x4, R10 ;  /* 0x00000004ff0a7819 */ /* 0x000fc8000001160a */
[----:B------:R-:W-:-:S04]  /*8400*/  LOP3.LUT R216, R10, 0x3fff, RZ, 0xc0, !PT ;  /* 0x00003fff0ad87812 */ /* 0x000fc800078ec0ff */
[----:B------:R-:W-:Y:S01]  /*8410*/  LOP3.LUT R217, R216, 0x400000, RZ, 0xfc, !PT ;  /* 0x00400000d8d97812 */ /* 0x000fe200078efcff */
[----:B------:R-:W-:Y:S02]  /*8420*/  WARPGROUP.DEPBAR.LE gsb0, 0x0 ;  /* 0x00008000000079c5 */ /* 0x000fe40000010000 */
[----:B------:R-:W-:Y:S01]  /*8430*/  @!PT LDS RZ, [RZ] ;  /* 0x00000000fffff984 */ /* 0x000fe20000000800 */
[----:B------:R-:W-:Y:S01]  /*8440*/  @!PT LDS RZ, [RZ] ;  /* 0x00000000fffff984 */ /* 0x000fe20000000800 */
[----:B------:R-:W-:Y:S01]  /*8450*/  @!PT LDS RZ, [RZ] ;  /* 0x00000000fffff984 */ /* 0x000fe20000000800 */
[----:B------:R-:W-:Y:S01]  /*8460*/  @!PT LDS RZ, [RZ] ;  /* 0x00000000fffff984 */ /* 0x000fe20000000800 */
[----:B------:R1:W-:Y:S06]  /*8470*/  MEMBAR.ALL.CTA ;  /* 0x0000000000007992 */ /* 0x0003ec0000008000 */
[----:B-1----:R-:W1:Y:S01]  /*8480*/  FENCE.VIEW.ASYNC.S ;  /* 0x00000000000073c6 */ /* 0x002e620000000000 */
[----:B------:R-:W-:Y:S01]  /*8490*/  R2UR UR24, R217 ;  /* 0x00000000d91872ca */ /* 0x000fe200000e0000 */
[----:B-1----:R-:W-:Y:S01]  /*84a0*/  BAR.SYNC.DEFER_BLOCKING 0x9, 0x100 ;  /* 0x0244000000007b1d */ /* 0x002fe20000010000 */
[----:B------:R-:W-:-:S02]  /*84b0*/  MOV R11, UR43 ;  /* 0x0000002b000b7c02 */ /* 0x000fc40008000f00 */
[----:B------:R-:W-:Y:S02]  /*84c0*/  MOV R222, UR42 ;  /* 0x0000002a00de7c02 */ /* 0x000fe40008000f00 */
[----:B------:R-:W-:Y:S01]  /*84d0*/  MOV R220, UR41 ;  /* 0x0000002900dc7c02 */ /* 0x000fe20008000f00 */
[----:B------:R-:W-:-:S06]  /*84e0*/  UMOV UR41, 0x40000040 ;  /* 0x4000004000297882 */ /* 0x000fcc0000000000 */
[----:B------:R-:W-:Y:S01]  /*84f0*/  UMOV UR42, UR24 ;  /* 0x00000018002a7c82 */ /* 0x000fe20008000000 */
[----:B------:R-:W-:Y:S01]  /*8500*/  UMOV UR43, 0x8 ;  /* 0x00000008002b7882 */ /* 0x000fe20000000000 */
[----:B--2---:R-:W-:-:S06]  /*8510*/  WARPGROUP.ARRIVE ;  /* 0x00000000000079c5 */ /* 0x004fcc0000000000 */
[----:B------:R-:W-:Y:S01]  /*8520*/  HGMMA.64x64x16.F32.BF16 R24, gdesc[UR40].tnspA, RZ, !UPT, gsb0 ;  /* 0x20e00000281879f0 */ /* 0x000fe2000c0018ff */
[----:B------:R-:W-:Y:S02]  /*8530*/  VIADD R4, R12, 0x80 ;  /* 0x000000800c047836 */ /* 0x000fe40000000000 */
[----:B------:R-:W-:-:S03]  /*8540*/  VIADD R5, R217, 0x80 ;  /* 0x00000080d9057836 */ /* 0x000fc60000000000 */
[----:B------:R-:W-:Y:S02]  /*8550*/  R2UR UR4, R4 ;  /* 0x00000000040472ca */ /* 0x000fe400000e0000 */
[----:B------:R-:W-:Y:S01]  /*8560*/  R2UR UR5, R5 ;  /* 0x00000000050572ca */ /* 0x000fe200000e0000 */
[----:B------:R-:W-:Y:S01]  /*8570*/  IMAD.U32 R18, RZ, RZ, UR42 ;  /* 0x0000002aff127e24 */ /* 0x000fe2000f8e00ff */
[----:B------:R-:W-:Y:S01]  /*8580*/  UMOV UR41, 0x40000040 ;  /* 0x4000004000297882 */ /* 0x000fe20000000000 */
[----:B------:R-:W-:Y:S01]  /*8590*/  IMAD.U32 R19, RZ, RZ, UR43 ;  /* 0x0000002bff137e24 */ /* 0x000fe2000f8e00ff */
[----:B------:R-:W-:-:S07]  /*85a0*/  UMOV UR43, 0x8 ;  /* 0x00000008002b7882 */ /* 0x000fce0000000000 */
[----:B------:R-:W-:Y:S02]  /*85b0*/  UMOV UR40, UR4 ;  /* 0x0000000400287c82 */ /* 0x000fe40008000000 */
[----:B------:R-:W-:Y:S01]  /*85c0*/  UMOV UR42, UR5 ;  /* 0x00000005002a7c82 */ /* 0x000fe20008000000 */
[----:B------:R-:W-:Y:S02]  /*85d0*/  WARPGROUP.DEPBAR.LE gsb0, 0x0 ;  /* 0x00008000000079c5 */ /* 0x000fe40000010000 */
[----:B------:R-:W-:-:S06]  /*85e0*/  WARPGROUP.ARRIVE ;  /* 0x00000000000079c5 */ /* 0x000fcc0000000000 */
[----:B------:R-:W-:Y:S01]  /*85f0*/  HGMMA.64x64x16.F32.BF16 R24, gdesc[UR40].tnspA, R24, gsb0 ;  /* 0x20e00000281879f0 */ /* 0x000fe20008001818 */
[----:B------:R-:W-:Y:S02]  /*8600*/  VIADD R4, R12, 0x100 ;  /* 0x000001000c047836 */ /* 0x000fe40000000000 */
[----:B------:R-:W-:-:S03]  /*8610*/  VIADD R5, R217, 0x100 ;  /* 0x00000100d9057836 */ /* 0x000fc60000000000 */
[----:B------:R-:W-:Y:S02]  /*8620*/  R2UR UR4, R4 ;  /* 0x00000000040472ca */ /* 0x000fe400000e0000 */
[----:B------:R-:W-:Y:S01]  /*8630*/  R2UR UR5, R5 ;  /* 0x00000000050572ca */ /* 0x000fe200000e0000 */
[----:B------:R-:W-:Y:S01]  /*8640*/  UMOV UR8, UR44 ;  /* 0x0000002c00087c82 */ /* 0x000fe20008000000 */
[----:B------:R-:W-:Y:S01]  /*8650*/  UMOV UR9, UR45 ;  /* 0x0000002d00097c82 */ /* 0x000fe20008000000 */
[----:B------:R-:W-:Y:S01]  /*8660*/  UMOV UR12, UR46 ;  /* 0x0000002e000c7c82 */ /* 0x000fe20008000000 */
[----:B------:R-:W-:Y:S01]  /*8670*/  UMOV UR13, UR47 ;  /* 0x0000002f000d7c82 */ /* 0x000fe20008000000 */
[----:B------:R-:W-:Y:S01]  /*8680*/  UMOV UR45, 0x40000040 ;  /* 0x40000040002d7882 */ /* 0x000fe20000000000 */
[----:B------:R-:W-:-:S05]  /*8690*/  UMOV UR47, 0x8 ;  /* 0x00000008002f7882 */ /* 0x000fca0000000000 */
[----:B------:R-:W-:Y:S02]  /*86a0*/  UMOV UR44, UR4 ;  /* 0x00000004002c7c82 */ /* 0x000fe40008000000 */
[----:B------:R-:W-:Y:S01]  /*86b0*/  UMOV UR46, UR5 ;  /* 0x00000005002e7c82 */ /* 0x000fe20008000000 */
[----:B------:R-:W-:Y:S02]  /*86c0*/  WARPGROUP.DEPBAR.LE gsb0, 0x0 ;  /* 0x00008000000079c5 */ /* 0x000fe40000010000 */
[----:B------:R-:W-:-:S06]  /*86d0*/  WARPGROUP.ARRIVE ;  /* 0x00000000000079c5 */ /* 0x000fcc0000000000 */
[----:B------:R-:W-:Y:S01]  /*86e0*/  HGMMA.64x64x16.F32.BF16 R24, gdesc[UR44].tnspA, R24, gsb0 ;  /* 0x20e000002c1879f0 */ /* 0x000fe20008001818 */
[----:B------:R-:W-:Y:S02]  /*86f0*/  VIADD R4, R12, 0x180 ;  /* 0x000001800c047836 */ /* 0x000fe40000000000 */
[----:B------:R-:W-:Y:S01]  /*8700*/  VIADD R5, R217, 0x180 ;  /* 0x00000180d9057836 */ /* 0x000fe20000000000 */
[----:B------:R-:W-:Y:S02]  /*8710*/  R2UR UR45, R218 ;  /* 0x00000000da2d72ca */ /* 0x000fe400000e0000 */
[----:B------:R-:W-:Y:S02]  /*8720*/  R2UR UR44, R219 ;  /* 0x00000000db2c72ca */ /* 0x000fe400000e0000 */
[----:B------:R-:W-:Y:S02]  /*8730*/  R2UR UR4, R4 ;  /* 0x00000000040472ca */ /* 0x000fe400000e0000 */
[----:B------:R-:W-:Y:S01]  /*8740*/  R2UR UR5, R5 ;  /* 0x00000000050572ca */ /* 0x000fe200000e0000 */
[----:B------:R-:W-:Y:S01]  /*8750*/  IMAD.U32 R15, RZ, RZ, UR43 ;  /* 0x0000002bff0f7e24 */ /* 0x000fe2000f8e00ff */
[----:B------:R-:W-:Y:S01]  /*8760*/  R2UR UR43, R11 ;  /* 0x000000000b2b72ca */ /* 0x000fe200000e0000 */
[----:B------:R-:W-:Y:S01]  /*8770*/  UMOV UR28, UR52 ;  /* 0x00000034001c7c82 */ /* 0x000fe20008000000 */
[----:B------:R-:W-:Y:S01]  /*8780*/  UMOV UR29, UR53 ;  /* 0x00000035001d7c82 */ /* 0x000fe20008000000 */
[----:B------:R-:W-:-:S02]  /*8790*/  IMAD.U32 R10, RZ, RZ, UR46 ;  /* 0x0000002eff0a7e24 */ /* 0x000fc4000f8e00ff */
[----:B------:R-:W-:Y:S01]  /*87a0*/  IMAD.U32 R11, RZ, RZ, UR47 ;  /* 0x0000002fff0b7e24 */ /* 0x000fe2000f8e00ff */
[----:B------:R-:W-:Y:S01]  /*87b0*/  UMOV UR53, UR45 ;  /* 0x0000002d00357c82 */ /* 0x000fe20008000000 */
[----:B------:R-:W-:Y:S01]  /*87c0*/  UMOV UR52, UR44 ;  /* 0x0000002c00347c82 */ /* 0x000fe20008000000 */
[----:B------:R-:W-:Y:S01]  /*87d0*/  UMOV UR45, 0x40000040 ;  /* 0x40000040002d7882 */ /* 0x000fe20000000000 */
[----:B------:R-:W-:Y:S01]  /*87e0*/  UMOV UR44, UR4 ;  /* 0x00000004002c7c82 */ /* 0x000fe20008000000 */
[----:B------:R-:W-:Y:S01]  /*87f0*/  UMOV UR47, 0x8 ;  /* 0x00000008002f7882 */ /* 0x000fe20000000000 */
[----:B------:R-:W-:Y:S01]  /*8800*/  UMOV UR46, UR5 ;  /* 0x00000005002e7c82 */ /* 0x000fe20008000000 */
[----:B------:R-:W-:Y:S02]  /*8810*/  WARPGROUP.DEPBAR.LE gsb0, 0x0 ;  /* 0x00008000000079c5 */ /* 0x000fe40000010000 */
[----:B------:R-:W-:-:S06]  /*8820*/  WARPGROUP.ARRIVE ;  /* 0x00000000000079c5 */ /* 0x000fcc0000000000 */
[----:B------:R-:W-:Y:S01]  /*8830*/  HGMMA.64x64x16.F32.BF16 R24, gdesc[UR44].tnspA, R24, gsb0 ;  /* 0x20e000002c1879f0 */ /* 0x000fe20008001818 */
[----:B------:R-:W-:Y:S01]  /*8840*/  R2UR UR44, R6 ;  /* 0x00000000062c72ca */ /* 0x000fe200000e0000 */
[----:B------:R-:W-:Y:S02]  /*8850*/  VIADD R6, R12, 0x200 ;  /* 0x000002000c067836 */ /* 0x000fe40000000000 */
[----:B------:R-:W-:Y:S01]  /*8860*/  VIADD R217, R217, 0x200 ;  /* 0x00000200d9d97836 */ /* 0x000fe20000000000 */
[----:B------:R-:W-:Y:S01]  /*8870*/  R2UR UR41, R220 ;  /* 0x00000000dc2972ca */ /* 0x000fe200000e0000 */
[----:B------:R-:W-:Y:S01]  /*8880*/  IMAD.U32 R14, RZ, RZ, UR42 ;  /* 0x0000002aff0e7e24 */ /* 0x000fe2000f8e00ff */
[----:B------:R-:W-:Y:S02]  /*8890*/  R2UR UR42, R222 ;  /* 0x00000000de2a72ca */ /* 0x000fe400000e0000 */
[----:B------:R-:W-:Y:S02]  /*88a0*/  R2UR UR40, R221 ;  /* 0x00000000dd2872ca */ /* 0x000fe400000e0000 */
[----:B------:R-:W-:-:S02]  /*88b0*/  R2UR UR4, R6 ;  /* 0x00000000060472ca */ /* 0x000fc400000e0000 */
[----:B------:R-:W-:Y:S01]  /*88c0*/  R2UR UR5, R217 ;  /* 0x00000000d90572ca */ /* 0x000fe200000e0000 */
[----:B------:R-:W-:Y:S01]  /*88d0*/  UMOV UR33, UR43 ;  /* 0x0000002b00217c82 */ /* 0x000fe20008000000 */
[----:B------:R-:W-:-:S03]  /*88e0*/  UMOV UR43, 0x8 ;  /* 0x00000008002b7882 */ /* 0x000fc60000000000 */
[----:B------:R-:W-:Y:S01]  /*88f0*/  UMOV UR37, UR41 ;  /* 0x0000002900257c82 */ /* 0x000fe20008000000 */
[----:B------:R-:W-:Y:S01]  /*8900*/  UMOV UR41, 0x40000040 ;  /* 0x4000004000297882 */ /* 0x000fe20000000000 */
[----:B------:R-:W-:Y:S02]  /*8910*/  UMOV UR32, UR42 ;  /* 0x0000002a00207c82 */ /* 0x000fe40008000000 */
[----:B------:R-:W-:Y:S02]  /*8920*/  UMOV UR36, UR40 ;  /* 0x0000002800247c82 */ /* 0x000fe40008000000 */
[----:B------:R-:W-:Y:S02]  /*8930*/  UMOV UR40, UR4 ;  /* 0x0000000400287c82 */ /* 0x000fe40008000000 */
[----:B------:R-:W-:Y:S01]  /*8940*/  UMOV UR42, UR5 ;  /* 0x00000005002a7c82 */ /* 0x000fe20008000000 */
[----:B------:R-:W-:Y:S01]  /*8950*/  IMAD.U32 R4, RZ, RZ, UR46 ;  /* 0x0000002eff047e24 */ /* 0x000fe2000f8e00ff */
[----:B------:R-:W-:-:S02]  /*8960*/  WARPGROUP.DEPBAR.LE gsb0, 0x0 ;  /* 0x00008000000079c5 */ /* 0x000fc40000010000 */
[----:B------:R-:W-:Y:S01]  /*8970*/  WARPGROUP.ARRIVE ;  /* 0x00000000000079c5 */ /* 0x000fe20000000000 */
[----:B------:R-:W-:Y:S01]  /*8980*/  UMOV UR48, UR56 ;  /* 0x0000003800307c82 */ /* 0x000fe20008000000 */
[----:B------:R-:W-:Y:S01]  /*8990*/  UMOV UR49, UR57 ;  /* 0x0000003900317c82 */ /* 0x000fe20008000000 */
[----:B------:R-:W-:Y:S01]  /*89a0*/  UMOV UR21, 0x40000040 ;  /* 0x4000004000157882 */ /* 0x000fe20000000000 */
[----:B------:R-:W-:Y:S01]  /*89b0*/  IMAD.U32 R5, RZ, RZ, UR47 ;  /* 0x0000002fff057e24 */ /* 0x000fe2000f8e00ff */
[----:B------:R-:W-:Y:S01]  /*89c0*/  ULDC.64 UR4, c[0x0][0x2c0] ;  /* 0x0000b00000047ab9 */ /* 0x000fe20000000a00 */
[----:B------:R-:W-:Y:S01]  /*89d0*/  HGMMA.64x64x16.F32.BF16 R24, gdesc[UR40].tnspA, R24, gsb0 ;  /* 0x20e00000281879f0 */ /* 0x000fe20008001818 */
[----:B------:R-:W-:Y:S01]  /*89e0*/  R2UR UR46, R8 ;  /* 0x00000000082e72ca */ /* 0x000fe200000e0000 */
[----:B------:R-:W-:-:S05]  /*89f0*/  VIADD R8, R23, 0x400 ;  /* 0x0000040017087836 */ /* 0x000fca0000000000 */
[----:B------:R-:W-:Y:S01]  /*8a00*/  R2UR UR56, R8 ;  /* 0x00000000083872ca */ /* 0x000fe200000e0000 */
[----:B------:R-:W-:Y:S01]  /*8a10*/  UMOV UR57, 0x40000040 ;  /* 0x4000004000397882 */ /* 0x000fe20000000000 */
[----:B------:R-:W-:Y:S02]  /*8a20*/  WARPGROUP.DEPBAR.LE gsb0, 0x0 ;  /* 0x00008000000079c5 */ /* 0x000fe40000010000 */
[----:B------:R-:W-:-:S09]  /*8a30*/  WARPGROUP.ARRIVE ;  /* 0x00000000000079c5 */ /* 0x000fd20000000000 */
        /* <DEDUP_REMOVED lines=18> */
[----:B------:R-:W-:Y:S01]  /*8b60*/  VIADD R8, R23, 0x480 ;  /* 0x0000048017087836 */ /* 0x000fe20000000000 */
[----:B------:R-:W-:Y:S02]  /*8b70*/  WARPGROUP.DEPBAR.LE gsb0, 0x0 ;  /* 0x00008000000079c5 */ /* 0x000fe40000010000 */
[----:B------:R-:W-:-:S06]  /*8b80*/  WARPGROUP.ARRIVE ;  /* 0x00000000000079c5 */ /* 0x000fcc0000000000 */
[----:B------:R-:W-:Y:S01]  /*8b90*/  HGMMA.64x16x16.F32.BF16 R208, gdesc[UR56].tnspA.tnspB, R208, gsb0 ;  /* 0x6020000038d079f0 */ /* 0x000fe200080018d0 */
        /* <DEDUP_REMOVED lines=53> */
[----:B------:R-:W-:Y:S02]  /*8ef0*/  R2UR UR20, R23 ;  /* 0x00000000171472ca */ /* 0x000fe400000e0000 */
[----:B------:R-:W-:Y:S02]  /*8f00*/  WARPGROUP.DEPBAR.LE gsb0, 0x0 ;  /* 0x00008000000079c5 */ /* 0x000fe40000010000 */
[----:B------:R-:W-:-:S09]  /*8f10*/  WARPGROUP.ARRIVE ;  /* 0x00000000000079c5 */ /* 0x000fd20000000000 */
[----:B------:R-:W-:Y:S01]  /*8f20*/  HGMMA.64x16x16.F32.BF16 R144, gdesc[UR20].tnspA.tnspB, R144, gsb0 ;  /* 0x60200000149079f0 */ /* 0x000fe20008001890 */
[----:B------:R-:W-:Y:S01]  /*8f30*/  UMOV UR8, UR20 ;  /* 0x0000001400087c82 */ /* 0x000fe20008000000 */
[----:B------:R-:W-:Y:S01]  /*8f40*/  UMOV UR9, UR21 ;  /* 0x0000001500097c82 */ /* 0x000fe20008000000 */
[----:B------:R-:W-:Y:S01]  /*8f50*/  IMAD.SHL.U32 R8, R3, 0x4000, RZ ;  /* 0x0000400003087824 */ /* 0x000fe200078e00ff */
[----:B------:R-:W-:Y:S02]  /*8f60*/  WARPGROUP.DEPBAR.LE gsb0, 0x0 ;  /* 0x00008000000079c5 */ /* 0x000fe40000010000 */
[----:B------:R-:W-:-:S06]  /*8f70*/  WARPGROUP.ARRIVE ;  /* 0x00000000000079c5 */ /* 0x000fcc0000000000 */
[----:B------:R-:W-:Y:S01]  /*8f80*/  HGMMA.64x16x16.F32.BF16 R160, gdesc[UR8].tnspA.tnspB, R160, gsb0 ;  /* 0x6020000008a079f0 */ /* 0x000fe200080018a0 */
[----:B------:R-:W-:Y:S02]  /*8f90*/  R2UR UR47, R9 ;  /* 0x00000000092f72ca */ /* 0x000fe400000e0000 */
[----:B---3--:R-:W-:-:S04]  /*8fa0*/  IADD3 R9, P1, R8, R224, RZ ;  /* 0x000000e008097210 */ /* 0x008fc80007f3e0ff */
[----:B----4-:R-:W-:Y:S02]  /*8fb0*/  LEA.HI.X.SX32 R20, R8, R223, 0x1, P1 ;  /* 0x000000df08147211 */ /* 0x010fe400008f0eff */
[----:B------:R-:W-:Y:S01]  /*8fc0*/  LEA R8, P1, R9, UR4, 0x2 ;  /* 0x0000000409087c11 */ /* 0x000fe2000f8210ff */
[----:B------:R-:W-:-:S03]  /*8fd0*/  UMOV UR4, UR20 ;  /* 0x0000001400047c82 */ /* 0x000fc60008000000 */
[----:B------:R-:W-:Y:S01]  /*8fe0*/  LEA.HI.X R9, R9, UR5, R20, 0x2, P1 ;  /* 0x0000000509097c11 */ /* 0x000fe200088f1414 */
[----:B------:R-:W-:Y:S01]  /*8ff0*/  UMOV UR5, UR21 ;  /* 0x0000001500057c82 */ /* 0x000fe20008000000 */
[----:B------:R-:W-:Y:S01]  /*9000*/  UMOV UR12, UR20 ;  /* 0x00000014000c7c82 */ /* 0x000fe20008000000 */
[----:B------:R-:W-:Y:S01]  /*9010*/  UMOV UR13, UR21 ;  /* 0x00000015000d7c82 */ /* 0x000fe20008000000 */
[----:B------:R-:W-:Y:S01]  /*9020*/  UMOV UR16, UR20 ;  /* 0x0000001400107c82 */ /* 0x000fe20008000000 */
[----:B------:R-:W-:Y:S01]  /*9030*/  UMOV UR17, UR21 ;  /* 0x0000001500117c82 */ /* 0x000fe20008000000 */
[----:B------:R-:W-:Y:S01]  /*9040*/  VIADD R22, R22, 0xffff0000 ;  /* 0xffff000016167836 */ /* 0x000fe20000000000 */
[----:B------:R-:W-:Y:S01]  /*9050*/  R2UR UR45, R7 ;  /* 0x00000000072d72ca */ /* 0x000fe200000e0000 */
[----:B------:R-:W-:Y:S02]  /*9060*/  WARPGROUP.DEPBAR.LE gsb0, 0x0 ;  /* 0x00008000000079c5 */ /* 0x000fe40000010000 */
[----:B------:R-:W-:Y:S01]  /*9070*/  WARPGROUP.ARRIVE ;  /* 0x00000000000079c5 */ /* 0x000fe20000000000 */
[----:B------:R1:W-:Y:S01]  /*9080*/  REDG.E.ADD.F32x4.FTZ.RN.STRONG.GPU desc[UR46][R8.64], R24 ;  /* 0x00000018080079a6 */ /* 0x0003e2000c10f7ae */
[----:B------:R-:W-:Y:S01]  /*9090*/  SHF.R.U32.HI R22, RZ, 0x4, R22 ;  /* 0x00000004ff167819 */ /* 0x000fe20000011616 */
[----:B------:R-:W-:-:S03]  /*90a0*/  IMAD.U32 R7, RZ, RZ, UR43 ;  /* 0x0000002bff077e24 */ /* 0x000fc6000f8e00ff */
[----:B------:R-:W-:Y:S01]  /*90b0*/  HGMMA.64x16x16.F32.BF16 R176, gdesc[UR4].tnspA.tnspB, R176, gsb0 ;  /* 0x6020000004b079f0 */ /* 0x000fe200080018b0 */
        /* <DEDUP_REMOVED lines=12> */
[----:B-1----:R-:W-:Y:S01]  /*9180*/  LOP3.LUT R24, R216, 0x80000, RZ, 0xfc, !PT ;  /* 0x00080000d8187812 */ /* 0x002fe200078efcff */
[----:B------:R1:W-:Y:S01]  /*9190*/  REDG.E.ADD.F32x4.FTZ.RN.STRONG.GPU desc[UR46][R8.64+0x800], R28 ;  /* 0x0008001c080079a6 */ /* 0x0003e2000c10f7ae */
[----:B------:R-:W-:-:S02]  /*91a0*/  WARPGROUP.DEPBAR.LE gsb0, 0x0 ;  /* 0x00008000000079c5 */ /* 0x000fc40000010000 */
[----:B------:R-:W-:Y:S01]  /*91b0*/  WARPGROUP.ARRIVE ;  /* 0x00000000000079c5 */ /* 0x000fe20000000000 */
[----:B------:R-:W-:Y:S02]  /*91c0*/  R2UR UR43, R21 ;  /* 0x00000000152b72ca */ /* 0x000fe400000e0000 */
[C---:B------:R-:W-:Y:S01]  /*91d0*/  R2UR UR54, R24.reuse ;  /* 0x00000000183672ca */ /* 0x040fe200000e0000 */
[----:B------:R-:W-:Y:S01]  /*91e0*/  VIADD R20, R24, 0x80 ;  /* 0x0000008018147836 */ /* 0x000fe20000000000 */
[----:B------:R-:W-:Y:S01]  /*91f0*/  UMOV UR57, UR53 ;  /* 0x0000003500397c82 */ /* 0x000fe20008000000 */
[----:B------:R-:W-:Y:S01]  /*9200*/  HGMMA.64x16x16.F32.BF16 R192, gdesc[UR12].tnspA.tnspB, R192, gsb0 ;  /* 0x602000000cc079f0 */ /* 0x000fe200080018c0 */
[----:B------:R-:W-:Y:S01]  /*9210*/  LOP3.LUT R21, R22, 0x3fff, RZ, 0xc0, !PT ;  /* 0x00003fff16157812 */ /* 0x000fe200078ec0ff */
[----:B------:R-:W-:Y:S01]  /*9220*/  UMOV UR9, UR53 ;  /* 0x0000003500097c82 */ /* 0x000fe20008000000 */
[C---:B------:R-:W-:Y:S02]  /*9230*/  VIADD R25, R24.reuse, 0x200 ;  /* 0x0000020018197836 */ /* 0x040fe40000000000 */
[----:B------:R-:W-:Y:S01]  /*9240*/  IMAD.U32 R217, RZ, RZ, UR11 ;  /* 0x0000000bffd97e24 */ /* 0x000fe2000f8e00ff */
[----:B------:R-:W-:Y:S01]  /*9250*/  UMOV UR37, UR25 ;  /* 0x0000001900257c82 */ /* 0x000fe20008000000 */
[----:B------:R-:W-:Y:S01]  /*9260*/  VIADD R26, R24, 0x10 ;  /* 0x00000010181a7836 */ /* 0x000fe20000000000 */
[----:B------:R-:W-:Y:S01]  /*9270*/  UMOV UR33, UR25 ;  /* 0x0000001900217c82 */ /* 0x000fe20008000000 */
[----:B------:R-:W-:Y:S01]  /*9280*/  UMOV UR29, UR25 ;  /* 0x00000019001d7c82 */ /* 0x000fe20008000000 */
[----:B------:R-:W-:Y:S01]  /*9290*/  UMOV UR7, 0x40 ;  /* 0x0000004000077882 */ /* 0x000fe20000000000 */
[----:B------:R1:W-:Y:S01]  /*92a0*/  REDG.E.ADD.F32x4.FTZ.RN.STRONG.GPU desc[UR46][R8.64+0x1000], R32 ;  /* 0x00100020080079a6 */ /* 0x0003e2000c10f7ae */
[----:B------:R-:W-:-:S02]  /*92b0*/  WARPGROUP.DEPBAR.LE gsb0, 0x0 ;  /* 0x00008000000079c5 */ /* 0x000fc40000010000 */
[----:B------:R-:W-:Y:S01]  /*92c0*/  WARPGROUP.ARRIVE ;  /* 0x00000000000079c5 */ /* 0x000fe20000000000 */
[----:B------:R-:W-:Y:S01]  /*92d0*/  IMAD R236, R2, 0x800, R21 ;  /* 0x0000080002ec7824 */ /* 0x000fe200078e0215 */
[----:B------:R-:W-:Y:S01]  /*92e0*/  R2UR UR24, R20 ;  /* 0x00000000141872ca */ /* 0x000fe200000e0000 */
[----:B------:R-:W-:Y:S01]  /*92f0*/  UMOV UR13, UR53 ;  /* 0x00000035000d7c82 */ /* 0x000fe20008000000 */
[----:B------:R-:W-:Y:S01]  /*9300*/  UMOV UR15, 0x40 ;  /* 0x00000040000f7882 */ /* 0x000fe20000000000 */
[----:B------:R-:W-:Y:S01]  /*9310*/  R2UR UR50, R26 ;  /* 0x000000001a3272ca */ /* 0x000fe200000e0000 */
[----:B------:R-:W-:Y:S01]  /*9320*/  HGMMA.64x16x16.F32.BF16 R208, gdesc[UR16].tnspA.tnspB, R208, gsb0 ;  /* 0x6020000010d079f0 */ /* 0x000fe200080018d0 */
[----:B------:R-:W-:Y:S01]  /*9330*/  R2UR UR52, R236 ;  /* 0x00000000ec3472ca */ /* 0x000fe200000e0000 */
[----:B------:R1:W-:Y:S07]  /*9340*/  REDG.E.ADD.F32x4.FTZ.RN.STRONG.GPU desc[UR46][R8.64+0x1800], R36 ;  /* 0x00180024080079a6 */ /* 0x0003ee000c10f7ae */
[----:B------:R-:W-:Y:S01]  /*9350*/  UMOV UR58, UR24 ;  /* 0x00000018003a7c82 */ /* 0x000fe20008000000 */
[----:B------:R-:W-:-:S02]  /*9360*/  VIADD R20, R24, 0x100 ;  /* 0x0000010018147836 */ /* 0x000fc40000000000 */
[----:B------:R-:W-:Y:S01]  /*9370*/  VIADD R26, R24, 0x90 ;  /* 0x00000090181a7836 */ /* 0x000fe20000000000 */
[----:B------:R-:W-:Y:S01]  /*9380*/  UMOV UR19, 0x40 ;  /* 0x0000004000137882 */ /* 0x000fe20000000000 */
[----:B------:R-:W-:Y:S02]  /*9390*/  WARPGROUP.DEPBAR.LE gsb0, 0x0 ;  /* 0x00008000000079c5 */ /* 0x000fe40000010000 */
[----:B------:R-:W-:Y:S01]  /*93a0*/  WARPGROUP.ARRIVE ;  /* 0x00000000000079c5 */ /* 0x000fe20000000000 */
[----:B------:R-:W-:Y:S01]  /*93b0*/  UMOV UR56, UR52 ;  /* 0x0000003400387c82 */ /* 0x000fe20008000000 */
[----:B------:R-:W-:Y:S01]  /*93c0*/  UMOV UR12, UR52 ;  /* 0x00000034000c7c82 */ /* 0x000fe20008000000 */
[----:B------:R-:W-:Y:S01]  /*93d0*/  IMAD.U32 R23, RZ, RZ, UR15 ;  /* 0x0000000fff177e24 */ /* 0x000fe2000f8e00ff */
[----:B------:R1:W-:Y:S02]  /*93e0*/  REDG.E.ADD.F32x4.FTZ.RN.STRONG.GPU desc[UR46][R8.64+0x2000], R40 ;  /* 0x00200028080079a6 */ /* 0x0003e4000c10f7ae */
[----:B------:R-:W-:Y:S01]  /*93f0*/  HGMMA.64x16x16.F32.BF16 R56, gdesc[UR52].tnspA.tnspB, R56, gsb0 ;  /* 0x60200000343879f0 */ /* 0x000fe20008001838 */
[----:B------:R-:W-:Y:S01]  /*9400*/  R2UR UR8, R20 ;  /* 0x00000000140872ca */ /* 0x000fe200000e0000 */
[----:B------:R1:W-:Y:S01]  /*9410*/  REDG.E.ADD.F32x4.FTZ.RN.STRONG.GPU desc[UR46][R8.64+0x2800], R44 ;  /* 0x0028002c080079a6 */ /* 0x0003e2000c10f7ae */
[----:B------:R-:W-:-:S02]  /*9420*/  WARPGROUP.DEPBAR.LE gsb0, 0x0 ;  /* 0x00008000000079c5 */ /* 0x000fc40000010000 */
[----:B------:R-:W-:-:S09]  /*9430*/  WARPGROUP.ARRIVE ;  /* 0x00000000000079c5 */ /* 0x000fd20000000000 */
[----:B------:R-:W-:Y:S01]  /*9440*/  UMOV UR14, UR8 ;  /* 0x00000008000e7c82 */ /* 0x000fe20008000000 */
[----:B------:R-:W-:Y:S01]  /*9450*/  VIADD R20, R24, 0x180 ;  /* 0x0000018018147836 */ /* 0x000fe20000000000 */
[----:B------:R1:W-:Y:S01]  /*9460*/  REDG.E.ADD.F32x4.FTZ.RN.STRONG.GPU desc[UR46][R8.64+0x3000], R48 ;  /* 0x00300030080079a6 */ /* 0x0003e2000c10f7ae */
[----:B------:R-:W-:Y:S03]  /*9470*/  HGMMA.64x16x16.F32.BF16 R64, gdesc[UR56].tnspA.tnspB, R64, gsb0 ;  /* 0x60200000384079f0 */ /* 0x000fe60008001840 */
[----:B------:R-:W-:Y:S01]  /*9480*/  R2UR UR4, R20 ;  /* 0x00000000140472ca */ /* 0x000fe200000e0000 */
[----:B------:R-:W-:Y:S01]  /*9490*/  UMOV UR8, UR52 ;  /* 0x0000003400087c82 */ /* 0x000fe20008000000 */
[----:B------:R-:W-:Y:S01]  /*94a0*/  IMAD.U32 R22, RZ, RZ, UR14 ;  /* 0x0000000eff167e24 */ /* 0x000fe2000f8e00ff */
[----:B------:R1:W-:Y:S01]  /*94b0*/  REDG.E.ADD.F32x4.FTZ.RN.STRONG.GPU desc[UR46][R8.64+0x3800], R52 ;  /* 0x00380034080079a6 */ /* 0x0003e2000c10f7ae */
[----:B------:R-:W-:-:S02]  /*94c0*/  WARPGROUP.DEPBAR.LE gsb0, 0x0 ;  /* 0x00008000000079c5 */ /* 0x000fc40000010000 */
[----:B------:R-:W-:-:S06]  /*94d0*/  WARPGROUP.ARRIVE ;  /* 0x00000000000079c5 */ /* 0x000fcc0000000000 */
[----:B------:R-:W-:Y:S01]  /*94e0*/  HGMMA.64x16x16.F32.BF16 R72, gdesc[UR12].tnspA.tnspB, R72, gsb0 ;  /* 0x602000000c4879f0 */ /* 0x000fe20008001848 */
[----:B------:R-:W-:Y:S02]  /*94f0*/  UMOV UR10, UR4 ;  /* 0x00000004000a7c82 */ /* 0x000fe40008000000 */
[----:B------:R-:W-:Y:S02]  /*9500*/  WARPGROUP.DEPBAR.LE gsb0, 0x0 ;  /* 0x00008000000079c5 */ /* 0x000fe40000010000 */
[----:B------:R-:W-:-:S06]  /*9510*/  WARPGROUP.ARRIVE ;  /* 0x00000000000079c5 */ /* 0x000fcc0000000000 */
[----:B------:R-:W-:Y:S01]  /*9520*/  HGMMA.64x16x16.F32.BF16 R80, gdesc[UR8].tnspA.tnspB, R80, gsb0 ;  /* 0x60200000085079f0 */ /* 0x000fe20008001850 */
[----:B------:R-:W-:Y:S01]  /*9530*/  R2UR UR4, R25 ;  /* 0x00000000190472ca */ /* 0x000fe200000e0000 */
[----:B------:R-:W-:Y:S01]  /*9540*/  IMAD.U32 R216, RZ, RZ, UR10 ;  /* 0x0000000affd87e24 */ /* 0x000fe2000f8e00ff */
[----:B------:R-:W-:Y:S01]  /*9550*/  UMOV UR8, UR52 ;  /* 0x0000003400087c82 */ /* 0x000fe20008000000 */
[----:B------:R-:W-:Y:S01]  /*9560*/  UMOV UR9, UR53 ;  /* 0x0000003500097c82 */ /* 0x000fe20008000000 */
[----:B------:R-:W-:-:S09]  /*9570*/  UMOV UR11, 0x40 ;  /* 0x00000040000b7882 */ /* 0x000fd20000000000 */
[----:B------:R-:W-:Y:S01]  /*9580*/  UMOV UR10, UR4 ;  /* 0x00000004000a7c82 */ /* 0x000fe20008000000 */
[----:B------:R-:W-:Y:S02]  /*9590*/  WARPGROUP.DEPBAR.LE gsb0, 0x0 ;  /* 0x00008000000079c5 */ /* 0x000fe40000010000 */
[----:B------:R-:W-:-:S06]  /*95a0*/  WARPGROUP.ARRIVE ;  /* 0x00000000000079c5 */ /* 0x000fcc0000000000 */
[----:B------:R-:W-:Y:S01]  /*95b0*/  HGMMA.64x16x16.F32.BF16 R88, gdesc[UR8].tnspA.tnspB, R88, gsb0 ;  /* 0x60200000085879f0 */ /* 0x000fe20008001858 */
[----:B------:R-:W-:-:S05]  /*95c0*/  VIADD R25, R236, 0x80 ;  /* 0x00000080ec197836 */ /* 0x000fca0000000000 */
[----:B------:R-:W-:Y:S01]  /*95d0*/  R2UR UR48, R25 ;  /* 0x00000000193072ca */ /* 0x000fe200000e0000 */
[----:B------:R-:W-:Y:S02]  /*95e0*/  WARPGROUP.DEPBAR.LE gsb0, 0x0 ;  /* 0x00008000000079c5 */ /* 0x000fe40000010000 */
[----:B------:R-:W-:-:S10]  /*95f0*/  WARPGROUP.ARRIVE ;  /* 0x00000000000079c5 */ /* 0x000fd40000000000 */
        /* <DEDUP_REMOVED lines=84> */
[----:B------:R-:W-:Y:S01]  /*9b40*/  UMOV UR5, 0x40000040 ;  /* 0x4000004000057882 */ /* 0x000fe20000000000 */
[----:B------:R-:W-:Y:S02]  /*9b50*/  WARPGROUP.DEPBAR.LE gsb0, 0x0 ;  /* 0x00008000000079c5 */ /* 0x000fe40000010000 */
[----:B------:R-:W-:-:S09]  /*9b60*/  WARPGROUP.ARRIVE ;  /* 0x00000000000079c5 */ /* 0x000fd20000000000 */
        /* <DEDUP_REMOVED lines=34> */
[----:B------:R-:W-:Y:S02]  /*9d90*/  IMAD.U32 R20, RZ, RZ, UR58 ;  /* 0x0000003aff147e24 */ /* 0x000fe4000f8e00ff */
[----:B------:R-:W-:Y:S01]  /*9da0*/  IMAD.U32 R21, RZ, RZ, UR59 ;  /* 0x0000003bff157e24 */ /* 0x000fe2000f8e00ff */
[----:B------:R-:W-:Y:S02]  /*9db0*/  WARPGROUP.DEPBAR.LE gsb0, 0x0 ;  /* 0x00008000000079c5 */ /* 0x000fe40000010000 */
[----:B-1----:R-:W-:Y:S05]  /*9dc0*/  @!P0 BRA `(.L_x_708) ;  /* 0x0000000000048947 */ /* 0x002fea0003800000 */
[----:B------:R-:W-:Y:S01]  /*9dd0*/  BPT.TRAP 0x1 ;  /* 0x000000040000795c */ /* 0x000fe20000300000 */
.L_x_708:
        /* <DEDUP_REMOVED lines=22> */
[C---:B------:R-:W-:Y:S01]  /*9f40*/  VIADD R10, R12.reuse, 0x680 ;  /* 0x000006800c0a7836 */ /* 0x040fe20000000000 */
        /* <DEDUP_REMOVED lines=23> */
[----:B-----5:R-:W-:Y:S01]  /*a0c0*/  WARPGROUP.ARRIVE ;  /* 0x00000000000079c5 */ /* 0x020fe20000000000 */
        /* <DEDUP_REMOVED lines=14> */
[----:B------:R1:W-:Y:S01]  /*a1b0*/  REDG.E.ADD.F32x4.FTZ.RN.STRONG.GPU desc[UR46][R8.64+0x4800], R28 ;  /* 0x0048001c080079a6 */ /* 0x0003e2000c10f7ae */
[----:B------:R-:W-:Y:S02]  /*a1c0*/  WARPGROUP.DEPBAR.LE gsb0, 0x0 ;  /* 0x00008000000079c5 */ /* 0x000fe40000010000 */
[----:B------:R-:W-:Y:S01]  /*a1d0*/  WARPGROUP.ARRIVE ;  /* 0x00000000000079c5 */ /* 0x000fe20000000000 */
[----:B------:R-:W-:Y:S01]  /*a1e0*/  VIADD R4, R236, 0x500 ;  /* 0x00000500ec047836 */ /* 0x000fe20000000000 */
        /* <DEDUP_REMOVED lines=17> */
[----:B------:R-:W-:Y:S02]  /*a300*/  UMOV UR32, UR24 ;  /* 0x0000001800207c82 */ /* 0x000fe40008000000 */
        /* <DEDUP_REMOVED lines=74> */
.L_x_709:
[----:B------:R-:W-:Y:S01]  /*a7b0*/  VIADD R3, R3, 0x1 ;  /* 0x0000000103037836 */ /* 0x000fe20000000000 */
[----:B------:R-:W-:Y:S01]  /*a7c0*/  LOP3.LUT R230, R230, 0x1, RZ, 0x3c, !PT ;  /* 0x00000001e6e67812 */ /* 0x000fe200078e3cff */
        /* <DEDUP_REMOVED lines=92> */
.L_x_697:
        /* <DEDUP_REMOVED lines=23> */
.L_x_712:
        /* <DEDUP_REMOVED lines=20> */
.L_x_713:
        /* <DEDUP_REMOVED lines=18> */
.L_x_714:
        /* <DEDUP_REMOVED lines=18> */
.L_x_715:
        /* <DEDUP_REMOVED lines=138> */
[----:B------:R-:W-:Y:S01]  /*bb20*/  ULDC.64 UR6, c[0x0][0x198] ;  /* 0x0000660000067ab9 */ /* 0x000fe20000000a00 */
[----:B------:R-:W-:Y:S02]  /*bb30*/  UIADD3 UR40, UR37, 0xa000, URZ ;  /* 0x0000a00025287890 */ /* 0x000fe4000fffe03f */
[----:B------:R-:W-:Y:S02]  /*bb40*/  UIADD3 UR4, UP0, UR6, 0x770, URZ ;  /* 0x0000077006047890 */ /* 0x000fe4000ff1e03f */
[----:B------:R-:W-:Y:S02]  /*bb50*/  UIMAD UR42, UR45, 0x50, URZ ;  /* 0x000000502d2a78a4 */ /* 0x000fe4000f8e023f */
[----:B------:R-:W-:Y:S02]  /*bb60*/  UIADD3.X UR5, URZ, UR7, URZ, UP0, !UPT ;  /* 0x000000073f057290 */ /* 0x000fe400087fe43f */
[----:B------:R-:W-:Y:S02]  /*bb70*/  UIADD3 UR32, UR37, 0xc800, URZ ;  /* 0x0000c80025207890 */ /* 0x000fe4000fffe03f */
[----:B------:R-:W-:-:S02]  /*bb80*/  UIADD3 UR16, UR37, 0xf000, URZ ;  /* 0x0000f00025107890 */ /* 0x000fc4000fffe03f */
[----:B------:R-:W-:Y:S02]  /*bb90*/  UIADD3 UR8, UR37, 0x11800, URZ ;  /* 0x0001180025087890 */ /* 0x000fe4000fffe03f */
[----:B------:R-:W-:Y:S01]  /*bba0*/  UIADD3 UR6, UP0, UR6, 0x670, URZ ;  /* 0x0000067006067890 */ /* 0x000fe2000ff1e03f */
[----:B------:R-:W-:Y:S01]  /*bbb0*/  UMOV UR41, URZ ;  /* 0x0000003f00297c82 */ /* 0x000fe20008000000 */
[----:B------:R-:W-:Y:S01]  /*bbc0*/  UMOV UR33, 0x40 ;  /* 0x0000004000217882 */ /* 0x000fe20000000000 */
[----:B------:R-:W-:Y:S01]  /*bbd0*/  UMOV UR35, UR43 ;  /* 0x0000002b00237c82 */ /* 0x000fe20008000000 */
[----:B------:R-:W-:Y:S01]  /*bbe0*/  UMOV UR36, UR44 ;  /* 0x0000002c00247c82 */ /* 0x000fe20008000000 */
[----:B------:R-:W-:Y:S01]  /*bbf0*/  UMOV UR34, UR42 ;  /* 0x0000002a00227c82 */ /* 0x000fe20008000000 */
[----:B------:R-:W-:Y:S01]  /*bc00*/  UMOV UR17, 0x80 ;  /* 0x0000008000117882 */ /* 0x000fe20000000000 */
[----:B------:R-:W-:Y:S01]  /*bc10*/  UMOV UR19, UR43 ;  /* 0x0000002b00137c82 */ /* 0x000fe20008000000 */
[----:B------:R-:W-:Y:S01]  /*bc20*/  UMOV UR20, UR44 ;  /* 0x0000002c00147c82 */ /* 0x000fe20008000000 */
[----:B------:R1:W-:Y:S01]  /*bc30*/  UTMASTG.4D [UR40], [UR4] ;  /* 0x00000028040073b5 */ /* 0x0003e20008018000 */
[----:B------:R-:W-:Y:S01]  /*bc40*/  UMOV UR18, UR42 ;  /* 0x0000002a00127c82 */ /* 0x000fe20008000000 */
[----:B------:R-:W-:Y:S01]  /*bc50*/  UMOV UR9, 0xc0 ;  /* 0x000000c000097882 */ /* 0x000fe20000000000 */
[----:B------:R-:W-:Y:S01]  /*bc60*/  UMOV UR11, UR43 ;  /* 0x0000002b000b7c82 */ /* 0x000fe20008000000 */
[----:B------:R-:W-:Y:S01]  /*bc70*/  UMOV UR12, UR44 ;  /* 0x0000002c000c7c82 */ /* 0x000fe20008000000 */
[----:B------:R-:W-:Y:S01]  /*bc80*/  UMOV UR10, UR42 ;  /* 0x0000002a000a7c82 */ /* 0x000fe20008000000 */
[----:B------:R-:W-:Y:S01]  /*bc90*/  UIADD3.X UR7, URZ, UR7, URZ, UP0, !UPT ;  /* 0x000000073f077290 */ /* 0x000fe200087fe43f */
[----:B------:R-:W-:Y:S01]  /*bca0*/  UTMASTG.4D [UR32], [UR4] ;  /* 0x00000020040073b5 */ /* 0x000fe20008018000 */
[----:B------:R-:W-:Y:S01]  /*bcb0*/  UIADD3 UR24, UR37, 0x2800, URZ ;  /* 0x0000280025187890 */ /* 0x000fe2000fffe03f */
[----:B------:R-:W-:Y:S01]  /*bcc0*/  UMOV UR25, 0x40 ;  /* 0x0000004000197882 */ /* 0x000fe20000000000 */
[----:B------:R-:W-:Y:S01]  /*bcd0*/  UMOV UR27, UR43 ;  /* 0x0000002b001b7c82 */ /* 0x000fe20008000000 */
[----:B------:R-:W-:Y:S01]  /*bce0*/  UMOV UR28, UR44 ;  /* 0x0000002c001c7c82 */ /* 0x000fe20008000000 */
[----:B------:R-:W-:Y:S01]  /*bcf0*/  UMOV UR26, UR42 ;  /* 0x0000002a001a7c82 */ /* 0x000fe20008000000 */
[----:B------:R3:W-:Y:S01]  /*bd00*/  UTMASTG.4D [UR16], [UR4] ;  /* 0x00000010040073b5 */ /* 0x0007e20008018000 */
[----:B-1----:R-:W-:Y:S01]  /*bd10*/  UMOV UR40, UR37 ;  /* 0x0000002500287c82 */ /* 0x002fe20008000000 */
[----:B------:R1:W-:Y:S01]  /*bd20*/  UTMASTG.4D [UR8], [UR4] ;  /* 0x00000008040073b5 */ /* 0x0003e20008018000 */
[----:B------:R4:W-:Y:S01]  /*bd30*/  UTMASTG.4D [UR40], [UR6] ;  /* 0x00000028060073b5 */ /* 0x0009e20008018000 */
[----:B---3--:R-:W-:Y:S01]  /*bd40*/  UIADD3 UR16, UR37, 0x5000, URZ ;  /* 0x0000500025107890 */ /* 0x008fe2000fffe03f */
[----:B------:R4:W-:Y:S01]  /*bd50*/  UTMASTG.4D [UR24], [UR6] ;  /* 0x00000018060073b5 */ /* 0x0009e20008018000 */
[----:B-1----:R-:W-:-:S07]  /*bd60*/  UIADD3 UR8, UR37, 0x7800, URZ ;  /* 0x0000780025087890 */ /* 0x002fce000fffe03f */
[----:B------:R4:W-:Y:S02]  /*bd70*/  UTMASTG.4D [UR16], [UR6] ;  /* 0x00000010060073b5 */ /* 0x0009e40008018000 */
[----:B------:R4:W-:Y:S02]  /*bd80*/  UTMASTG.4D [UR8], [UR6] ;  /* 0x00000008060073b5 */ /* 0x0009e40008018000 */
[----:B----4-:R0:W-:Y:S02]  /*bd90*/  UTMACMDFLUSH ;  /* 0x00000000000079b7 */ /* 0x0101e40000000000 */
.L_x_717:
[----:B------:R-:W-:Y:S05]  /*bda0*/  BSYNC B0 ;  /* 0x0000000000007941 */ /* 0x000fea0003800000 */
.L_x_716:
[----:B------:R-:W-:-:S04]  /*bdb0*/  DEPBAR.LE SB0, 0x0 ;  /* 0x000080000000791a */ /* 0x000fc80000000000 */
[----:B------:R-:W-:Y:S05]  /*bdc0*/  EXIT ;  /* 0x000000000000794d */ /* 0x000fea0003800000 */
.L_x_711:
[----:B------:R-:W2:Y:S01]  /*bdd0*/  S2R R0, SR_TID.X ;  /* 0x0000000000007919 */ /* 0x000ea20000002100 */
[----:B------:R-:W3:Y:S01]  /*bde0*/  LDC.64 R2, c[0x0][0x820] ;  /* 0x00020800ff027b82 */ /* 0x000ee20000000a00 */
[----:B------:R-:W-:Y:S01]  /*bdf0*/  ULDC.64 UR4, c[0x0][0x808] ;  /* 0x0002020000047ab9 */ /* 0x000fe20000000a00 */
[----:B------:R-:W-:Y:S01]  /*be00*/  USHF.R.S32.HI UR8, URZ, 0x1f, UR43 ;  /* 0x0000001f3f087899 */ /* 0x000fe2000801142b */
[----:B------:R-:W-:Y:S01]  /*be10*/  IMAD.U32 R9, RZ, RZ, UR45 ;  /* 0x0000002dff097e24 */ /* 0x000fe2000f8e00ff */
[----:B------:R-:W-:Y:S01]  /*be20*/  UIMAD UR4, UR45, -0x50, UR4 ;  /* 0xffffffb02d0478a4 */ /* 0x000fe2000f8e0204 */
[----:B------:R-:W-:Y:S01]  /*be30*/  BSSY B0, `(.L_x_718) ;  /* 0x000002d000007945 */ /* 0x000fe20003800000 */
[----:B------:R-:W-:Y:S02]  /*be40*/  USHF.R.S32.HI UR9, URZ, 0x1f, UR44 ;  /* 0x0000001f3f097899 */ /* 0x000fe4000801142c */
[----:B------:R-:W4:Y:S08]  /*be50*/  LDC.64 R10, c[0x0][0x828] ;  /* 0x00020a00ff0a7b82 */ /* 0x000f300000000a00 */
[----:B-1----:R-:W1:Y:S08]  /*be60*/  LDC.64 R16, c[0x0][0x850] ;  /* 0x00021400ff107b82 */ /* 0x002e700000000a00 */
[----:B------:R-:W1:Y:S01]  /*be70*/  LDC.64 R18, c[0x0][0x858] ;  /* 0x00021600ff127b82 */ /* 0x000e620000000a00 */
[----:B--2---:R-:W-:-:S05]  /*be80*/  VIADD R5, R0, 0xffffff80 ;  /* 0xffffff8000057836 */ /* 0x004fca0000000000 */
[----:B------:R-:W-:-:S04]  /*be90*/  SHF.R.S32.HI R0, RZ, 0x1f, R5 ;  /* 0x0000001fff007819 */ /* 0x000fc80000011405 */
[----:B------:R-:W-:-:S04]  /*bea0*/  LEA.HI R4, R0, R5, RZ, 0x5 ;  /* 0x0000000500047211 */ /* 0x000fc800078f28ff */
[----:B------:R-:W-:Y:S02]  /*beb0*/  LOP3.LUT R0, R4, 0x1fffffe0, RZ, 0xc0, !PT ;  /* 0x1fffffe004007812 */ /* 0x000fe400078ec0ff */
[----:B------:R-:W-:-:S03]  /*bec0*/  SHF.R.S32.HI R4, RZ, 0x5, R4 ;  /* 0x00000005ff047819 */ /* 0x000fc60000011404 */
[----:B------:R-:W-:Y:S01]  /*bed0*/  IMAD.IADD R0, R5, 0x1, -R0 ;  /* 0x0000000105007824 */ /* 0x000fe200078e0a00 */
[C---:B------:R-:W-:Y:S01]  /*bee0*/  ISETP.GE.AND P6, PT, R4.reuse, UR4, PT ;  /* 0x0000000404007c0c */ /* 0x040fe2000bfc6270 */
[----:B------:R-:W-:Y:S02]  /*bef0*/  VIADD R5, R4, 0x8 ;  /* 0x0000000804057836 */ /* 0x000fe40000000000 */
[----:B------:R-:W-:Y:S02]  /*bf00*/  IMAD.SHL.U32 R6, R0, 0x8, RZ ;  /* 0x0000000800067824 */ /* 0x000fe400078e00ff */
[----:B---3--:R-:W-:Y:S01]  /*bf10*/  IMAD R0, R2, UR8, RZ ;  /* 0x0000000802007c24 */ /* 0x008fe2000f8e02ff */
[----:B------:R-:W-:Y:S01]  /*bf20*/  ISETP.GE.AND P5, PT, R5, UR4, PT ;  /* 0x0000000405007c0c */ /* 0x000fe2000bfa6270 */
[----:B------:R-:W-:Y:S01]  /*bf30*/  VIADD R8, R4, 0x10 ;  /* 0x0000001004087836 */ /* 0x000fe20000000000 */
[----:B------:R-:W-:Y:S01]  /*bf40*/  SHF.R.S32.HI R7, RZ, 0x1f, R6 ;  /* 0x0000001fff077819 */ /* 0x000fe20000011406 */
[----:B------:R-:W-:Y:S01]  /*bf50*/  IMAD R5, R3, UR43, R0 ;  /* 0x0000002b03057c24 */ /* 0x000fe2000f8e0200 */
[----:B------:R-:W-:Y:S01]  /*bf60*/  ISETP.GE.OR P2, PT, R6, UR5, P6 ;  /* 0x0000000506007c0c */ /* 0x000fe2000b746670 */
[----:B------:R-:W-:Y:S01]  /*bf70*/  VIADD R0, R4, 0x18 ;  /* 0x0000001804007836 */ /* 0x000fe20000000000 */
[----:B------:R-:W-:Y:S01]  /*bf80*/  ISETP.GE.AND P4, PT, R8, UR4, PT ;  /* 0x0000000408007c0c */ /* 0x000fe2000bf86270 */
[----:B------:R-:W-:Y:S01]  /*bf90*/  IMAD.WIDE.U32 R2, R2, UR43, R6 ;  /* 0x0000002b02027c25 */ /* 0x000fe2000f8e0006 */
[----:B------:R-:W-:-:S02]  /*bfa0*/  ISETP.GE.OR P1, PT, R6, UR5, P5 ;  /* 0x0000000506007c0c */ /* 0x000fc4000af26670 */
[----:B------:R-:W-:Y:S01]  /*bfb0*/  ISETP.GE.AND P3, PT, R0, UR4, PT ;  /* 0x0000000400007c0c */ /* 0x000fe2000bf66270 */
[----:B------:R-:W-:Y:S01]  /*bfc0*/  IMAD.IADD R3, R3, 0x1, R5 ;  /* 0x0000000103037824 */ /* 0x000fe200078e0205 */
[----:B------:R-:W-:Y:S01]  /*bfd0*/  SHF.R.S32.HI R5, RZ, 0x1f, R4 ;  /* 0x0000001fff057819 */ /* 0x000fe20000011404 */
[----:B----4-:R-:W-:Y:S02]  /*bfe0*/  IMAD R0, R10, UR9, RZ ;  /* 0x000000090a007c24 */ /* 0x010fe4000f8e02ff */
[----:B------:R-:W-:Y:S02]  /*bff0*/  VIADD R8, R4, 0x20 ;  /* 0x0000002004087836 */ /* 0x000fe40000000000 */
[----:B------:R-:W-:Y:S02]  /*c000*/  IMAD R11, R11, UR44, R0 ;  /* 0x0000002c0b0b7c24 */ /* 0x000fe4000f8e0200 */
[----:B------:R-:W-:Y:S01]  /*c010*/  IMAD.WIDE.U32 R14, R10, UR44, R2 ;  /* 0x0000002c0a0e7c25 */ /* 0x000fe2000f8e0002 */
[----:B------:R-:W-:-:S03]  /*c020*/  ISETP.GE.AND P0, PT, R8, UR4, PT ;  /* 0x0000000408007c0c */ /* 0x000fc6000bf06270 */
[----:B------:R-:W-:-:S04]  /*c030*/  IMAD.WIDE R2, R9, 0x50, R4 ;  /* 0x0000005009027825 */ /* 0x000fc800078e0204 */
[----:B------:R-:W-:Y:S01]  /*c040*/  IMAD.IADD R11, R15, 0x1, R11 ;  /* 0x000000010f0b7824 */ /* 0x000fe200078e020b */
[----:B-1----:R-:W-:Y:S06]  /*c050*/  @P2 BRA `(.L_x_719) ;  /* 0x0000000000282947 */ /* 0x002fec0003800000 */
        /* <DEDUP_REMOVED lines=10> */
.L_x_719:
[----:B------:R-:W-:Y:S05]  /*c100*/  BSYNC B0 ;  /* 0x0000000000007941 */ /* 0x000fea0003800000 */
.L_x_718:
[----:B------:R-:W-:Y:S01]  /*c110*/  BSSY B0, `(.L_x_720) ;  /* 0x0000010000007945 */ /* 0x000fe20003800000 */
[----:B------:R-:W-:-:S03]  /*c120*/  ISETP.GE.OR P2, PT, R6, UR5, P4 ;  /* 0x0000000506007c0c */ /* 0x000fc6000a746670 */
[----:B------:R-:W-:Y:S10]  /*c130*/  @P1 BRA `(.L_x_721) ;  /* 0x0000000000341947 */ /* 0x000ff40003800000 */
        /* <DEDUP_REMOVED lines=13> */
.L_x_721:
[----:B------:R-:W-:Y:S05]  /*c210*/  BSYNC B0 ;  /* 0x0000000000007941 */ /* 0x000fea0003800000 */
.L_x_720:
[----:B------:R-:W-:Y:S01]  /*c220*/  BSSY B0, `(.L_x_722) ;  /* 0x0000010000007945 */ /* 0x000fe20003800000 */
[----:B------:R-:W-:-:S03]  /*c230*/  ISETP.GE.OR P1, PT, R6, UR5, P3 ;  /* 0x0000000506007c0c */ /* 0x000fc60009f26670 */
[----:B------:R-:W-:Y:S10]  /*c240*/  @P2 BRA `(.L_x_723) ;  /* 0x0000000000342947 */ /* 0x000ff40003800000 */
[----:B-12---:R-:W-:Y:S01]  /*c250*/  IADD3 R13, P2, R2, 0x10, RZ ;  /* 0x00000010020d7810 */ /* 0x006fe20007f5e0ff */
        /* <DEDUP_REMOVED lines=12> */
.L_x_723:
[----:B------:R-:W-:Y:S05]  /*c320*/  BSYNC B0 ;  /* 0x0000000000007941 */ /* 0x000fea0003800000 */
.L_x_722:
[----:B------:R-:W-:Y:S01]  /*c330*/  BSSY B0, `(.L_x_724) ;  /* 0x0000011000007945 */ /* 0x000fe20003800000 */
[----:B------:R-:W-:Y:S01]  /*c340*/  ISETP.GE.OR P2, PT, R6, UR5, P0 ;  /* 0x0000000506007c0c */ /* 0x000fe20008746670 */
[----:B-123--:R-:W-:Y:S02]  /*c350*/  VIADD R12, R4, 0x28 ;  /* 0x00000028040c7836 */ /* 0x00efe40000000000 */
[----:B------:R-:W-:Y:S10]  /*c360*/  @P1 BRA `(.L_x_725) ;  /* 0x0000000000341947 */ /* 0x000ff40003800000 */
        /* <DEDUP_REMOVED lines=13> */
.L_x_725:
[----:B------:R-:W-:Y:S05]  /*c440*/  BSYNC B0 ;  /* 0x0000000000007941 */ /* 0x000fea0003800000 */
.L_x_724:
[----:B------:R-:W-:Y:S01]  /*c450*/  BSSY B0, `(.L_x_726) ;  /* 0x0000010000007945 */ /* 0x000fe20003800000 */
[----:B------:R-:W-:-:S03]  /*c460*/  ISETP.GE.AND P1, PT, R12, UR4, PT ;  /* 0x000000040c007c0c */ /* 0x000fc6000bf26270 */
        /* <DEDUP_REMOVED lines=14> */
.L_x_727:
[----:B------:R-:W-:Y:S05]  /*c550*/  BSYNC B0 ;  /* 0x0000000000007941 */ /* 0x000fea0003800000 */
.L_x_726:
[----:B------:R-:W-:Y:S01]  /*c560*/  ISETP.GE.OR P2, PT, R6, UR5, P1 ;  /* 0x0000000506007c0c */ /* 0x000fe20008f46670 */
[----:B------:R-:W-:Y:S01]  /*c570*/  ULDC UR6, c[0x0][0x83c] ;  /* 0x00020f0000067ab9 */ /* 0x000fe20000000800 */
[----:B------:R-:W-:Y:S01]  /*c580*/  BSSY B0, `(.L_x_728) ;  /* 0x0000010000007945 */ /* 0x000fe20003800000 */
[----:B--2---:R-:W-:-:S10]  /*c590*/  VIADD R12, R4, 0x30 ;  /* 0x00000030040c7836 */ /* 0x004fd40000000000 */
        /* <DEDUP_REMOVED lines=14> */
.L_x_729:
[----:B------:R-:W-:Y:S05]  /*c680*/  BSYNC B0 ;  /* 0x0000000000007941 */ /* 0x000fea0003800000 */
.L_x_728:
[----:B------:R-:W-:Y:S01]  /*c690*/  ISETP.GE.OR P3, PT, R6, UR6, P3 ;  /* 0x0000000606007c0c */ /* 0x000fe20009f66670 */
[----:B------:R-:W-:Y:S01]  /*c6a0*/  BSSY B0, `(.L_x_730) ;  /* 0x000001c000007945 */ /* 0x000fe20003800000 */
[----:B------:R-:W-:Y:S01]  /*c6b0*/  ISETP.GE.AND P2, PT, R12, UR4, PT ;  /* 0x000000040c007c0c */ /* 0x000fe2000bf46270 */
[----:B------:R-:W-:Y:S01]  /*c6c0*/  VIADD R12, R4, 0x38 ;  /* 0x00000038040c7836 */ /* 0x000fe20000000000 */
[----:B------:R-:W-:Y:S02]  /*c6d0*/  P2R R23, PR, RZ, 0x8 ;  /* 0x00000008ff177803 */ /* 0x000fe40000000000 */
[C---:B------:R-:W-:Y:S02]  /*c6e0*/  ISETP.GE.OR P3, PT, R6.reuse, UR5, P2 ;  /* 0x0000000506007c0c */ /* 0x040fe40009766670 */
[C---:B------:R-:W-:Y:S02]  /*c6f0*/  ISETP.GE.OR P6, PT, R6.reuse, UR6, P6 ;  /* 0x0000000606007c0c */ /* 0x040fe4000b7c6670 */
[----:B------:R-:W-:-:S02]  /*c700*/  ISETP.GE.OR P5, PT, R6, UR6, P5 ;  /* 0x0000000606007c0c */ /* 0x000fc4000afa6670 */
[C---:B------:R-:W-:Y:S02]  /*c710*/  ISETP.GE.OR P4, PT, R6.reuse, UR6, P4 ;  /* 0x0000000606007c0c */ /* 0x040fe4000a786670 */
[----:B-12---:R-:W-:Y:S02]  /*c720*/  P2R R20, PR, RZ, 0x40 ;  /* 0x00000040ff147803 */ /* 0x006fe40000000000 */
[----:B------:R-:W-:Y:S02]  /*c730*/  P2R R21, PR, RZ, 0x20 ;  /* 0x00000020ff157803 */ /* 0x000fe40000000000 */
[C---:B------:R-:W-:Y:S02]  /*c740*/  ISETP.GE.OR P0, PT, R6.reuse, UR6, P0 ;  /* 0x0000000606007c0c */ /* 0x040fe40008706670 */
[----:B------:R-:W-:Y:S02]  /*c750*/  P2R R22, PR, RZ, 0x10 ;  /* 0x00000010ff167803 */ /* 0x000fe40000000000 */
[----:B------:R-:W-:-:S02]  /*c760*/  ISETP.GE.OR P1, PT, R6, UR6, P1 ;  /* 0x0000000606007c0c */ /* 0x000fc40008f26670 */
[----:B------:R-:W-:Y:S01]  /*c770*/  ISETP.GE.OR P2, PT, R6, UR6, P2 ;  /* 0x0000000606007c0c */ /* 0x000fe20009746670 */
[----:B------:R-:W-:-:S12]  /*c780*/  @P3 BRA `(.L_x_731) ;  /* 0x0000000000343947 */ /* 0x000fd80003800000 */
        /* <DEDUP_REMOVED lines=13> */
.L_x_731:
[----:B------:R-:W-:Y:S05]  /*c860*/  BSYNC B0 ;  /* 0x0000000000007941 */ /* 0x000fea0003800000 */
.L_x_730:
[----:B------:R-:W-:Y:S01]  /*c870*/  ISETP.GE.AND P3, PT, R12, UR4, PT ;  /* 0x000000040c007c0c */ /* 0x000fe2000bf66270 */
[----:B------:R-:W-:Y:S01]  /*c880*/  IMAD R0, R16, UR8, RZ ;  /* 0x0000000810007c24 */ /* 0x000fe2000f8e02ff */
[----:B------:R-:W-:Y:S01]  /*c890*/  BSSY B0, `(.L_x_732) ;  /* 0x0000013000007945 */ /* 0x000fe20003800000 */
[----:B------:R-:W-:Y:S01]  /*c8a0*/  VIADD R12, R4, 0x40 ;  /* 0x00000040040c7836 */ /* 0x000fe20000000000 */
[C---:B------:R-:W-:Y:S01]  /*c8b0*/  ISETP.GE.OR P4, PT, R6.reuse, UR5, P3 ;  /* 0x0000000506007c0c */ /* 0x040fe20009f86670 */
[----:B------:R-:W-:Y:S01]  /*c8c0*/  IMAD R17, R17, UR43, R0 ;  /* 0x0000002b11117c24 */ /* 0x000fe2000f8e0200 */
[----:B------:R-:W-:-:S11]  /*c8d0*/  ISETP.GE.OR P3, PT, R6, UR6, P3 ;  /* 0x0000000606007c0c */ /* 0x000fd60009f66670 */
        /* <DEDUP_REMOVED lines=14> */
.L_x_733:
[----:B------:R-:W-:Y:S05]  /*c9c0*/  BSYNC B0 ;  /* 0x0000000000007941 */ /* 0x000fea0003800000 */
.L_x_732:
[----:B------:R-:W-:Y:S01]  /*c9d0*/  ISETP.GE.AND P4, PT, R12, UR4, PT ;  /* 0x000000040c007c0c */ /* 0x000fe2000bf86270 */
[----:B------:R-:W-:Y:S01]  /*c9e0*/  IMAD.WIDE.U32 R8, R16, UR43, R6 ;  /* 0x0000002b10087c25 */ /* 0x000fe2000f8e0006 */
[----:B------:R-:W-:Y:S02]  /*c9f0*/  BSSY B0, `(.L_x_734) ;  /* 0x0000013000007945 */ /* 0x000fe40003800000 */
[----:B------:R-:W-:Y:S01]  /*ca00*/  ISETP.GE.OR P5, PT, R6, UR5, P4 ;  /* 0x0000000506007c0c */ /* 0x000fe2000a7a6670 */
[----:B------:R-:W-:Y:S01]  /*ca10*/  VIADD R0, R4, 0x48 ;  /* 0x0000004804007836 */ /* 0x000fe20000000000 */
[----:B------:R-:W-:Y:S01]  /*ca20*/  ISETP.GE.OR P4, PT, R6, UR6, P4 ;  /* 0x0000000606007c0c */ /* 0x000fe2000a786670 */
[----:B------:R-:W-:-:S10]  /*ca30*/  IMAD.IADD R13, R9, 0x1, R17 ;  /* 0x00000001090d7824 */ /* 0x000fd400078e0211 */
        /* <DEDUP_REMOVED lines=14> */
.L_x_735:
[----:B------:R-:W-:Y:S05]  /*cb20*/  BSYNC B0 ;  /* 0x0000000000007941 */ /* 0x000fea0003800000 */
.L_x_734:
[----:B------:R-:W-:Y:S01]  /*cb30*/  ISETP.GE.AND P6, PT, R0, UR4, PT ;  /* 0x0000000400007c0c */ /* 0x000fe2000bfc6270 */
[----:B------:R-:W-:Y:S01]  /*cb40*/  IMAD R0, R18, UR9, RZ ;  /* 0x0000000912007c24 */ /* 0x000fe2000f8e02ff */
[----:B------:R-:W-:Y:S01]  /*cb50*/  BSSY B0, `(.L_x_736) ;  /* 0x0000014000007945 */ /* 0x000fe20003800000 */
[----:B------:R-:W-:Y:S01]  /*cb60*/  IMAD.MOV.U32 R12, RZ, RZ, R8 ;  /* 0x000000ffff0c7224 */ /* 0x000fe200078e0008 */
[C---:B------:R-:W-:Y:S01]  /*cb70*/  ISETP.GE.OR P5, PT, R6.reuse, UR5, P6 ;  /* 0x0000000506007c0c */ /* 0x040fe2000b7a6670 */
        /* <DEDUP_REMOVED lines=17> */
.L_x_737:
[----:B------:R-:W-:Y:S05]  /*cc90*/  BSYNC B0 ;  /* 0x0000000000007941 */ /* 0x000fea0003800000 */
.L_x_736:
[----:B------:R-:W-:Y:S01]  /*cca0*/  ISETP.NE.AND P5, PT, R20, RZ, PT ;  /* 0x000000ff1400720c */ /* 0x000fe20003fa5270 */
[----:B------:R-:W-:Y:S01]  /*ccb0*/  BSSY B0, `(.L_x_738) ;  /* 0x000000d000007945 */ /* 0x000fe20003800000 */
[----:B----4-:R-:W-:-:S11]  /*ccc0*/  IMAD.IADD R7, R13, 0x1, R9 ;  /* 0x000000010d077824 */ /* 0x010fd600078e0209 */
        /* <DEDUP_REMOVED lines=11> */
.L_x_739:
[----:B------:R-:W-:Y:S05]  /*cd80*/  BSYNC B0 ;  /* 0x0000000000007941 */ /* 0x000fea0003800000 */
.L_x_738:
[----:B------:R-:W-:Y:S01]  /*cd90*/  ISETP.NE.AND P5, PT, R21, RZ, PT ;  /* 0x000000ff1500720c */ /* 0x000fe20003fa5270 */
[----:B------:R-:W-:-:S12]  /*cda0*/  BSSY B0, `(.L_x_740) ;  /* 0x000000f000007945 */ /* 0x000fd80003800000 */
[----:B------:R-:W-:Y:S05]  /*cdb0*/  @P5 BRA `(.L_x_741) ;  /* 0x0000000000345947 */ /* 0x000fea0003800000 */
[----:B----4-:R-:W-:Y:S01]  /*cdc0*/  IADD3 R9, P5, R2, 0x8, RZ ;  /* 0x0000000802097810 */ /* 0x010fe20007fbe0ff */
        /* <DEDUP_REMOVED lines=12> */
.L_x_741:
[----:B------:R-:W-:Y:S05]  /*ce90*/  BSYNC B0 ;  /* 0x0000000000007941 */ /* 0x000fea0003800000 */
.L_x_740:
        /* <DEDUP_REMOVED lines=16> */
.L_x_743:
[----:B------:R-:W-:Y:S05]  /*cfa0*/  BSYNC B0 ;  /* 0x0000000000007941 */ /* 0x000fea0003800000 */
.L_x_742:
        /* <DEDUP_REMOVED lines=16> */
.L_x_745:
[----:B------:R-:W-:Y:S05]  /*d0b0*/  BSYNC B0 ;  /* 0x0000000000007941 */ /* 0x000fea0003800000 */
.L_x_744:
[----:B------:R-:W-:Y:S04]  /*d0c0*/  BSSY B0, `(.L_x_746) ;  /* 0x000000f000007945 */ /* 0x000fe80003800000 */
        /* <DEDUP_REMOVED lines=14> */
.L_x_747:
[----:B------:R-:W-:Y:S05]  /*d1b0*/  BSYNC B0 ;  /* 0x0000000000007941 */ /* 0x000fea0003800000 */
.L_x_746:
        /* <DEDUP_REMOVED lines=15> */
.L_x_749:
[----:B------:R-:W-:Y:S05]  /*d2b0*/  BSYNC B0 ;  /* 0x0000000000007941 */ /* 0x000fea0003800000 */
.L_x_748:
        /* <DEDUP_REMOVED lines=15> */
.L_x_751:
[----:B------:R-:W-:Y:S05]  /*d3b0*/  BSYNC B0 ;  /* 0x0000000000007941 */ /* 0x000fea0003800000 */
.L_x_750:
        /* <DEDUP_REMOVED lines=15> */
.L_x_753:
[----:B------:R-:W-:Y:S05]  /*d4b0*/  BSYNC B0 ;  /* 0x0000000000007941 */ /* 0x000fea0003800000 */
.L_x_752:
        /* <DEDUP_REMOVED lines=15> */
.L_x_755:
[----:B------:R-:W-:Y:S05]  /*d5b0*/  BSYNC B0 ;  /* 0x0000000000007941 */ /* 0x000fea0003800000 */
.L_x_754:
        /* <DEDUP_REMOVED lines=15> */
.L_x_757:
[----:B------:R-:W-:Y:S05]  /*d6b0*/  BSYNC B0 ;  /* 0x0000000000007941 */ /* 0x000fea0003800000 */
.L_x_756:
[----:B------:R-:W-:Y:S05]  /*d6c0*/  EXIT ;  /* 0x000000000000794d */ /* 0x000fea0003800000 */
.L_x_693:
[----:B------:R-:W-:-:S08]  /*d6d0*/  NOP ;  /* 0x0000000000007918 */ /* 0x000fd00000000000 */
[----:B------:R-:W1:-:S00]  /*d6e0*/  USETMAXREG.DEALLOC.CTAPOOL 0x18 ;  /* 0x00000018000079c8 */ /* 0x000e4000080e0500 */
[----:B-1----:R-:W-:Y:S01]  /*d6f0*/  LOP3.LUT R2, R2, 0x3, RZ, 0xc0, !PT ;  /* 0x0000000302027812 */ /* 0x002fe200078ec0ff */
[----:B------:R-:W-:Y:S05]  /*d700*/  BSSY B0, `(.L_x_758) ;  /* 0x00001c8000007945 */ /* 0x000fea0003800000 */
[----:B------:R-:W1:Y:S02]  /*d710*/  SHFL.IDX PT, R2, R2, RZ, 0x1f ;  /* 0x00001fff02027589 */ /* 0x000e6400000e0000 */
[----:B-1----:R-:W-:-:S13]  /*d720*/  ISETP.NE.AND P0, PT, R2, RZ, PT ;  /* 0x000000ff0200720c */ /* 0x002fda0003f05270 */
[----:B------:R-:W-:Y:S05]  /*d730*/  @P0 BRA `(.L_x_759) ;  /* 0x0000001c00100947 */ /* 0x000fea0003800000 */
        /* <DEDUP_REMOVED lines=21> */
.L_x_760:
[----:B------:R-:W-:Y:S01]  /*d890*/  ULDC UR8, c[0x0][0xb44] ;  /* 0x0002d10000087ab9 */ /* 0x000fe20000000800 */
[----:B------:R-:W-:Y:S01]  /*d8a0*/  UMOV UR11, UR7 ;  /* 0x00000007000b7c82 */ /* 0x000fe20008000000 */
[----:B------:R-:W-:-:S11]  /*d8b0*/  UISETP.NE.AND UP0, UPT, UR8, 0x1, UPT ;  /* 0x000000010800788c */ /* 0x000fd6000bf05270 */
[----:B------:R-:W-:Y:S02]  /*d8c0*/  @UP0 ULDC.64 UR12, c[0x0][0xb48] ;  /* 0x0002d200000c0ab9 */ /* 0x000fe40000000a00 */
[----:B------:R-:W-:-:S04]  /*d8d0*/  UIMAD.WIDE.U32 UR4, UR7, UR12, URZ ;  /* 0x0000000c070472a5 */ /* 0x000fc8000f8e003f */
[----:B------:R-:W-:-:S04]  /*d8e0*/  @UP0 USHF.R.U32.HI UR11, URZ, UR13, UR5 ;  /* 0x0000000d3f0b0299 */ /* 0x000fc80008011605 */
[----:B------:R-:W-:-:S12]  /*d8f0*/  UIMAD UR4, UR11, UR8, URZ ;  /* 0x000000080b0472a4 */ /* 0x000fd8000f8e023f */
.L_x_761:
[----:B------:R-:W-:Y:S01]  /*d900*/  ULDC UR8, c[0x0][0xb38] ;  /* 0x0002ce0000087ab9 */ /* 0x000fe20000000800 */
[----:B------:R-:W-:Y:S01]  /*d910*/  UIADD3 UR4, UR7, -UR4, URZ ;  /* 0x8000000407047290 */ /* 0x000fe2000fffe03f */
[----:B------:R-:W-:Y:S01]  /*d920*/  IMAD.MOV.U32 R10, RZ, RZ, 0x1 ;  /* 0x00000001ff0a7424 */ /* 0x000fe200078e00ff */
[----:B------:R-:W-:Y:S01]  /*d930*/  UISETP.NE.AND UP0, UPT, UR8, 0x1, UPT ;  /* 0x000000010800788c */ /* 0x000fe2000bf05270 */
[----:B------:R-:W-:Y:S01]  /*d940*/  IMAD.MOV.U32 R17, RZ, RZ, RZ ;  /* 0x000000ffff117224 */ /* 0x000fe200078e00ff */
[----:B------:R-:W-:Y:S01]  /*d950*/  ULDC UR5, c[0x0][0xb44] ;  /* 0x0002d10000057ab9 */ /* 0x000fe20000000800 */
[----:B------:R-:W-:Y:S01]  /*d960*/  IMAD.MOV.U32 R6, RZ, RZ, 0x1 ;  /* 0x00000001ff067424 */ /* 0x000fe200078e00ff */
[----:B------:R-:W-:-:S07]  /*d970*/  UIMAD UR6, UR6, UR5, UR4 ;  /* 0x00000005060672a4 */ /* 0x000fce000f8e0204 */
        /* <DEDUP_REMOVED lines=8> */
[----:B------:R-:W-:Y:S05]  /*da00*/  @!P0 BRA `(.L_x_762) ;  /* 0x0000001400dc8947 */ /* 0x000fea0003800000 */
[----:B------:R-:W1:Y:S01]  /*da10*/  LDC R3, c[0x0][0x280] ;  /* 0x0000a000ff037b82 */ /* 0x000e620000000800 */
[----:B------:R-:W-:Y:S01]  /*da20*/  UIMAD UR11, UR11, 0x50, URZ ;  /* 0x000000500b0b78a4 */ /* 0x000fe2000f8e023f */
[----:B------:R-:W-:-:S06]  /*da30*/  ULDC UR4, c[0x0][0x74c] ;  /* 0x0001d30000047ab9 */ /* 0x000fcc0000000800 */
[----:B------:R-:W2:Y:S01]  /*da40*/  LDC R2, c[0x0][0x290] ;  /* 0x0000a400ff027b82 */ /* 0x000ea20000000800 */
[----:B-1----:R-:W-:-:S05]  /*da50*/  VIADD R4, R3, 0x3f ;  /* 0x0000003f03047836 */ /* 0x002fca0000000000 */
[----:B------:R-:W-:Y:S02]  /*da60*/  SHF.R.S32.HI R5, RZ, 0x1f, R4 ;  /* 0x0000001fff057819 */ /* 0x000fe40000011404 */
[----:B--2---:R-:W-:Y:S02]  /*da70*/  IADD3 R2, -R2, UR11, R3 ;  /* 0x0000000b02027c10 */ /* 0x004fe4000fffe103 */
[----:B------:R-:W-:-:S03]  /*da80*/  LEA.HI R5, R5, R4, RZ, 0x6 ;  /* 0x0000000405057211 */ /* 0x000fc600078f30ff */
[----:B------:R-:W-:Y:S01]  /*da90*/  VIADD R2, R2, -UR4 ;  /* 0x8000000402027c36 */ /* 0x000fe20008000000 */
[----:B------:R-:W-:-:S04]  /*daa0*/  SHF.R.S32.HI R8, RZ, 0x6, R5 ;  /* 0x00000006ff087819 */ /* 0x000fc80000011405 */
[----:B------:R-:W-:-:S04]  /*dab0*/  SHF.R.S32.HI R3, RZ, 0x1f, R2 ;  /* 0x0000001fff037819 */ /* 0x000fc80000011402 */
[----:B------:R-:W-:-:S04]  /*dac0*/  LEA.HI R3, R3, R2, RZ, 0x6 ;  /* 0x0000000203037211 */ /* 0x000fc800078f30ff */
[----:B------:R-:W-:-:S04]  /*dad0*/  SHF.R.S32.HI R3, RZ, 0x6, R3 ;  /* 0x00000006ff037819 */ /* 0x000fc80000011403 */
[----:B------:R-:W-:-:S04]  /*dae0*/  VIMNMX R9, RZ, R3, !PT ;  /* 0x00000003ff097248 */ /* 0x000fc80007fe0100 */
[----:B------:R-:W-:-:S13]  /*daf0*/  ISETP.GT.AND P0, PT, R8, R9, PT ;  /* 0x000000090800720c */ /* 0x000fda0003f04270 */
[----:B------:R-:W-:Y:S05]  /*db00*/  @!P0 BRA `(.L_x_762) ;  /* 0x00000014009c8947 */ /* 0x000fea0003800000 */
[----:B------:R-:W1:Y:S01]  /*db10*/  LDC.64 R2, c[0x0][0x718] ;  /* 0x0001c600ff027b82 */ /* 0x000e620000000a00 */
[----:B------:R-:W-:Y:S01]  /*db20*/  IMAD.U32 R5, RZ, RZ, UR20 ;  /* 0x00000014ff057e24 */ /* 0x000fe2000f8e00ff */
[----:B------:R-:W-:Y:S01]  /*db30*/  ULDC UR4, c[0x0][0x2e8] ;  /* 0x0000ba0000047ab9 */ /* 0x000fe20000000800 */
[----:B------:R-:W-:Y:S01]  /*db40*/  IMAD.U32 R15, RZ, RZ, UR21 ;  /* 0x00000015ff0f7e24 */ /* 0x000fe2000f8e00ff */
[----:B------:R-:W-:Y:S01]  /*db50*/  UISETP.NE.AND UP0, UPT, UR4, 0x1, UPT ;  /* 0x000000010400788c */ /* 0x000fe2000bf05270 */
[----:B------:R-:W-:Y:S01]  /*db60*/  BSSY B1, `(.L_x_762) ;  /* 0x0000161000017945 */ /* 0x000fe20003800000 */
[----:B------:R-:W-:Y:S02]  /*db70*/  SHF.R.S32.HI R5, RZ, 0x1f, R5 ;  /* 0x0000001fff057819 */ /* 0x000fe40000011405 */
[----:B------:R-:W-:Y:S01]  /*db80*/  ELECT P0, URZ, PT ;  /* 0x00000000003f782f */ /* 0x000fe20003800000 */
[----:B------:R-:W2:Y:S01]  /*db90*/  LDC.64 R6, c[0x0][0x730] ;  /* 0x0001cc00ff067b82 */ /* 0x000ea20000000a00 */
[----:B------:R-:W-:Y:S01]  /*dba0*/  SHF.R.S32.HI R15, RZ, 0x1f, R15 ;  /* 0x0000001fff0f7819 */ /* 0x000fe2000001140f */
[----:B------:R-:W-:Y:S01]  /*dbb0*/  UMOV UR12, UR20 ;  /* 0x00000014000c7c82 */ /* 0x000fe20008000000 */
[----:B------:R-:W-:-:S03]  /*dbc0*/  IMAD.MOV.U32 R17, RZ, RZ, RZ ;  /* 0x000000ffff117224 */ /* 0x000fc600078e00ff */
[----:B------:R-:W-:Y:S01]  /*dbd0*/  @UP0 ULDC UR4, c[0x0][0x2ec] ;  /* 0x0000bb0000040ab9 */ /* 0x000fe20000000800 */
[----:B------:R-:W-:Y:S01]  /*dbe0*/  @UP0 ULDC UR6, c[0x0][0x2f0] ;  /* 0x0000bc0000060ab9 */ /* 0x000fe20000000800 */
[----:B------:R-:W-:-:S04]  /*dbf0*/  UIMAD.WIDE.U32 UR4, UR20, UR4, URZ ;  /* 0x00000004140472a5 */ /* 0x000fc8000f8e003f */
[----:B------:R-:W-:Y:S01]  /*dc00*/  @UP0 USHF.R.U32.HI UR12, URZ, UR6, UR5 ;  /* 0x000000063f0c0299 */ /* 0x000fe20008011605 */
[C---:B-1----:R-:W-:Y:S02]  /*dc10*/  IMAD R4, R5.reuse, R2, RZ ;  /* 0x0000000205047224 */ /* 0x042fe400078e02ff */
[----:B--2---:R-:W-:Y:S02]  /*dc20*/  IMAD R12, R5, R6, RZ ;  /* 0x00000006050c7224 */ /* 0x004fe400078e02ff */
[----:B------:R-:W-:Y:S02]  /*dc30*/  IMAD R5, R3, UR20, R4 ;  /* 0x0000001403057c24 */ /* 0x000fe4000f8e0204 */
[----:B------:R-:W-:-:S04]  /*dc40*/  IMAD.WIDE.U32 R2, R2, UR20, RZ ;  /* 0x0000001402027c25 */ /* 0x000fc8000f8e00ff */
[----:B------:R-:W-:Y:S02]  /*dc50*/  IMAD.IADD R3, R3, 0x1, R5 ;  /* 0x0000000103037824 */ /* 0x000fe400078e0205 */
[----:B------:R-:W1:Y:S01]  /*dc60*/  LDC.64 R4, c[0x0][0x720] ;  /* 0x0001c800ff047b82 */ /* 0x000e620000000a00 */
[----:B------:R-:W-:Y:S02]  /*dc70*/  IMAD R11, R7, UR20, R12 ;  /* 0x00000014070b7c24 */ /* 0x000fe4000f8e020c */
[----:B------:R-:W-:-:S04]  /*dc80*/  IMAD.WIDE.U32 R6, R6, UR20, RZ ;  /* 0x0000001406067c25 */ /* 0x000fc8000f8e00ff */
[----:B------:R-:W-:Y:S01]  /*dc90*/  IMAD.IADD R7, R7, 0x1, R11 ;  /* 0x0000000107077824 */ /* 0x000fe200078e020b */
[----:B------:R-:W2:Y:S01]  /*dca0*/  LDC.64 R12, c[0x0][0x738] ;  /* 0x0001ce00ff0c7b82 */ /* 0x000ea20000000a00 */
[----:B-1----:R-:W-:-:S04]  /*dcb0*/  IMAD R14, R15, R4, RZ ;  /* 0x000000040f0e7224 */ /* 0x002fc800078e02ff */
[----:B------:R-:W-:Y:S02]  /*dcc0*/  IMAD R11, R5, UR21, R14 ;  /* 0x00000015050b7c24 */ /* 0x000fe4000f8e020e */
[----:B------:R-:W-:-:S04]  /*dcd0*/  IMAD.WIDE.U32 R4, R4, UR21, R2 ;  /* 0x0000001504047c25 */ /* 0x000fc8000f8e0002 */
        /* <DEDUP_REMOVED lines=13> */
.L_x_780:
        /* <DEDUP_REMOVED lines=10> */
.L_x_765:
[----:B------:R-:W1:Y:S01]  /*de50*/  LDC.64 R12, c[0x0][0x198] ;  /* 0x00006600ff0c7b82 */ /* 0x000e620000000a00 */
        /* <DEDUP_REMOVED lines=14> */
[----:B------:R-:W-:Y:S01]  /*df40*/  VIADD R8, R8, 0xffffffff ;  /* 0xffffffff08087836 */ /* 0x000fe20000000000 */
[----:B------:R-:W-:-:S02]  /*df50*/  UIADD3 UR16, UR8, 0x14100, URZ ;  /* 0x0001410008107890 */ /* 0x000fc4000fffe03f */
[----:B------:R-:W-:Y:S02]  /*df60*/  UIADD3 UR17, UR8, 0x31810, URZ ;  /* 0x0003181008117890 */ /* 0x000fe4000fffe03f */
[----:B------:R-:W-:Y:S01]  /*df70*/  IMAD.U32 R17, RZ, RZ, UR19 ;  /* 0x00000013ff117e24 */ /* 0x000fe2000f8e00ff */
[----:B------:R-:W-:Y:S02]  /*df80*/  UIADD3 UR40, UR8, 0x16100, URZ ;  /* 0x0001610008287890 */ /* 0x000fe4000fffe03f */
[----:B------:R-:W-:Y:S01]  /*df90*/  UIADD3 UR32, UR8, 0x18100, URZ ;  /* 0x0001810008207890 */ /* 0x000fe2000fffe03f */
[----:B-1----:R-:W-:Y:S01]  /*dfa0*/  IMAD.MOV.U32 R11, RZ, RZ, R12 ;  /* 0x000000ffff0b7224 */ /* 0x002fe200078e000c */
[----:B------:R-:W-:Y:S02]  /*dfb0*/  UIADD3 UR24, UR8, 0x1a100, URZ ;  /* 0x0001a10008187890 */ /* 0x000fe4000fffe03f */
[----:B------:R-:W-:Y:S02]  /*dfc0*/  UIADD3 UR30, UR8, 0x2c100, URZ ;  /* 0x0002c100081e7890 */ /* 0x000fe4000fffe03f */
        /* <DEDUP_REMOVED lines=9> */
[----:B------:R-:W-:Y:S01]  /*e060*/  IMAD.X R12, RZ, RZ, R10, P1 ;  /* 0x000000ffff0c7224 */ /* 0x000fe200008e060a */
[----:B------:R-:W-:Y:S01]  /*e070*/  IADD3 R15, P1, R4, UR19, RZ ;  /* 0x00000013040f7c10 */ /* 0x000fe2000ff3e0ff */
[----:B------:R-:W-:Y:S01]  /*e080*/  UMOV UR27, UR19 ;  /* 0x00000013001b7c82 */ /* 0x000fe20008000000 */
[----:B------:R-:W-:Y:S01]  /*e090*/  UMOV UR9, 0x10 ;  /* 0x0000001000097882 */ /* 0x000fe20000000000 */
[----:B------:R-:W-:Y:S01]  /*e0a0*/  UMOV UR31, UR17 ;  /* 0x00000011001f7c82 */ /* 0x000fe20008000000 */
[----:B------:R-:W-:Y:S01]  /*e0b0*/  R2UR UR7, R12 ;  /* 0x000000000c0772ca */ /* 0x000fe200000e0000 */
[----:B------:R-:W-:Y:S01]  /*e0c0*/  UMOV UR13, UR21 ;  /* 0x00000015000d7c82 */ /* 0x000fe20008000000 */
[----:B------:R-:W1:Y:S01]  /*e0d0*/  LDC.64 R12, c[0x0][0x700] ;  /* 0x0001c000ff0c7b82 */ /* 0x000e620000000a00 */
[----:B------:R-:W-:Y:S01]  /*e0e0*/  LEA.HI.X.SX32 R17, R17, R16, 0x1, P1 ;  /* 0x0000001011117211 */ /* 0x000fe200008f0eff */
[----:B------:R-:W-:Y:S01]  /*e0f0*/  UMOV UR10, UR18 ;  /* 0x00000012000a7c82 */ /* 0x000fe20008000000 */
[----:B------:R-:W-:-:S02]  /*e100*/  UIADD3 UR56, UR8, 0x5000, URZ ;  /* 0x0000500008387890 */ /* 0x000fc4000fffe03f */
[----:B------:R-:W-:Y:S01]  /*e110*/  UIADD3 UR48, UR8, 0x7800, URZ ;  /* 0x0000780008307890 */ /* 0x000fe2000fffe03f */
[----:B------:R-:W-:Y:S01]  /*e120*/  UMOV UR58, 0x80 ;  /* 0x00000080003a7882 */ /* 0x000fe20000000000 */
[----:B------:R-:W-:Y:S01]  /*e130*/  UMOV UR59, UR11 ;  /* 0x0000000b003b7c82 */ /* 0x000fe20008000000 */
[----:B------:R-:W-:Y:S01]  /*e140*/  UMOV UR60, UR12 ;  /* 0x0000000c003c7c82 */ /* 0x000fe20008000000 */
[----:B------:R-:W-:Y:S02]  /*e150*/  UMOV UR61, UR21 ;  /* 0x00000015003d7c82 */ /* 0x000fe40008000000 */
[----:B------:R2:W-:Y:S01]  /*e160*/  UTMALDG.4D [UR16], [UR6], desc[UR22] ;  /* 0x00001610060075b4 */ /* 0x0005e20008019000 */
[----:B------:R-:W-:Y:S01]  /*e170*/  UMOV UR50, 0xc0 ;  /* 0x000000c000327882 */ /* 0x000fe20000000000 */
[----:B------:R-:W-:Y:S01]  /*e180*/  UMOV UR51, UR11 ;  /* 0x0000000b00337c82 */ /* 0x000fe20008000000 */
[----:B------:R-:W-:Y:S01]  /*e190*/  UMOV UR52, UR12 ;  /* 0x0000000c00347c82 */ /* 0x000fe20008000000 */
[----:B------:R-:W-:Y:S01]  /*e1a0*/  UMOV UR53, UR21 ;  /* 0x0000001500357c82 */ /* 0x000fe20008000000 */
[----:B------:R3:W-:Y:S01]  /*e1b0*/  UTMALDG.4D [UR40], [UR6], desc[UR22] ;  /* 0x00001628060075b4 */ /* 0x0007e20008019000 */
[C---:B-1----:R-:W-:Y:S01]  /*e1c0*/  LEA R18, P1, R15.reuse, R12, 0x2 ;  /* 0x0000000c0f127211 */ /* 0x042fe200078210ff */
[----:B------:R1:W-:Y:S03]  /*e1d0*/  UTMALDG.4D [UR32], [UR6], desc[UR22] ;  /* 0x00001620060075b4 */ /* 0x0003e60008019000 */
[----:B------:R-:W-:-:S02]  /*e1e0*/  LEA.HI.X R17, R15, R13, R17, 0x2, P1 ;  /* 0x0000000d0f117211 */ /* 0x000fc400008f1411 */
[----:B------:R-:W-:Y:S02]  /*e1f0*/  IADD3 R15, P1, R11, 0x2f0, RZ ;  /* 0x000002f00b0f7810 */ /* 0x000fe40007f3e0ff */
[----:B------:R-:W-:Y:S01]  /*e200*/  R2UR UR4, R18 ;  /* 0x00000000120472ca */ /* 0x000fe200000e0000 */
[----:B------:R-:W-:Y:S01]  /*e210*/  IMAD.MOV.U32 R18, RZ, RZ, 0x14000 ;  /* 0x00014000ff127424 */ /* 0x000fe200078e00ff */
[----:B------:R-:W-:Y:S01]  /*e220*/  R2UR UR5, R17 ;  /* 0x00000000110572ca */ /* 0x000fe200000e0000 */
[----:B------:R4:W-:Y:S01]  /*e230*/  UTMALDG.4D [UR24], [UR6], desc[UR22] ;  /* 0x00001618060075b4 */ /* 0x0009e20008019000 */
[----:B------:R-:W-:Y:S01]  /*e240*/  R2UR UR14, R15 ;  /* 0x000000000f0e72ca */ /* 0x000fe200000e0000 */
[----:B------:R-:W-:Y:S01]  /*e250*/  IMAD.X R15, RZ, RZ, R10, P1 ;  /* 0x000000ffff0f7224 */ /* 0x000fe200008e060a */
[----:B--2---:R-:W-:Y:S01]  /*e260*/  UMOV UR16, 0x0 ;  /* 0x0000000000107882 */ /* 0x004fe20000000000 */
[----:B------:R-:W-:Y:S01]  /*e270*/  UMOV UR17, 0x10000000 ;  /* 0x1000000000117882 */ /* 0x000fe20000000000 */
[----:B------:R-:W-:-:S02]  /*e280*/  IMAD.MOV.U32 R17, RZ, RZ, 0x1 ;  /* 0x00000001ff117424 */ /* 0x000fc400078e00ff */
[----:B------:R-:W-:Y:S02]  /*e290*/  R2UR UR15, R15 ;  /* 0x000000000f0f72ca */ /* 0x000fe400000e0000 */
[----:B------:R-:W-:Y:S01]  /*e2a0*/  IADD3 R15, P1, R11, 0x3f0, RZ ;  /* 0x000003f00b0f7810 */ /* 0x000fe20007f3e0ff */
[----:B---3--:R-:W-:Y:S02]  /*e2b0*/  UIADD3 UR40, UR8, 0xa000, URZ ;  /* 0x0000a00008287890 */ /* 0x008fe4000fffe03f */
[----:B------:R2:W-:Y:S01]  /*e2c0*/  UBLKCP.S.G [UR30], [UR4], UR9 ;  /* 0x0000001e040073ba */ /* 0x0005e20008000209 */
[----:B------:R3:W-:Y:S01]  /*e2d0*/  SYNCS.ARRIVE.TRANS64 RZ, [R7+URZ+0x31800], R18 ;  /* 0x0318001207ff79a7 */ /* 0x0007e2000800003f */
[----:B------:R-:W-:Y:S01]  /*e2e0*/  UMOV UR43, UR11 ;  /* 0x0000000b002b7c82 */ /* 0x000fe20008000000 */
[----:B------:R-:W-:Y:S01]  /*e2f0*/  UMOV UR44, UR12 ;  /* 0x0000000c002c7c82 */ /* 0x000fe20008000000 */
[----:B------:R-:W-:Y:S01]  /*e300*/  UMOV UR42, UR18 ;  /* 0x00000012002a7c82 */ /* 0x000fe20008000000 */
[----:B-1----:R-:W-:Y:S01]  /*e310*/  UIADD3 UR32, UR8, 0xc800, URZ ;  /* 0x0000c80008207890 */ /* 0x002fe2000fffe03f */
[----:B------:R-:W-:Y:S01]  /*e320*/  UMOV UR34, 0x40 ;  /* 0x0000004000227882 */ /* 0x000fe20000000000 */
[----:B------:R-:W-:Y:S01]  /*e330*/  UMOV UR35, UR11 ;  /* 0x0000000b00237c82 */ /* 0x000fe20008000000 */
[----:B------:R-:W-:Y:S01]  /*e340*/  UMOV UR36, UR12 ;  /* 0x0000000c00247c82 */ /* 0x000fe20008000000 */
[----:B----4-:R-:W-:Y:S01]  /*e350*/  R2UR UR6, R15 ;  /* 0x000000000f0672ca */ /* 0x010fe200000e0000 */
[----:B------:R-:W-:Y:S01]  /*e360*/  IMAD.X R15, RZ, RZ, R10, P1 ;  /* 0x000000ffff0f7224 */ /* 0x000fe200008e060a */
[----:B--2---:R-:W-:Y:S01]  /*e370*/  UIADD3 UR9, UR8, 0x31800, URZ ;  /* 0x0003180008097890 */ /* 0x004fe2000fffe03f */
[----:B------:R-:W-:Y:S01]  /*e380*/  ISETP.GE.AND P1, PT, R9, R8, PT ;  /* 0x000000080900720c */ /* 0x000fe20003f26270 */
[----:B------:R-:W-:-:S02]  /*e390*/  UIADD3 UR24, UR8, 0x2800, URZ ;  /* 0x0000280008187890 */ /* 0x000fc4000fffe03f */
[----:B------:R-:W-:Y:S01]  /*e3a0*/  R2UR UR7, R15 ;  /* 0x000000000f0772ca */ /* 0x000fe200000e0000 */
[----:B------:R-:W-:Y:S01]  /*e3b0*/  UMOV UR26, 0x40 ;  /* 0x00000040001a7882 */ /* 0x000fe20000000000 */
[----:B------:R-:W-:Y:S01]  /*e3c0*/  UMOV UR27, UR11 ;  /* 0x0000000b001b7c82 */ /* 0x000fe20008000000 */
[----:B------:R-:W-:Y:S01]  /*e3d0*/  UMOV UR28, UR12 ;  /* 0x0000000c001c7c82 */ /* 0x000fe20008000000 */
[----:B------:R-:W-:Y:S01]  /*e3e0*/  UMOV UR25, UR9 ;  /* 0x0000000900197c82 */ /* 0x000fe20008000000 */
[----:B------:R1:W-:Y:S01]  /*e3f0*/  UTMALDG.4D [UR8], [UR14], desc[UR16] ;  /* 0x000010080e0075b4 */ /* 0x0003e20008019000 */
[----:B------:R-:W-:Y:S01]  /*e400*/  UMOV UR57, UR9 ;  /* 0x0000000900397c82 */ /* 0x000fe20008000000 */
[----:B------:R-:W-:Y:S01]  /*e410*/  UMOV UR49, UR9 ;  /* 0x0000000900317c82 */ /* 0x000fe20008000000 */
[----:B------:R-:W-:Y:S01]  /*e420*/  UMOV UR41, UR9 ;  /* 0x0000000900297c82 */ /* 0x000fe20008000000 */
[----:B------:R-:W-:Y:S01]  /*e430*/  UMOV UR33, UR9 ;  /* 0x0000000900217c82 */ /* 0x000fe20008000000 */
[----:B------:R-:W-:Y:S01]  /*e440*/  IMAD.MOV.U32 R15, RZ, RZ, 0x1 ;  /* 0x00000001ff0f7424 */ /* 0x000fe200078e00ff */
[----:B------:R2:W-:Y:S01]  /*e450*/  UTMALDG.4D [UR24], [UR14], desc[UR16] ;  /* 0x000010180e0075b4 */ /* 0x0005e20008019000 */
        /* <DEDUP_REMOVED lines=11> */
[----:B------:R-:W1:Y:S01]  /*e510*/  S2R R19, SR_TID.X ;  /* 0x0000000000137919 */ /* 0x000e620000002100 */
[----:B------:R-:W2:Y:S01]  /*e520*/  LDC.64 R10, c[0x0][0x728] ;  /* 0x0001ca00ff0a7b82 */ /* 0x000ea20000000a00 */
[----:B------:R-:W-:Y:S01]  /*e530*/  UIADD3 UR4, UR19, 0x40, URZ ;  /* 0x0000004013047890 */ /* 0x000fe2000fffe03f */
[----:B------:R-:W-:Y:S02]  /*e540*/  IMAD.MOV.U32 R15, RZ, RZ, 0x1 ;  /* 0x00000001ff0f7424 */ /* 0x000fe400078e00ff */
[----:B------:R-:W-:-:S03]  /*e550*/  IMAD.MOV.U32 R14, RZ, RZ, 0x1 ;  /* 0x00000001ff0e7424 */ /* 0x000fc600078e00ff */
[----:B------:R-:W-:Y:S01]  /*e560*/  IMAD.U32 R5, RZ, RZ, UR4 ;  /* 0x00000004ff057e24 */ /* 0x000fe2000f8e00ff */
[----:B------:R-:W-:Y:S01]  /*e570*/  IADD3 R4, P1, R4, UR4, RZ ;  /* 0x0000000404047c10 */ /* 0x000fe2000ff3e0ff */
[----:B------:R-:W-:-:S03]  /*e580*/  IMAD.U32 R18, RZ, RZ, UR4 ;  /* 0x00000004ff127e24 */ /* 0x000fc6000f8e00ff */
[----:B------:R-:W-:Y:S02]  /*e590*/  LEA.HI.X.SX32 R16, R5, R16, 0x1, P1 ;  /* 0x0000001005107211 */ /* 0x000fe400008f0eff */
[----:B------:R-:W-:-:S04]  /*e5a0*/  LEA R12, P1, R4, R12, 0x2 ;  /* 0x0000000c040c7211 */ /* 0x000fc800078210ff */
[----:B------:R-:W-:Y:S01]  /*e5b0*/  LEA.HI.X R13, R4, R13, R16, 0x2, P1 ;  /* 0x0000000d040d7211 */ /* 0x000fe200008f1410 */
[----:B------:R-:W-:Y:S01]  /*e5c0*/  IMAD.MOV.U32 R16, RZ, RZ, RZ ;  /* 0x000000ffff107224 */ /* 0x000fe200078e00ff */
[----:B------:R-:W-:-:S04]  /*e5d0*/  IADD3 R5, P1, R2, UR19, RZ ;  /* 0x0000001302057c10 */ /* 0x000fc8000ff3e0ff */
[----:B--2---:R-:W-:Y:S01]  /*e5e0*/  LEA R4, P2, R5, R10, 0x2 ;  /* 0x0000000a05047211 */ /* 0x004fe200078410ff */
[----:B------:R-:W-:-:S05]  /*e5f0*/  IMAD.X R10, RZ, RZ, R6, P1 ;  /* 0x000000ffff0a7224 */ /* 0x000fca00008e0606 */
[----:B------:R-:W-:Y:S02]  /*e600*/  LEA.HI.X R5, R5, R11, R10, 0x2, P2 ;  /* 0x0000000b05057211 */ /* 0x000fe400010f140a */
[----:B-1----:R-:W-:-:S07]  /*e610*/  LOP3.LUT R17, R19, 0x1f, RZ, 0xc0, !PT ;  /* 0x0000001f13117812 */ /* 0x002fce00078ec0ff */
.L_x_771:
[----:B------:R-:W-:-:S04]  /*e620*/  SHF.L.U32 R10, R15, 0x1f, RZ ;  /* 0x0000001f0f0a7819 */ /* 0x000fc800000006ff */
[----:B------:R-:W1:Y:S02]  /*e630*/  SYNCS.PHASECHK.TRANS64.TRYWAIT P1, [R7+URZ+0x31838], R10 ;  /* 0x0318380a070075a7 */ /* 0x000e64000802017f */
[----:B-1---5:R-:W-:Y:S05]  /*e640*/  @!P1 BRA `(.L_x_767) ;  /* 0x0000000c00a49947 */ /* 0x022fea0003800000 */
.L_x_781:
[----:B------:R-:W-:Y:S05]  /*e650*/  @P0 BRA `(.L_x_768) ;  /* 0x0000000000140947 */ /* 0x000fea0003800000 */
[----:B------:R-:W-:Y:S01]  /*e660*/  ISETP.NE.AND P1, PT, R17, RZ, PT ;  /* 0x000000ff1100720c */ /* 0x000fe20003f25270 */
[----:B-1----:R-:W-:-:S04]  /*e670*/  IMAD.MOV.U32 R10, RZ, RZ, 0x8100 ;  /* 0x00008100ff0a7424 */ /* 0x002fc800078e00ff */
[----:B------:R2:W-:Y:S08]  /*e680*/  SYNCS.ARRIVE.TRANS64 RZ, [R7+URZ+0x31830], R10 ;  /* 0x0318300a07ff79a7 */ /* 0x0005f0000800003f */
[----:B------:R-:W-:Y:S05]  /*e690*/  @!P1 BRA `(.L_x_768) ;  /* 0x0000000000049947 */ /* 0x000fea0003800000 */
[----:B------:R-:W-:Y:S01]  /*e6a0*/  BPT.TRAP 0x1 ;  /* 0x000000040000795c */ /* 0x000fe20000300000 */
.L_x_768:
[----:B------:R3:W-:Y:S01]  /*e6b0*/  STL.64 [R1+0x10], R2 ;  /* 0x0000100201007387 */ /* 0x0007e20000100a00 */
[----:B------:R-:W-:Y:S01]  /*e6c0*/  R2UR UR19, R18 ;  /* 0x00000000121372ca */ /* 0x000fe200000e0000 */
[----:B------:R-:W-:Y:S01]  /*e6d0*/  VIADD R16, R16, 0x1 ;  /* 0x0000000110107836 */ /* 0x000fe20000000000 */
        /* <DEDUP_REMOVED lines=8> */
[----:B------:R-:W-:Y:S01]  /*e760*/  UIADD3 UR19, UR19, -0x40, URZ ;  /* 0xffffffc013137890 */ /* 0x000fe2000fffe03f */
[----:B------:R-:W-:Y:S01]  /*e770*/  ISETP.NE.AND P1, PT, R16, 0x2, PT ;  /* 0x000000021000780c */ /* 0x000fe20003f25270 */
[----:B------:R-:W-:Y:S01]  /*e780*/  UMOV UR8, 0x0 ;  /* 0x0000000000087882 */ /* 0x000fe20000000000 */
[----:B------:R-:W-:Y:S01]  /*e790*/  UMOV UR9, 0x14f00000 ;  /* 0x14f0000000097882 */ /* 0x000fe20000000000 */
[----:B------:R-:W-:Y:S01]  /*e7a0*/  R2UR UR7, R19 ;  /* 0x00000000130772ca */ /* 0x000fe200000e0000 */
[----:B------:R-:W-:Y:S01]  /*e7b0*/  UMOV UR18, URZ ;  /* 0x0000003f00127c82 */ /* 0x000fe20008000000 */
[----:B------:R-:W-:Y:S01]  /*e7c0*/  R2UR UR4, R4 ;  /* 0x00000000040472ca */ /* 0x000fe200000e0000 */
[----:B------:R-:W-:Y:S01]  /*e7d0*/  UMOV UR34, 0x40 ;  /* 0x0000004000227882 */ /* 0x000fe20000000000 */
[----:B------:R-:W-:Y:S01]  /*e7e0*/  R2UR UR5, R5 ;  /* 0x00000000050572ca */ /* 0x000fe200000e0000 */
[----:B------:R-:W-:Y:S01]  /*e7f0*/  UMOV UR36, UR20 ;  /* 0x0000001400247c82 */ /* 0x000fe20008000000 */
[----:B------:R-:W-:Y:S01]  /*e800*/  SEL R19, RZ, 0x1, P1 ;  /* 0x00000001ff137807 */ /* 0x000fe20000800000 */
[----:B------:R-:W-:Y:S01]  /*e810*/  UIADD3 UR16, UR14, 0x24100, URZ ;  /* 0x000241000e107890 */ /* 0x000fe2000fffe03f */
[----:B------:R-:W-:Y:S01]  /*e820*/  SEL R16, R16, RZ, P1 ;  /* 0x000000ff10107207 */ /* 0x000fe20000800000 */
[----:B------:R-:W-:Y:S01]  /*e830*/  UIADD3 UR17, UR14, 0x31830, URZ ;  /* 0x000318300e117890 */ /* 0x000fe2000fffe03f */
[----:B------:R-:W-:Y:S01]  /*e840*/  LOP3.LUT R14, R14, R19, RZ, 0x3c, !PT ;  /* 0x000000130e0e7212 */ /* 0x000fe200078e3cff */
[----:B------:R-:W-:Y:S01]  /*e850*/  UIADD3 UR32, UR14, 0x26100, URZ ;  /* 0x000261000e207890 */ /* 0x000fe2000fffe03f */
[----:B------:R-:W-:Y:S01]  /*e860*/  ISETP.NE.AND P2, PT, R21, RZ, PT ;  /* 0x000000ff1500720c */ /* 0x000fe20003f45270 */
[----:B------:R-:W-:Y:S01]  /*e870*/  UIADD3 UR24, UR14, 0x28100, URZ ;  /* 0x000281000e187890 */ /* 0x000fe2000fffe03f */
[----:B------:R-:W-:Y:S01]  /*e880*/  IMAD R19, R16, 0x8, R7 ;  /* 0x0000000810137824 */ /* 0x000fe200078e0207 */
        /* <DEDUP_REMOVED lines=9> */
[----:B------:R-:W-:Y:S01]  /*e920*/  SHF.L.U32 R20, R14, 0x1f, RZ ;  /* 0x0000001f0e147819 */ /* 0x000fe200000006ff */
[----:B------:R-:W-:Y:S01]  /*e930*/  UMOV UR10, 0x10 ;  /* 0x00000010000a7882 */ /* 0x000fe20000000000 */
[----:B------:R1:W-:Y:S01]  /*e940*/  UTMALDG.4D [UR32], [UR6], desc[UR8] ;  /* 0x00000820060075b4 */ /* 0x0003e20008019000 */
        /* <DEDUP_REMOVED lines=9> */
.L_x_783:
[----:B------:R-:W-:Y:S01]  /*e9e0*/  LOP3.LUT R15, R15, 0x1, RZ, 0x3c, !PT ;  /* 0x000000010f0f7812 */ /* 0x000fe200078e3cff */
[----:B------:R-:W-:Y:S06]  /*e9f0*/  @P2 BRA `(.L_x_770) ;  /* 0x0000000000142947 */ /* 0x000fec0003800000 */
[----:B------:R-:W-:Y:S01]  /*ea00*/  ISETP.NE.AND P1, PT, R17, RZ, PT ;  /* 0x000000ff1100720c */ /* 0x000fe20003f25270 */
[----:B-1----:R-:W-:-:S04]  /*ea10*/  IMAD.MOV.U32 R20, RZ, RZ, 0x8100 ;  /* 0x00008100ff147424 */ /* 0x002fc800078e00ff */
[----:B------:R2:W-:Y:S08]  /*ea20*/  SYNCS.ARRIVE.TRANS64 RZ, [R19+URZ+0x31810], R20 ;  /* 0x0318101413ff79a7 */ /* 0x0005f0000800003f */
[----:B------:R-:W-:Y:S05]  /*ea30*/  @!P1 BRA `(.L_x_770) ;  /* 0x0000000000049947 */ /* 0x000fea0003800000 */
[----:B------:R-:W-:Y:S01]  /*ea40*/  BPT.TRAP 0x1 ;  /* 0x000000040000795c */ /* 0x000fe20000300000 */
.L_x_770:
[----:B------:R-:W-:Y:S01]  /*ea50*/  R2UR UR41, R19 ;  /* 0x00000000132972ca */ /* 0x000fe200000e0000 */
        /* <DEDUP_REMOVED lines=51> */
.L_x_766:
[----:B------:R-:W-:-:S04]  /*ed90*/  SHF.L.U32 R4, R15, 0x1f, RZ ;  /* 0x0000001f0f047819 */ /* 0x000fc800000006ff */
[----:B------:R-:W1:Y:S02]  /*eda0*/  SYNCS.PHASECHK.TRANS64.TRYWAIT P1, [R7+URZ+0x31838], R4 ;  /* 0x03183804070075a7 */ /* 0x000e64000802017f */
[----:B-1----:R-:W-:Y:S05]  /*edb0*/  @!P1 BRA `(.L_x_772) ;  /* 0x0000000400f49947 */ /* 0x002fea0003800000 */
.L_x_784:
[----:B------:R-:W-:Y:S05]  /*edc0*/  @P0 BRA `(.L_x_773) ;  /* 0x0000000000180947 */ /* 0x000fea0003800000 */
[----:B------:R-:W2:Y:S01]  /*edd0*/  S2R R5, SR_TID.X ;  /* 0x0000000000057919 */ /* 0x000ea20000002100 */
[----:B-1----:R-:W-:-:S04]  /*ede0*/  IMAD.MOV.U32 R4, RZ, RZ, 0x8100 ;  /* 0x00008100ff047424 */ /* 0x002fc800078e00ff */
[----:B------:R3:W-:Y:S01]  /*edf0*/  SYNCS.ARRIVE.TRANS64 RZ, [R7+URZ+0x31830], R4 ;  /* 0x0318300407ff79a7 */ /* 0x0007e2000800003f */
[----:B--2---:R-:W-:-:S13]  /*ee00*/  LOP3.LUT P0, RZ, R5, 0x1f, RZ, 0xc0, !PT ;  /* 0x0000001f05ff7812 */ /* 0x004fda000780c0ff */
[----:B---3--:R-:W-:Y:S05]  /*ee10*/  @!P0 BRA `(.L_x_773) ;  /* 0x0000000000048947 */ /* 0x008fea0003800000 */
[----:B------:R-:W-:Y:S01]  /*ee20*/  BPT.TRAP 0x1 ;  /* 0x000000040000795c */ /* 0x000fe20000300000 */
.L_x_773:
[----:B------:R-:W-:Y:S01]  /*ee30*/  R2UR UR43, R9 ;  /* 0x00000000092b72ca */ /* 0x000fe200000e0000 */
[----:B-1----:R-:W1:Y:S01]  /*ee40*/  LDC.64 R4, c[0x0][0x728] ;  /* 0x0001ca00ff047b82 */ /* 0x002e620000000a00 */
[----:B------:R-:W-:Y:S01]  /*ee50*/  R2UR UR8, R7 ;  /* 0x00000000070872ca */ /* 0x000fe200000e0000 */
[----:B------:R-:W-:Y:S01]  /*ee60*/  UMOV UR6, 0x0 ;  /* 0x0000000000067882 */ /* 0x000fe20000000000 */
[----:B------:R-:W-:Y:S01]  /*ee70*/  UMOV UR7, 0x14f00000 ;  /* 0x14f0000000077882 */ /* 0x000fe20000000000 */
[----:B------:R-:W-:Y:S01]  /*ee80*/  UMOV UR42, URZ ;  /* 0x0000003f002a7c82 */ /* 0x000fe20008000000 */
[----:B------:R-:W-:Y:S01]  /*ee90*/  UMOV UR44, UR20 ;  /* 0x00000014002c7c82 */ /* 0x000fe20008000000 */
[----:B------:R-:W-:Y:S01]  /*eea0*/  UMOV UR45, UR21 ;  /* 0x00000015002d7c82 */ /* 0x000fe20008000000 */
[----:B------:R-:W-:Y:S01]  /*eeb0*/  UMOV UR34, 0x40 ;  /* 0x0000004000227882 */ /* 0x000fe20000000000 */
[----:B------:R-:W-:Y:S01]  /*eec0*/  UMOV UR36, UR20 ;  /* 0x0000001400247c82 */ /* 0x000fe20008000000 */
[----:B------:R-:W-:Y:S01]  /*eed0*/  UMOV UR37, UR21 ;  /* 0x0000001500257c82 */ /* 0x000fe20008000000 */
[----:B------:R-:W-:Y:S01]  /*eee0*/  UMOV UR26, 0x80 ;  /* 0x00000080001a7882 */ /* 0x000fe20000000000 */
[----:B------:R-:W-:Y:S01]  /*eef0*/  UMOV UR28, UR20 ;  /* 0x00000014001c7c82 */ /* 0x000fe20008000000 */
[----:B------:R-:W-:-:S02]  /*ef00*/  USHF.L.U32 UR43, UR43, 0x6, URZ ;  /* 0x000000062b2b7899 */ /* 0x000fc4000800063f */
[----:B------:R-:W-:Y:S02]  /*ef10*/  UIADD3 UR40, UR8, 0x24100, URZ ;  /* 0x0002410008287890 */ /* 0x000fe4000fffe03f */
[----:B------:R-:W-:Y:S02]  /*ef20*/  UIADD3 UR41, UR8, 0x31830, URZ ;  /* 0x0003183008297890 */ /* 0x000fe4000fffe03f */
[----:B-----5:R-:W-:Y:S01]  /*ef30*/  IMAD.U32 R3, RZ, RZ, UR43 ;  /* 0x0000002bff037e24 */ /* 0x020fe2000f8e00ff */
[----:B------:R-:W-:Y:S01]  /*ef40*/  IADD3 R2, P0, R2, UR43, RZ ;  /* 0x0000002b02027c10 */ /* 0x000fe2000ff1e0ff */
[----:B------:R-:W-:Y:S02]  /*ef50*/  UIADD3 UR32, UR8, 0x26100, URZ ;  /* 0x0002610008207890 */ /* 0x000fe4000fffe03f */
[----:B------:R-:W-:Y:S01]  /*ef60*/  UIADD3 UR24, UR8, 0x28100, URZ ;  /* 0x0002810008187890 */ /* 0x000fe2000fffe03f */
[----:B------:R-:W-:Y:S01]  /*ef70*/  LEA.HI.X.SX32 R6, R3, R6, 0x1, P0 ;  /* 0x0000000603067211 */ /* 0x000fe200000f0eff */
[----:B------:R-:W-:Y:S01]  /*ef80*/  UIADD3 UR16, UR8, 0x2a100, URZ ;  /* 0x0002a10008107890 */ /* 0x000fe2000fffe03f */
[----:B-1----:R-:W-:Y:S01]  /*ef90*/  LEA R4, P0, R2, R4, 0x2 ;  /* 0x0000000402047211 */ /* 0x002fe200078010ff */
[----:B------:R-:W-:Y:S01]  /*efa0*/  UIADD3 UR8, UR8, 0x2c300, URZ ;  /* 0x0002c30008087890 */ /* 0x000fe2000fffe03f */
[----:B------:R-:W-:-:S02]  /*efb0*/  UMOV UR33, UR41 ;  /* 0x0000002900217c82 */ /* 0x000fc40008000000 */
        /* <DEDUP_REMOVED lines=27> */
.L_x_763:
[----:B------:R-:W-:Y:S05]  /*f170*/  BSYNC B1 ;  /* 0x0000000000017941 */ /* 0x000fea0003800000 */
.L_x_762:
[----:B------:R-:W-:-:S03]  /*f180*/  UMOV UR4, 0xffffffff ;  /* 0xffffffff00047882 */ /* 0x000fc60000000000 */
[----:B------:R-:W-:Y:S05]  /*f190*/  BRA.DIV UR4, `(.L_x_774) ;  /* 0x0000000604107947 */ /* 0x000fea000b800000 */
[----:B------:R-:W-:-:S13]  /*f1a0*/  ELECT P6, URZ, PT ;  /* 0x00000000003f782f */ /* 0x000fda00038c0000 */
.L_x_787:
[----:B------:R-:W-:Y:S05]  /*f1b0*/  @!P6 BRA `(.L_x_759) ;  /* 0x000000000070e947 */ /* 0x000fea0003800000 */
[----:B------:R-:W-:-:S04]  /*f1c0*/  LOP3.LUT R0, R0, 0x2, RZ, 0xfc, !PT ;  /* 0x0000000200007812 */ /* 0x000fc800078efcff */
[----:B------:R-:W-:-:S13]  /*f1d0*/  ISETP.NE.AND P1, PT, R0, 0x3, PT ;  /* 0x000000030000780c */ /* 0x000fda0003f25270 */
[----:B------:R-:W-:Y:S05]  /*f1e0*/  @!P1 BRA `(.L_x_775) ;  /* 0x0000000000049947 */ /* 0x000fea0003800000 */
[----:B------:R-:W-:Y:S01]  /*f1f0*/  BPT.TRAP 0x1 ;  /* 0x000000040000795c */ /* 0x000fe20000300000 */
.L_x_775:
[----:B------:R-:W1:Y:S01]  /*f200*/  S2R R3, SR_CgaCtaId ;  /* 0x0000000000037919 */ /* 0x000e620000008800 */
[----:B------:R-:W-:Y:S02]  /*f210*/  MOV R0, 0x400 ;  /* 0x0000040000007802 */ /* 0x000fe40000000f00 */
[----:B------:R-:W-:Y:S02]  /*f220*/  SHF.L.U32 R2, R10, 0x1f, RZ ;  /* 0x0000001f0a027819 */ /* 0x000fe400000006ff */
[----:B-1----:R-:W-:-:S05]  /*f230*/  LEA R5, R3, R0, 0x18 ;  /* 0x0000000003057211 */ /* 0x002fca00078ec0ff */
[----:B------:R-:W-:-:S04]  /*f240*/  VIADD R0, R5, 0x31820 ;  /* 0x0003182005007836 */ /* 0x000fc80000000000 */
[----:B------:R-:W-:-:S04]  /*f250*/  IMAD R3, R17, 0x8, R0 ;  /* 0x0000000811037824 */ /* 0x000fc800078e0200 */
[----:B------:R-:W1:Y:S02]  /*f260*/  SYNCS.PHASECHK.TRANS64.TRYWAIT P0, [R3+URZ], R2 ;  /* 0x00000002030075a7 */ /* 0x000e64000800017f */
[----:B-1----:R-:W-:Y:S05]  /*f270*/  @!P0 BRA `(.L_x_776) ;  /* 0x0000000000f88947 */ /* 0x002fea0003800000 */
.L_x_788:
        /* <DEDUP_REMOVED lines=9> */
.L_x_789:
[----:B------:R-:W-:Y:S05]  /*f310*/  @!P1 BRA `(.L_x_778) ;  /* 0x0000000000049947 */ /* 0x000fea0003800000 */
[----:B------:R-:W-:Y:S01]  /*f320*/  BPT.TRAP 0x1 ;  /* 0x000000040000795c */ /* 0x000fe20000300000 */
.L_x_778:
[----:B------:R-:W-:-:S07]  /*f330*/  SHF.L.U32 R6, R6, 0x1f, RZ ;  /* 0x0000001f06067819 */ /* 0x000fce00000006ff */
.L_x_779:
[----:B--2---:R2:W3:Y:S02]  /*f340*/  SYNCS.PHASECHK.TRANS64.TRYWAIT P0, [R5+URZ+0x31838], R6 ;  /* 0x03183806050075a7 */ /* 0x0044e4000800017f */
[----:B---3--:R-:W-:Y:S05]  /*f350*/  @!P0 NANOSLEEP.SYNCS 0x989680 ;  /* 0x009896800000895d */ /* 0x008fea0003900000 */
[----:B------:R-:W3:Y:S02]  /*f360*/  @!P0 SYNCS.PHASECHK.TRANS64 P0, [R5+URZ+0x31838], R6 ;  /* 0x03183806050085a7 */ /* 0x000ee4000800007f */
[----:B---3--:R-:W-:Y:S05]  /*f370*/  @!P0 BRA `(.L_x_779) ;  /* 0xfffffffc00f08947 */ /* 0x008fea000383ffff */
.L_x_759:
[----:B------:R-:W-:Y:S05]  /*f380*/  BSYNC B0 ;  /* 0x0000000000007941 */ /* 0x000fea0003800000 */
.L_x_758:
[----:B------:R-:W-:Y:S05]  /*f390*/  EXIT ;  /* 0x000000000000794d */ /* 0x000fea0003800000 */
.L_x_699:
[----:B-1----:R1:W2:Y:S02]  /*f3a0*/  SYNCS.PHASECHK.TRANS64.TRYWAIT P0, [R17+URZ+0x31800], R10 ;  /* 0x0318000a110075a7 */ /* 0x0022a4000800017f */
[----:B--2---:R-:W-:Y:S05]  /*f3b0*/  @!P0 NANOSLEEP.SYNCS 0x989680 ;  /* 0x009896800000895d */ /* 0x004fea0003900000 */
[----:B------:R-:W2:Y:S02]  /*f3c0*/  @!P0 SYNCS.PHASECHK.TRANS64 P0, [R17+URZ+0x31800], R10 ;  /* 0x0318000a110085a7 */ /* 0x000ea4000800007f */
[----:B--2---:R-:W-:Y:S05]  /*f3d0*/  @!P0 BRA `(.L_x_699) ;  /* 0xfffffffc00f08947 */ /* 0x004fea000383ffff */
[----:B------:R-:W-:Y:S05]  /*f3e0*/  BRA `(.L_x_698) ;  /* 0xffffff1c000c7947 */ /* 0x000fea000383ffff */
.L_x_703:
[----:B--2---:R2:W3:Y:S02]  /*f3f0*/  SYNCS.PHASECHK.TRANS64.TRYWAIT P1, [R16+URZ+0x31810], R7 ;  /* 0x03181007100075a7 */ /* 0x0044e4000802017f */
[----:B---3--:R-:W-:Y:S05]  /*f400*/  @!P1 NANOSLEEP.SYNCS 0x989680 ;  /* 0x009896800000995d */ /* 0x008fea0003900000 */
[----:B------:R-:W3:Y:S02]  /*f410*/  @!P1 SYNCS.PHASECHK.TRANS64 P1, [R16+URZ+0x31810], R7 ;  /* 0x03181007100095a7 */ /* 0x000ee4000802007f */
[----:B---3--:R-:W-:Y:S05]  /*f420*/  @!P1 BRA `(.L_x_703) ;  /* 0xfffffffc00f09947 */ /* 0x008fea000383ffff */
[----:B------:R-:W-:Y:S05]  /*f430*/  BRA `(.L_x_702) ;  /* 0xffffff2400547947 */ /* 0x000fea000383ffff */
.L_x_707:
[----:B----4-:R4:W1:Y:S02]  /*f440*/  SYNCS.PHASECHK.TRANS64.TRYWAIT P1, [R17+URZ+0x31830], R6 ;  /* 0x03183006110075a7 */ /* 0x010864000802017f */
[----:B-1----:R-:W-:Y:S05]  /*f450*/  @!P1 NANOSLEEP.SYNCS 0x989680 ;  /* 0x009896800000995d */ /* 0x002fea0003900000 */
[----:B------:R-:W1:Y:S02]  /*f460*/  @!P1 SYNCS.PHASECHK.TRANS64 P1, [R17+URZ+0x31830], R6 ;  /* 0x03183006110095a7 */ /* 0x000e64000802007f */
[----:B-1----:R-:W-:Y:S05]  /*f470*/  @!P1 BRA `(.L_x_707) ;  /* 0xfffffffc00f09947 */ /* 0x002fea000383ffff */
[----:B------:R-:W-:Y:S05]  /*f480*/  BRA `(.L_x_706) ;  /* 0xffffff4800ac7947 */ /* 0x000fea000383ffff */
.L_x_764:
[----:B-1----:R1:W2:Y:S02]  /*f490*/  SYNCS.PHASECHK.TRANS64.TRYWAIT P1, [R7+URZ+0x31820], R6 ;  /* 0x03182006070075a7 */ /* 0x0022a4000802017f */
[----:B--2---:R-:W-:Y:S05]  /*f4a0*/  @!P1 NANOSLEEP.SYNCS 0x989680 ;  /* 0x009896800000995d */ /* 0x004fea0003900000 */
[----:B------:R-:W2:Y:S02]  /*f4b0*/  @!P1 SYNCS.PHASECHK.TRANS64 P1, [R7+URZ+0x31820], R6 ;  /* 0x03182006070095a7 */ /* 0x000ea4000802007f */
[----:B--2---:R-:W-:Y:S05]  /*f4c0*/  @!P1 BRA `(.L_x_764) ;  /* 0xfffffffc00f09947 */ /* 0x004fea000383ffff */
[----:B------:R-:W-:Y:S05]  /*f4d0*/  BRA `(.L_x_780) ;  /* 0xffffffe800347947 */ /* 0x000fea000383ffff */
.L_x_767:
[----:B-1----:R1:W2:Y:S02]  /*f4e0*/  SYNCS.PHASECHK.TRANS64.TRYWAIT P1, [R7+URZ+0x31838], R10 ;  /* 0x0318380a070075a7 */ /* 0x0022a4000802017f */
[----:B--2---:R-:W-:Y:S05]  /*f4f0*/  @!P1 NANOSLEEP.SYNCS 0x989680 ;  /* 0x009896800000995d */ /* 0x004fea0003900000 */
[----:B------:R-:W2:Y:S02]  /*f500*/  @!P1 SYNCS.PHASECHK.TRANS64 P1, [R7+URZ+0x31838], R10 ;  /* 0x0318380a070095a7 */ /* 0x000ea4000802007f */
[----:B--2---:R-:W-:Y:S05]  /*f510*/  @!P1 BRA `(.L_x_767) ;  /* 0xfffffffc00f09947 */ /* 0x004fea000383ffff */
[----:B------:R-:W-:Y:S05]  /*f520*/  BRA `(.L_x_781) ;  /* 0xfffffff000487947 */ /* 0x000fea000383ffff */
.L_x_769:
[----:B------:R-:W-:-:S07]  /*f530*/  SHF.L.U32 R20, R14, 0x1f, RZ ;  /* 0x0000001f0e147819 */ /* 0x000fce00000006ff */
.L_x_782:
[----:B-1----:R1:W2:Y:S02]  /*f540*/  SYNCS.PHASECHK.TRANS64.TRYWAIT P1, [R19+URZ+0x31820], R20 ;  /* 0x03182014130075a7 */ /* 0x0022a4000802017f */
[----:B--2---:R-:W-:Y:S05]  /*f550*/  @!P1 NANOSLEEP.SYNCS 0x989680 ;  /* 0x009896800000995d */ /* 0x004fea0003900000 */
[----:B------:R-:W2:Y:S02]  /*f560*/  @!P1 SYNCS.PHASECHK.TRANS64 P1, [R19+URZ+0x31820], R20 ;  /* 0x03182014130095a7 */ /* 0x000ea4000802007f */
[----:B--2---:R-:W-:Y:S05]  /*f570*/  @!P1 BRA `(.L_x_782) ;  /* 0xfffffffc00f09947 */ /* 0x004fea000383ffff */
[----:B------:R-:W-:Y:S05]  /*f580*/  BRA `(.L_x_783) ;  /* 0xfffffff400147947 */ /* 0x000fea000383ffff */
.L_x_772:
[----:B-1----:R1:W2:Y:S02]  /*f590*/  SYNCS.PHASECHK.TRANS64.TRYWAIT P1, [R7+URZ+0x31838], R4 ;  /* 0x03183804070075a7 */ /* 0x0022a4000802017f */
[----:B--2---:R-:W-:Y:S05]  /*f5a0*/  @!P1 NANOSLEEP.SYNCS 0x989680 ;  /* 0x009896800000995d */ /* 0x004fea0003900000 */
[----:B------:R-:W2:Y:S02]  /*f5b0*/  @!P1 SYNCS.PHASECHK.TRANS64 P1, [R7+URZ+0x31838], R4 ;  /* 0x03183804070095a7 */ /* 0x000ea4000802007f */
[----:B--2---:R-:W-:Y:S05]  /*f5c0*/  @!P1 BRA `(.L_x_772) ;  /* 0xfffffffc00f09947 */ /* 0x004fea000383ffff */
[----:B------:R-:W-:Y:S05]  /*f5d0*/  BRA `(.L_x_784) ;  /* 0xfffffff400f87947 */ /* 0x000fea000383ffff */
.L_x_774:
[----:B------:R-:W-:Y:S01]  /*f5e0*/  BSSY B1, `(.L_x_785) ;  /* 0x0000006000017945 */ /* 0x000fe20003800000 */
[----:B------:R-:W-:-:S07]  /*f5f0*/  IMAD.MOV.U32 R15, RZ, RZ, -0x1 ;  /* 0xffffffffff0f7424 */ /* 0x000fce00078e00ff */
[----:B------:R-:W-:Y:S05]  /*f600*/  WARPSYNC.COLLECTIVE R15, `(.L_x_786) ;  /* 0x000000000f0c7348 */ /* 0x000fea0003c00000 */
[----:B------:R-:W-:Y:S02]  /*f610*/  ELECT P6, UR62, PT ;  /* 0x00000000003e782f */ /* 0x000fe400038c0000 */
[----:B------:R-:W-:Y:S01]  /*f620*/  MOV R14, UR62 ;  /* 0x0000003e000e7c02 */ /* 0x000fe20008000f00 */
[----:B------:R-:W-:Y:S10]  /*f630*/  ENDCOLLECTIVE ;  /* 0x000000000000791b */ /* 0x000ff40003800000 */
.L_x_786:
[----:B------:R-:W-:Y:S05]  /*f640*/  BSYNC B1 ;  /* 0x0000000000017941 */ /* 0x000fea0003800000 */
.L_x_785:
[----:B------:R-:W-:Y:S05]  /*f650*/  BRA `(.L_x_787) ;  /* 0xfffffff800d47947 */ /* 0x000fea000383ffff */
.L_x_776:
[----:B-1----:R1:W2:Y:S02]  /*f660*/  SYNCS.PHASECHK.TRANS64.TRYWAIT P0, [R3+URZ], R2 ;  /* 0x00000002030075a7 */ /* 0x0022a4000800017f */
[----:B--2---:R-:W-:Y:S05]  /*f670*/  @!P0 NANOSLEEP.SYNCS 0x989680 ;  /* 0x009896800000895d */ /* 0x004fea0003900000 */
[----:B------:R-:W2:Y:S02]  /*f680*/  @!P0 SYNCS.PHASECHK.TRANS64 P0, [R3+URZ], R2 ;  /* 0x00000002030085a7 */ /* 0x000ea4000800007f */
[----:B--2---:R-:W-:Y:S05]  /*f690*/  @!P0 BRA `(.L_x_776) ;  /* 0xfffffffc00f08947 */ /* 0x004fea000383ffff */
[----:B------:R-:W-:Y:S05]  /*f6a0*/  BRA `(.L_x_788) ;  /* 0xfffffff800f47947 */ /* 0x000fea000383ffff */
.L_x_777:
[----:B-1----:R1:W2:Y:S02]  /*f6b0*/  SYNCS.PHASECHK.TRANS64.TRYWAIT P0, [R17+URZ], R0 ;  /* 0x00000000110075a7 */ /* 0x0022a4000800017f */
[----:B--2---:R-:W-:Y:S05]  /*f6c0*/  @!P0 NANOSLEEP.SYNCS 0x989680 ;  /* 0x009896800000895d */ /* 0x004fea0003900000 */
[----:B------:R-:W2:Y:S02]  /*f6d0*/  @!P0 SYNCS.PHASECHK.TRANS64 P0, [R17+URZ], R0 ;  /* 0x00000000110085a7 */ /* 0x000ea4000800007f */
[----:B--2---:R-:W-:Y:S05]  /*f6e0*/  @!P0 BRA `(.L_x_777) ;  /* 0xfffffffc00f08947 */ /* 0x004fea000383ffff */
[----:B------:R-:W-:Y:S05]  /*f6f0*/  BRA `(.L_x_789) ;  /* 0xfffffffc00047947 */ /* 0x000fea000383ffff */
.L_x_790:
        /* <DEDUP_REMOVED lines=16> */
.L_x_2205:


//--------------------- .text._ZN7cutlass13device_kernelIN5flash11enable_sm90INS1_16FlashAttnBwdSm90INS1_25CollectiveMainloopBwdSm90ILi2ELi1ELi1EN4cute5tupleIJNS5_1CILi1EEES8_S8_EEENS6_IJNS7_ILi64EEENS7_ILi80EEENS7_ILi256EEEEEENS_10bfloat16_tEfNS_4arch4Sm90ELb1ELb0ELb1ELb0ELb0ELb0ELb1ELb1ELi2ELi1ELi1ELi1ELb0EEENS1_24CollectiveEpilogueBwdGQAISD_fSG_Li256ELb0ELb0EEENS1_25SingleTileBwdLPTSchedulerILb0ELi80ELb0EEEEEEEEEvNT_6ParamsE --------------------------
	.section	.text._ZN7cutlass13device_kernelIN5flash11enable_sm90INS1_16FlashAttnBwdSm90INS1_25CollectiveMainloopBwdSm90ILi2ELi1ELi1EN4cute5tupleIJNS5_1CILi1EEES8_S8_EEENS6_IJNS7_ILi64EEENS7_ILi80EEENS7_ILi256EEEEEENS_10bfloat16_tEfNS_4arch4Sm90ELb1ELb0ELb1ELb0ELb0ELb0ELb1ELb1ELi2ELi1ELi1ELi1ELb0EEENS1_24CollectiveEpilogueBwdGQAISD_fSG_Li256ELb0ELb0EEENS1_25SingleTileBwdLPTSchedulerILb0ELi80ELb0EEEEEEEEEvNT_6ParamsE,"ax",@progbits
	.align	128
.text._ZN7cutlass13device_kernelIN5flash11enable_sm90INS1_16FlashAttnBwdSm90INS1_25CollectiveMainloopBwdSm90ILi2ELi1ELi1EN4cute5tupleIJNS5_1CILi1EEES8_S8_EEENS6_IJNS7_ILi64EEENS7_ILi80EEENS7_ILi256EEEEEENS_10bfloat16_tEfNS_4arch4Sm90ELb1ELb0ELb1ELb0ELb0ELb0ELb1ELb1ELi2ELi1ELi1ELi1ELb0EEENS1_24CollectiveEpilogueBwdGQAISD_fSG_Li256ELb0ELb0EEENS1_25SingleTileBwdLPTSchedulerILb0ELi80ELb0EEEEEEEEEvNT_6ParamsE:
        .type           _ZN7cutlass13device_kernelIN5flash11enable_sm90INS1_16FlashAttnBwdSm90INS1_25CollectiveMainloopBwdSm90ILi2ELi1ELi1EN4cute5tupleIJNS5_1CILi1EEES8_S8_EEENS6_IJNS7_ILi64EEENS7_ILi80EEENS7_ILi256EEEEEENS_10bfloat16_tEfNS_4arch4Sm90ELb1ELb0ELb1ELb0ELb0ELb0ELb1ELb1ELi2ELi1ELi1ELi1ELb0EEENS1_24CollectiveEpilogueBwdGQAISD_fSG_Li256ELb0ELb0EEENS1_25SingleTileBwdLPTSchedulerILb0ELi80ELb0EEEEEEEEEvNT_6ParamsE,@function
        .size           _ZN7cutlass13device_kernelIN5flash11enable_sm90INS1_16FlashAttnBwdSm90INS1_25CollectiveMainloopBwdSm90ILi2ELi1ELi1EN4cute5tupleIJNS5_1CILi1EEES8_S8_EEENS6_IJNS7_ILi64EEENS7_ILi80EEENS7_ILi256EEEEEENS_10bfloat16_tEfNS_4arch4Sm90ELb1ELb0ELb1ELb0ELb0ELb0ELb1ELb1ELi2ELi1ELi1ELi1ELb0EEENS1_24CollectiveEpilogueBwdGQAISD_fSG_Li256ELb0ELb0EEENS1_25SingleTileBwdLPTSchedulerILb0ELi80ELb0EEEEEEEEEvNT_6ParamsE,(.L_x_2206 - _ZN7cutlass13device_kernelIN5flash11enable_sm90INS1_16FlashAttnBwdSm90INS1_25CollectiveMainloopBwdSm90ILi2ELi1ELi1EN4cute5tupleIJNS5_1CILi1EEES8_S8_EEENS6_IJNS7_ILi64EEENS7_ILi80EEENS7_ILi256EEEEEENS_10bfloat16_tEfNS_4arch4Sm90ELb1ELb0ELb1ELb0ELb0ELb0ELb1ELb1ELi2ELi1ELi1ELi1ELb0EEENS1_24CollectiveEpilogueBwdGQAISD_fSG_Li256ELb0ELb0EEENS1_25SingleTileBwdLPTSchedulerILb0ELi80ELb0EEEEEEEEEvNT_6ParamsE)
        .other          _ZN7cutlass13device_kernelIN5flash11enable_sm90INS1_16FlashAttnBwdSm90INS1_25CollectiveMainloopBwdSm90ILi2ELi1ELi1EN4cute5tupleIJNS5_1CILi1EEES8_S8_EEENS6_IJNS7_ILi64EEENS7_ILi80EEENS7_ILi256EEEEEENS_10bfloat16_tEfNS_4arch4Sm90ELb1ELb0ELb1ELb0ELb0ELb0ELb1ELb1ELi2ELi1ELi1ELi1ELb0EEENS1_24CollectiveEpilogueBwdGQAISD_fSG_Li256ELb0ELb0EEENS1_25SingleTileBwdLPTSchedulerILb0ELi80ELb0EEEEEEEEEvNT_6ParamsE,@"STO_CUDA_ENTRY STV_DEFAULT"
_ZN7cutlass13device_kernelIN5flash11enable_sm90INS1_16FlashAttnBwdSm90INS1_25CollectiveMainloopBwdSm90ILi2ELi1ELi1EN4cute5tupleIJNS5_1CILi1EEES8_S8_EEENS6_IJNS7_ILi64EEENS7_ILi80EEENS7_ILi256EEEEEENS_10bfloat16_tEfNS_4arch4Sm90ELb1ELb0ELb1ELb0ELb0ELb0ELb1ELb1ELi2ELi1ELi1ELi1ELb0EEENS1_24CollectiveEpilogueBwdGQAISD_fSG_Li256ELb0ELb0EEENS1_25SingleTileBwdLPTSchedulerILb0ELi80ELb0EEEEEEEEEvNT_6ParamsE:
        /* <DEDUP_REMOVED lines=23> */
.L_x_792:
[----:B------:R-:W-:Y:S05]  /*0170*/  BSYNC B0 ;  /* 0x0000000000007941 */ /* 0x000fea0003800000 */
.L_x_791:
        /* <DEDUP_REMOVED lines=34> */
.L_x_793:
        /* <DEDUP_REMOVED lines=20> */
.L_x_794:
        /* <DEDUP_REMOVED lines=8> */
.L_x_797:
        /* <DEDUP_REMOVED lines=23> */
[----:B------:R-:W-:Y:S02]  /*06d0*/  UIMAD UR4, UR11, UR7, URZ ;  /* 0x000000070b0472a4 */ /* 0x000fe4000f8e023f */
[----:B------:R-:W-:-:S05]  /*06e0*/  IMAD.U32 R2, RZ, RZ, UR11 ;  /* 0x0000000bff027e24 */ /* 0x000fca000f8e00ff */
[----:B------:R1:W-:Y:S01]  /*06f0*/  STL [R1+0x10], R2 ;  /* 0x0000100201007387 */ /* 0x0003e20000100800 */
[----:B------:R-:W-:Y:S05]  /*0700*/  BRA `(.L_x_799) ;  /* 0x0000000000247947 */ /* 0x000fea0003800000 */
.L_x_798:
        /* <DEDUP_REMOVED lines=8> */
[----:B------:R2:W-:Y:S05]  /*0790*/  STL [R1+0x10], R2 ;  /* 0x0000100201007387 */ /* 0x0005ea0000100800 */
.L_x_799:
        /* <DEDUP_REMOVED lines=11> */
[----:B-12---:R-:W-:Y:S01]  /*0850*/  IMAD.U32 R2, RZ, RZ, UR9 ;  /* 0x00000009ff027e24 */ /* 0x006fe2000f8e00ff */
[----:B------:R-:W-:Y:S01]  /*0860*/  ISETP.LE.AND P0, PT, RZ, UR9, PT ;  /* 0x00000009ff007c0c */ /* 0x000fe2000bf03270 */
[----:B------:R-:W-:-:S03]  /*0870*/  UIMAD UR4, UR7, UR4, UR6 ;  /* 0x00000004070472a4 */ /* 0x000fc6000f8e0206 */
[----:B------:R1:W-:Y:S09]  /*0880*/  STL [R1+0x14], R2 ;  /* 0x0000140201007387 */ /* 0x0003f20000100800 */
[----:B------:R-:W-:Y:S05]  /*0890*/  @!P0 BRA `(.L_x_800) ;  /* 0x000000a800308947 */ /* 0x000fea0003800000 */
[----:B-1----:R-:W2:Y:S01]  /*08a0*/  LDL R2, [R1+0x10] ;  /* 0x0000100001027983 */ /* 0x002ea20000100800 */
[----:B------:R-:W-:Y:S01]  /*08b0*/  ULDC UR9, c[0x0][0x280] ;  /* 0x0000a00000097ab9 */ /* 0x000fe20000000800 */
[----:B------:R-:W-:Y:S01]  /*08c0*/  ULDC UR10, c[0x0][0x290] ;  /* 0x0000a400000a7ab9 */ /* 0x000fe20000000800 */
[----:B------:R-:W-:Y:S01]  /*08d0*/  ULDC UR7, c[0x0][0x74c] ;  /* 0x0001d30000077ab9 */ /* 0x000fe20000000800 */
        /* <DEDUP_REMOVED lines=81> */
[----:B--2---:R-:W-:-:S13]  /*0df0*/  R2UR UR5, R2 ;  /* 0x00000000020572ca */ /* 0x004fda00000e0000 */
[----:B------:R-:W-:-:S04]  /*0e00*/  UIMAD UR5, UR5, 0x50, UR9 ;  /* 0x00000050050578a4 */ /* 0x000fc8000f8e0209 */
[----:B------:R-:W-:Y:S02]  /*0e10*/  UIADD3 UR7, -UR7, UR5, -UR10 ;  /* 0x0000000507077290 */ /* 0x000fe4000fffe90a */
[----:B------:R-:W-:Y:S02]  /*0e20*/  UIADD3 UR5, UR9, 0x3f, URZ ;  /* 0x0000003f09057890 */ /* 0x000fe4000fffe03f */
[----:B------:R-:W-:Y:S02]  /*0e30*/  USHF.R.S32.HI UR8, URZ, 0x1f, UR7 ;  /* 0x0000001f3f087899 */ /* 0x000fe40008011407 */
[----:B------:R-:W-:Y:S02]  /*0e40*/  USHF.R.S32.HI UR6, URZ, 0x1f, UR5 ;  /* 0x0000001f3f067899 */ /* 0x000fe40008011405 */
[----:B------:R-:W-:Y:S02]  /*0e50*/  ULEA.HI UR8, UR8, UR7, URZ, 0x6 ;  /* 0x0000000708087291 */ /* 0x000fe4000f8f303f */
[----:B------:R-:W-:-:S02]  /*0e60*/  ULEA.HI UR6, UR6, UR5, URZ, 0x6 ;  /* 0x0000000506067291 */ /* 0x000fc4000f8f303f */
[----:B------:R-:W-:Y:S02]  /*0e70*/  USHF.R.S32.HI UR8, URZ, 0x6, UR8 ;  /* 0x000000063f087899 */ /* 0x000fe40008011408 */
[----:B------:R-:W-:-:S04]  /*0e80*/  USHF.R.S32.HI UR11, URZ, 0x6, UR6 ;  /* 0x000000063f0b7899 */ /* 0x000fc80008011406 */
[----:B------:R-:W-:Y:S02]  /*0e90*/  VIMNMX R5, RZ, UR8, !PT ;  /* 0x00000008ff057c48 */ /* 0x000fe4000ffe0100 */
[----:B------:R-:W-:Y:S02]  /*0ea0*/  IMAD.U32 R2, RZ, RZ, UR11 ;  /* 0x0000000bff027e24 */ /* 0x000fe4000f8e00ff */
[----:B------:R-:W-:-:S03]  /*0eb0*/  ISETP.LT.AND P1, PT, R5, UR11, PT ;  /* 0x0000000b05007c0c */ /* 0x000fc6000bf21270 */
[----:B------:R1:W-:Y:S02]  /*0ec0*/  STL [R1+0x8], R2 ;  /* 0x0000080201007387 */ /* 0x0003e40000100800 */
[----:B-1----:R-:W-:-:S05]  /*0ed0*/  IMAD.U32 R2, RZ, RZ, UR4 ;  /* 0x00000004ff027e24 */ /* 0x002fca000f8e00ff */
[----:B------:R1:W-:Y:S03]  /*0ee0*/  STL [R1+0xc], R2 ;  /* 0x00000c0201007387 */ /* 0x0003e60000100800 */
[----:B------:R-:W-:Y:S05]  /*0ef0*/  @!P1 BRA `(.L_x_801) ;  /* 0x0000007c00549947 */ /* 0x000fea0003800000 */
[----:B-1----:R-:W1:Y:S01]  /*0f00*/  S2R R2, SR_CgaCtaId ;  /* 0x0000000000027919 */ /* 0x002e620000008800 */
        /* <DEDUP_REMOVED lines=9> */
[CC--:B------:R-:W-:Y:S02]  /*0fa0*/  LEA.HI R8, R3.reuse, R2.reuse, RZ, 0x4 ;  /* 0x0000000203087211 */ /* 0x0c0fe400078f20ff */
[----:B------:R-:W-:Y:S02]  /*0fb0*/  SHF.R.S32.HI R6, RZ, 0x7, R4 ;  /* 0x00000007ff067819 */ /* 0x000fe40000011404 */
[----:B------:R-:W-:Y:S02]  /*0fc0*/  LOP3.LUT R9, R4, 0xffffff80, RZ, 0xc0, !PT ;  /* 0xffffff8004097812 */ /* 0x000fe400078ec0ff */
[----:B------:R-:W-:Y:S01]  /*0fd0*/  LOP3.LUT R11, R8, 0xffffff0, RZ, 0xc0, !PT ;  /* 0x0ffffff0080b7812 */ /* 0x000fe200078ec0ff */
[----:B------:R3:W4:Y:S01]  /*0fe0*/  SHFL.IDX PT, R7, R6, RZ, 0x1f ;  /* 0x00001fff06077589 */ /* 0x00072200000e0000 */
[----:B------:R-:W-:Y:S01]  /*0ff0*/  LEA.HI R3, R3, R2, RZ, 0x5 ;  /* 0x0000000203037211 */ /* 0x000fe200078f28ff */
[----:B------:R-:W-:-:S02]  /*1000*/  IMAD.IADD R9, R2, 0x1, -R9 ;  /* 0x0000000102097824 */ /* 0x000fc400078e0a09 */
[----:B------:R-:W-:Y:S01]  /*1010*/  IMAD.IADD R11, R2, 0x1, -R11 ;  /* 0x00000001020b7824 */ /* 0x000fe200078e0a0b */
[--C-:B------:R-:W-:Y:S02]  /*1020*/  SHF.R.S32.HI R12, RZ, 0x5, R3.reuse ;  /* 0x00000005ff0c7819 */ /* 0x100fe40000011403 */
[----:B------:R-:W-:Y:S02]  /*1030*/  SHF.R.S32.HI R3, RZ, 0x1f, R3 ;  /* 0x0000001fff037819 */ /* 0x000fe40000011403 */
[----:B------:R-:W-:Y:S01]  /*1040*/  LEA.HI R2, R6, R6, RZ, 0x1 ;  /* 0x0000000606027211 */ /* 0x000fe200078f08ff */
[----:B-123--:R-:W-:Y:S06]  /*1050*/  @P0 BRA `(.L_x_802) ;  /* 0x0000000000080947 */ /* 0x00efec0003800000 */
[----:B------:R-:W1:Y:S02]  /*1060*/  SYNCS.PHASECHK.TRANS64.TRYWAIT P0, [R17+URZ+0x31800], R10 ;  /* 0x0318000a110075a7 */ /* 0x000e64000800017f */
[----:B-1----:R-:W-:Y:S05]  /*1070*/  @!P0 BRA `(.L_x_803) ;  /* 0x000000a000408947 */ /* 0x002fea0003800000 */
.L_x_802:
[----:B------:R-:W2:Y:S01]  /*1080*/  LDL R8, [R1+0xc] ;  /* 0x00000c0001087983 */ /* 0x000ea20000100800 */
[----:B------:R-:W3:Y:S03]  /*1090*/  LDC.64 R232, c[0x0][0x2e0] ;  /* 0x0000b800ffe87b82 */ /* 0x000ee60000000a00 */
[----:B------:R-:W5:Y:S04]  /*10a0*/  LDL R4, [R1+0x14] ;  /* 0x0000140001047983 */ /* 0x000f680000100800 */
[----:B------:R-:W3:Y:S01]  /*10b0*/  LDL R16, [R1+0x10] ;  /* 0x0000100001107983 */ /* 0x000ee20000100800 */
[----:B------:R-:W-:Y:S01]  /*10c0*/  LOP3.LUT R13, R2, 0x1ffffffe, RZ, 0xc0, !PT ;  /* 0x1ffffffe020d7812 */ /* 0x000fe200078ec0ff */
[C---:B------:R-:W-:Y:S01]  /*10d0*/  IMAD R14, R6.reuse, 0x40, R11 ;  /* 0x00000040060e7824 */ /* 0x040fe200078e020b */
[----:B----4-:R-:W-:Y:S01]  /*10e0*/  LEA.HI R2, R7, R7, RZ, 0x1 ;  /* 0x0000000707027211 */ /* 0x010fe200078f08ff */
[----:B-1----:R-:W-:-:S02]  /*10f0*/  IMAD R10, R6, 0x800, R9 ;  /* 0x00000800060a7824 */ /* 0x002fc400078e0209 */
[----:B------:R-:W-:Y:S01]  /*1100*/  IMAD.IADD R15, R6, 0x1, -R13 ;  /* 0x00000001060f7824 */ /* 0x000fe200078e0a0d */
[----:B------:R-:W-:-:S04]  /*1110*/  LEA.HI R3, R3, R12, RZ, 0x2 ;  /* 0x0000000c03037211 */ /* 0x000fc800078f10ff */
[----:B------:R-:W-:-:S05]  /*1120*/  LOP3.LUT R13, R3, 0xfffffc, RZ, 0xc0, !PT ;  /* 0x00fffffc030d7812 */ /* 0x000fca00078ec0ff */
[----:B------:R-:W-:Y:S01]  /*1130*/  IMAD.IADD R13, R12, 0x1, -R13 ;  /* 0x000000010c0d7824 */ /* 0x000fe200078e0a0d */
[----:B------:R-:W-:-:S03]  /*1140*/  LOP3.LUT R231, R0, 0x1, RZ, 0xfc, !PT ;  /* 0x0000000100e77812 */ /* 0x000fc600078efcff */
[----:B------:R-:W-:-:S04]  /*1150*/  IMAD R13, R13, 0x10, R14 ;  /* 0x000000100d0d7824 */ /* 0x000fc800078e020e */
[----:B------:R-:W-:Y:S01]  /*1160*/  IMAD.SHL.U32 R0, R13, 0x8, RZ ;  /* 0x000000080d007824 */ /* 0x000fe200078e00ff */
[----:B------:R-:W-:Y:S01]  /*1170*/  CS2R R214, SRZ ;  /* 0x0000000000d67805 */ /* 0x000fe2000001ff00 */
[----:B------:R-:W-:Y:S01]  /*1180*/  IMAD.MOV.U32 R228, RZ, RZ, RZ ;  /* 0x000000ffffe47224 */ /* 0x000fe200078e00ff */
        /* <DEDUP_REMOVED lines=80> */
[----:B------:R-:W-:Y:S01]  /*1690*/  ULDC.64 UR60, c[0x0][0x208] ;  /* 0x00008200003c7ab9 */ /* 0x000fe20000000a00 */
[----:B--2---:R-:W-:Y:S02]  /*16a0*/  R2UR UR6, R8 ;  /* 0x00000000080672ca */ /* 0x004fe400000e0000 */
[----:B------:R-:W-:Y:S02]  /*16b0*/  SHF.R.S32.HI R8, RZ, 0x1f, R9 ;  /* 0x0000001fff087819 */ /* 0x000fe40000011409 */
[----:B-----5:R-:W-:Y:S02]  /*16c0*/  R2UR UR5, R4 ;  /* 0x00000000040572ca */ /* 0x020fe400000e0000 */
[----:B------:R-:W-:-:S02]  /*16d0*/  LEA.HI R6, R8, R9, RZ, 0x2 ;  /* 0x0000000908067211 */ /* 0x000fc400078f10ff */
[----:B------:R-:W-:Y:S01]  /*16e0*/  LOP3.LUT R4, R2, 0xfffffffe, RZ, 0xc0, !PT ;  /* 0xfffffffe02047812 */ /* 0x000fe200078ec0ff */
[----:B------:R-:W-:Y:S01]  /*16f0*/  IMAD.SHL.U32 R2, R10, 0x4, RZ ;  /* 0x000000040a027824 */ /* 0x000fe200078e00ff */
[--C-:B------:R-:W-:Y:S02]  /*1700*/  SHF.R.S32.HI R10, RZ, 0x2, R6.reuse ;  /* 0x00000002ff0a7819 */ /* 0x100fe40000011406 */
[----:B------:R-:W-:Y:S01]  /*1710*/  SHF.R.S32.HI R11, RZ, 0x1f, R6 ;  /* 0x0000001fff0b7819 */ /* 0x000fe20000011406 */
[----:B------:R-:W-:Y:S01]  /*1720*/  USHF.R.S32.HI UR4, URZ, 0x1f, UR6 ;  /* 0x0000001f3f047899 */ /* 0x000fe20008011406 */
[----:B------:R-:W-:Y:S02]  /*1730*/  SHF.R.S32.HI R3, RZ, 0x1f, R2 ;  /* 0x0000001fff037819 */ /* 0x000fe40000011402 */
[----:B------:R-:W-:-:S03]  /*1740*/  LEA.HI R11, R11, R10, RZ, 0x3 ;  /* 0x0000000a0b0b7211 */ /* 0x000fc600078f18ff */
[C---:B------:R-:W-:Y:S01]  /*1750*/  IMAD R12, R18.reuse, UR4, RZ ;  /* 0x00000004120c7c24 */ /* 0x040fe2000f8e02ff */
[----:B------:R-:W-:Y:S01]  /*1760*/  LOP3.LUT R11, R11, 0xfffffff8, RZ, 0xc0, !PT ;  /* 0xfffffff80b0b7812 */ /* 0x000fe200078ec0ff */
[----:B------:R-:W-:Y:S01]  /*1770*/  USHF.R.S32.HI UR4, URZ, 0x1f, UR5 ;  /* 0x0000001f3f047899 */ /* 0x000fe20008011405 */
[----:B------:R-:W-:Y:S02]  /*1780*/  IMAD.IADD R4, R7, 0x1, -R4 ;  /* 0x0000000107047824 */ /* 0x000fe400078e0a04 */
[----:B------:R-:W-:-:S04]  /*1790*/  IMAD.WIDE.U32 R2, R18, UR6, R2 ;  /* 0x0000000612027c25 */ /* 0x000fc8000f8e0002 */
[----:B------:R-:W-:Y:S02]  /*17a0*/  IMAD R7, R19, UR6, R12 ;  /* 0x0000000613077c24 */ /* 0x000fe4000f8e020c */
[----:B------:R-:W-:Y:S02]  /*17b0*/  IMAD.IADD R11, R10, 0x1, -R11 ;  /* 0x000000010a0b7824 */ /* 0x000fe400078e0a0b */
[C---:B---3--:R-:W-:Y:S02]  /*17c0*/  IMAD R10, R232.reuse, UR4, RZ ;  /* 0x00000004e80a7c24 */ /* 0x048fe4000f8e02ff */
[----:B------:R-:W-:Y:S02]  /*17d0*/  IMAD.IADD R3, R3, 0x1, R7 ;  /* 0x0000000103037824 */ /* 0x000fe400078e0207 */
[----:B------:R-:W-:Y:S02]  /*17e0*/  IMAD R7, R233, UR5, R10 ;  /* 0x00000005e9077c24 */ /* 0x000fe4000f8e020a */
[----:B------:R-:W-:Y:S01]  /*17f0*/  IMAD.WIDE.U32 R232, R232, UR5, R2 ;  /* 0x00000005e8e87c25 */ /* 0x000fe2000f8e0002 */
[----:B------:R-:W-:-:S03]  /*1800*/  R2UR UR4, R16 ;  /* 0x00000000100472ca */ /* 0x000fc600000e0000 */
[----:B------:R-:W-:Y:S02]  /*1810*/  IMAD.MOV.U32 R3, RZ, RZ, R5 ;  /* 0x000000ffff037224 */ /* 0x000fe400078e0005 */
[----:B------:R-:W-:Y:S01]  /*1820*/  IMAD.IADD R5, R233, 0x1, R7 ;  /* 0x00000001e9057824 */ /* 0x000fe200078e0207 */
[----:B------:R-:W-:-:S04]  /*1830*/  LOP3.LUT R6, R6, 0x7ffffffc, RZ, 0xc0, !PT ;  /* 0x7ffffffc06067812 */ /* 0x000fc800078ec0ff */
[----:B------:R1:W-:Y:S01]  /*1840*/  STL [R1+0x4], R5 ;  /* 0x0000040501007387 */ /* 0x0003e20000100800 */
[----:B------:R-:W-:Y:S01]  /*1850*/  IMAD.IADD R6, R9, 0x1, -R6 ;  /* 0x0000000109067824 */ /* 0x000fe200078e0a06 */
[----:B------:R-:W-:Y:S01]  /*1860*/  LEA.HI R8, R8, R9, RZ, 0x5 ;  /* 0x0000000908087211 */ /* 0x000fe200078f28ff */
[----:B------:R-:W-:Y:S02]  /*1870*/  UIMAD UR4, UR4, -0x50, UR10 ;  /* 0xffffffb0040478a4 */ /* 0x000fe4000f8e020a */
[----:B------:R-:W-:Y:S01]  /*1880*/  IMAD R6, R15, 0x4, R6 ;  /* 0x000000040f067824 */ /* 0x000fe200078e0206 */
[----:B------:R-:W-:Y:S01]  /*1890*/  SHF.R.S32.HI R8, RZ, 0x5, R8 ;  /* 0x00000005ff087819 */ /* 0x000fe20000011408 */
[----:B------:R-:W-:Y:S02]  /*18a0*/  UIADD3 UR5, UR4, 0x1, -UR9 ;  /* 0x0000000104057890 */ /* 0x000fe4000fffe809 */
[----:B------:R-:W-:Y:S02]  /*18b0*/  IMAD.SHL.U32 R229, R6, 0x2, RZ ;  /* 0x0000000206e57824 */ /* 0x000fe400078e00ff */
[----:B------:R-:W-:-:S02]  /*18c0*/  IMAD R19, R8, 0x10, R11 ;  /* 0x0000001008137824 */ /* 0x000fc400078e020b */
[----:B------:R-:W-:Y:S01]  /*18d0*/  IMAD.MOV.U32 R2, RZ, RZ, RZ ;  /* 0x000000ffff027224 */ /* 0x000fe200078e00ff */
[C---:B------:R-:W-:Y:S01]  /*18e0*/  IADD3 R230, -R229.reuse, UR4, RZ ;  /* 0x00000004e5e67c10 */ /* 0x040fe2000fffe1ff */
[----:B------:R-:W-:Y:S01]  /*18f0*/  IMAD.MOV.U32 R18, RZ, RZ, RZ ;  /* 0x000000ffff127224 */ /* 0x000fe200078e00ff */
[----:B-1----:R-:W-:-:S07]  /*1900*/  IADD3 R229, -R229, UR5, RZ ;  /* 0x00000005e5e57c10 */ /* 0x002fce000fffe1ff */
.L_x_814:
[----:B------:R-:W-:-:S13]  /*1910*/  ISETP.NE.AND P0, PT, R231, 0x3, PT ;  /* 0x00000003e700780c */ /* 0x000fda0003f05270 */
[----:B------:R-:W-:Y:S05]  /*1920*/  @!P0 BRA `(.L_x_804) ;  /* 0x0000000000048947 */ /* 0x000fea0003800000 */
[----:B------:R-:W-:Y:S01]  /*1930*/  BPT.TRAP 0x1 ;  /* 0x000000040000795c */ /* 0x000fe20000300000 */
.L_x_804:
[----:B------:R-:W-:Y:S01]  /*1940*/  IMAD R16, R2, 0x8, R17 ;  /* 0x0000000802107824 */ /* 0x000fe200078e0211 */
[----:B------:R-:W-:-:S04]  /*1950*/  SHF.L.U32 R9, R228, 0x1f, RZ ;  /* 0x0000001fe4097819 */ /* 0x000fc800000006ff */
[----:B------:R1:W2:Y:S01]  /*1960*/  SYNCS.PHASECHK.TRANS64.TRYWAIT P1, [R16+URZ+0x31810], R9 ;  /* 0x03181009100075a7 */ /* 0x0002a2000802017f */
[----:B------:R-:W-:Y:S05]  /*1970*/  @!P0 BRA `(.L_x_805) ;  /* 0x0000000000048947 */ /* 0x000fea0003800000 */
[----:B------:R-:W-:Y:S01]  /*1980*/  BPT.TRAP 0x1 ;  /* 0x000000040000795c */ /* 0x000fe20000300000 */
.L_x_805:
        /* <DEDUP_REMOVED lines=11> */
.L_x_806:
[----:B------:R-:W-:Y:S01]  /*1a40*/  IMAD R7, R2, 0x800, R11 ;  /* 0x0000080002077824 */ /* 0x000fe200078e020b */
[C---:B------:R-:W-:Y:S01]  /*1a50*/  R2UR UR6, R6.reuse ;  /* 0x00000000060672ca */ /* 0x040fe200000e0000 */
[C---:B------:R-:W-:Y:S01]  /*1a60*/  VIADD R8, R6.reuse, 0x80 ;  /* 0x0000008006087836 */ /* 0x040fe20000000000 */
[----:B------:R-:W-:Y:S01]  /*1a70*/  WARPGROUP.ARRIVE ;  /* 0x00000000000079c5 */ /* 0x000fe20000000000 */
[----:B-12---:R-:W-:Y:S01]  /*1a80*/  VIADD R9, R6, 0x100 ;  /* 0x0000010006097836 */ /* 0x006fe20000000000 */
        /* <DEDUP_REMOVED lines=414> */
[----:B------:R-:W-:-:S04]  /*3470*/  IMAD R6, R2, 0x40, R19 ;  /* 0x0000004002067824 */ /* 0x000fc800078e0213 */
[----:B------:R-:W-:-:S05]  /*3480*/  IMAD R8, R6, 0x4, R17 ;  /* 0x0000000406087824 */ /* 0x000fca00078e0211 */
        /* <DEDUP_REMOVED lines=15> */
[----:B-1----:R-:W-:Y:S05]  /*3580*/  @!P0 BRA `(.L_x_808) ;  /* 0x0000000000048947 */ /* 0x002fea0003800000 */
[----:B------:R-:W-:Y:S01]  /*3590*/  BPT.TRAP 0x1 ;  /* 0x000000040000795c */ /* 0x000fe20000300000 */
.L_x_808:
[----:B------:R-:W-:-:S04]  /*35a0*/  SHF.L.U32 R10, R18, 0x1f, RZ ;  /* 0x0000001f120a7819 */ /* 0x000fc800000006ff */
[----:B------:R1:W4:Y:S01]  /*35b0*/  SYNCS.PHASECHK.TRANS64.TRYWAIT P1, [R17+URZ+0x31830], R10 ;  /* 0x0318300a110075a7 */ /* 0x000322000802017f */
[----:B------:R-:W-:Y:S05]  /*35c0*/  @!P0 BRA `(.L_x_809) ;  /* 0x0000000000048947 */ /* 0x000fea0003800000 */
[----:B------:R-:W-:Y:S01]  /*35d0*/  BPT.TRAP 0x1 ;  /* 0x000000040000795c */ /* 0x000fe20000300000 */
.L_x_809:
        /* <DEDUP_REMOVED lines=11> */
.L_x_810:
[C---:B-1--4-:R-:W-:Y:S01]  /*3690*/  VIADD R10, R8.reuse, 0x80 ;  /* 0x00000080080a7836 */ /* 0x052fe20000000000 */
[----:B------:R-:W-:Y:S01]  /*36a0*/  R2UR UR4, R9 ;  /* 0x00000000090472ca */ /* 0x000fe200000e0000 */
[C---:B------:R-:W-:Y:S01]  /*36b0*/  VIADD R11, R8.reuse, 0x100 ;  /* 0x00000100080b7836 */ /* 0x040fe20000000000 */
        /* <DEDUP_REMOVED lines=11> */
[C---:B------:R-:W-:Y:S01]  /*3770*/  VIADD R11, R8.reuse, 0x82 ;  /* 0x00000082080b7836 */ /* 0x040fe20000000000 */
[----:B------:R1:W-:Y:S01]  /*3780*/  STL [R1+0x18], R16 ;  /* 0x0000181001007387 */ /* 0x0003e20000100800 */
[----:B------:R-:W-:Y:S01]  /*3790*/  HGMMA.64x8x16.F32.BF16 R44, gdesc[UR4], RZ, !UPT ;  /* 0x00000000042c79f0 */ /* 0x000fe2000c7018ff */
[----:B------:R-:W-:Y:S01]  /*37a0*/  UMOV UR7, 0x40000000 ;  /* 0x4000000000077882 */ /* 0x000fe20000000000 */
[----:B------:R-:W-:Y:S01]  /*37b0*/  UMOV UR6, UR8 ;  /* 0x0000000800067c82 */ /* 0x000fe20008000000 */
[----:B------:R-:W-:Y:S01]  /*37c0*/  R2UR UR8, R11 ;  /* 0x000000000b0872ca */ /* 0x000fe200000e0000 */
[----:B------:R-:W-:Y:S01]  /*37d0*/  HGMMA.64x8x16.F32.BF16 R48, gdesc[UR4], RZ, !UPT ;  /* 0x00000000043079f0 */ /* 0x000fe2000c7018ff */
[----:B------:R-:W-:Y:S01]  /*37e0*/  UMOV UR6, UR9 ;  /* 0x0000000900067c82 */ /* 0x000fe20008000000 */
[----:B------:R-:W-:Y:S01]  /*37f0*/  UMOV UR7, 0x40000000 ;  /* 0x4000000000077882 */ /* 0x000fe20000000000 */
[----:B------:R-:W-:Y:S01]  /*3800*/  VIADD R11, R8, 0x182 ;  /* 0x00000182080b7836 */ /* 0x000fe20000000000 */
[----:B------:R-:W-:Y:S01]  /*3810*/  HGMMA.64x8x16.F32.BF16 R52, gdesc[UR4], RZ, !UPT ;  /* 0x00000000043479f0 */ /* 0x000fe2000c7018ff */
[----:B------:R-:W-:Y:S01]  /*3820*/  UMOV UR6, UR10 ;  /* 0x0000000a00067c82 */ /* 0x000fe20008000000 */
[----:B------:R-:W-:-:S02]  /*3830*/  UMOV UR7, 0x40000000 ;  /* 0x4000000000077882 */ /* 0x000fc40000000000 */
[----:B------:R-:W-:Y:S01]  /*3840*/  HGMMA.64x8x16.F32.BF16 R216, gdesc[UR4], RZ, !UPT ;  /* 0x0000000004d879f0 */ /* 0x000fe2000c7018ff */
[----:B------:R-:W-:Y:S01]  /*3850*/  UMOV UR6, UR11 ;  /* 0x0000000b00067c82 */ /* 0x000fe20008000000 */
[----:B------:R-:W-:Y:S01]  /*3860*/  UMOV UR7, 0x40000000 ;  /* 0x4000000000077882 */ /* 0x000fe20000000000 */
[----:B------:R-:W-:Y:S01]  /*3870*/  R2UR UR10, R11 ;  /* 0x000000000b0a72ca */ /* 0x000fe200000e0000 */
[----:B------:R-:W-:Y:S01]  /*3880*/  HGMMA.64x8x16.F32.BF16 R220, gdesc[UR4], RZ, !UPT ;  /* 0x0000000004dc79f0 */ /* 0x000fe2000c7018ff */
[----:B------:R-:W-:Y:S01]  /*3890*/  R2UR UR6, R10 ;  /* 0x000000000a0672ca */ /* 0x000fe200000e0000 */
[----:B------:R-:W-:Y:S01]  /*38a0*/  VIADD R10, R9, 0x2 ;  /* 0x00000002090a7836 */ /* 0x000fe20000000000 */
        /* <DEDUP_REMOVED lines=8> */
[C---:B------:R-:W-:Y:S01]  /*3930*/  VIADD R10, R8.reuse, 0x4 ;  /* 0x00000004080a7836 */ /* 0x040fe20000000000 */
[----:B------:R-:W-:Y:S01]  /*3940*/  HGMMA.64x8x16.F32.BF16 R44, gdesc[UR4], R44 ;  /* 0x00000000042c79f0 */ /* 0x000fe2000870182c */
        /* <DEDUP_REMOVED lines=9> */
[----:B------:R-:W-:-:S02]  /*39e0*/  UMOV UR7, 0x40000000 ;  /* 0x4000000000077882 */ /* 0x000fc40000000000 */
[----:B------:R-:W-:Y:S01]  /*39f0*/  HGMMA.64x8x16.F32.BF16 R216, gdesc[UR4], R216 ;  /* 0x0000000004d879f0 */ /* 0x000fe200087018d8 */
[----:B------:R-:W-:Y:S01]  /*3a00*/  UMOV UR6, UR11 ;  /* 0x0000000b00067c82 */ /* 0x000fe20008000000 */
[----:B------:R-:W-:Y:S01]  /*3a10*/  UMOV UR7, 0x40000000 ;  /* 0x4000000000077882 */ /* 0x000fe20000000000 */
[----:B------:R-:W-:Y:S01]  /*3a20*/  R2UR UR10, R11 ;  /* 0x000000000b0a72ca */ /* 0x000fe200000e0000 */
[----:B------:R-:W-:Y:S01]  /*3a30*/  HGMMA.64x8x16.F32.BF16 R220, gdesc[UR4], R220 ;  /* 0x0000000004dc79f0 */ /* 0x000fe200087018dc */
        /* <DEDUP_REMOVED lines=334> */
[----:B------:R-:W-:Y:S01]  /*4f20*/  VIADD R10, R8, 0x786 ;  /* 0x00000786080a7836 */ /* 0x000fe20000000000 */
        /* <DEDUP_REMOVED lines=39> */
[----:B------:R-:W-:Y:S02]  /*51a0*/  ULDC UR4, c[0x0][0x744] ;  /* 0x0001d10000047ab9 */ /* 0x000fe40000000800 */
[----:B------:R-:W-:-:S02]  /*51b0*/  WARPGROUP.DEPBAR.LE gsb0, 0x1 ;  /* 0x00008000000079c5 */ /* 0x000fc40000010100 */
[----:B------:R-:W-:Y:S01]  /*51c0*/  FMUL.FTZ R237, R24, UR8 ;  /* 0x0000000818ed7c20 */ /* 0x000fe20008410000 */
[----:B------:R-:W-:Y:S01]  /*51d0*/  FMUL.FTZ R8, R25, UR8 ;  /* 0x0000000819087c20 */ /* 0x000fe20008410000 */
[----:B------:R-:W-:Y:S01]  /*51e0*/  FMUL.FTZ R10, R28, UR8 ;  /* 0x000000081c0a7c20 */ /* 0x000fe20008410000 */
[----:B------:R-:W-:Y:S01]  /*51f0*/  FMUL.FTZ R11, R29, UR8 ;  /* 0x000000081d0b7c20 */ /* 0x000fe20008410000 */
[----:B------:R-:W-:Y:S01]  /*5200*/  FMUL.FTZ R26, R26, UR8 ;  /* 0x000000081a1a7c20 */ /* 0x000fe20008410000 */
[----:B------:R-:W-:Y:S01]  /*5210*/  FMUL.FTZ R14, R32, UR8 ;  /* 0x00000008200e7c20 */ /* 0x000fe20008410000 */
[----:B------:R-:W4:Y:S01]  /*5220*/  MUFU.TANH R237, R237 ;  /* 0x000000ed00ed7308 */ /* 0x000f220000002400 */
[----:B------:R-:W-:Y:S01]  /*5230*/  FMUL.FTZ R15, R33, UR8 ;  /* 0x00000008210f7c20 */ /* 0x000fe20008410000 */
[----:B------:R-:W-:Y:S01]  /*5240*/  FMUL.FTZ R22, R36, UR8 ;  /* 0x0000000824167c20 */ /* 0x000fe20008410000 */
[----:B------:R-:W-:Y:S01]  /*5250*/  FMUL.FTZ R23, R37, UR8 ;  /* 0x0000000825177c20 */ /* 0x000fe20008410000 */
[----:B------:R-:W-:Y:S01]  /*5260*/  FMUL.FTZ R9, R27, UR8 ;  /* 0x000000081b097c20 */ /* 0x000fe20008410000 */
[----:B------:R-:W-:Y:S01]  /*5270*/  FMUL.FTZ R12, R30, UR8 ;  /* 0x000000081e0c7c20 */ /* 0x000fe20008410000 */
[----:B------:R-:W-:Y:S01]  /*5280*/  FMUL.FTZ R13, R31, UR8 ;  /* 0x000000081f0d7c20 */ /* 0x000fe20008410000 */
[----:B------:R-:W-:Y:S01]  /*5290*/  FMUL.FTZ R24, R40, UR8 ;  /* 0x0000000828187c20 */ /* 0x000fe20008410000 */
[----:B------:R-:W2:Y:S01]  /*52a0*/  MUFU.TANH R8, R8 ;  /* 0x0000000800087308 */ /* 0x000ea20000002400 */
[----:B------:R-:W-:Y:S01]  /*52b0*/  FMUL.FTZ R21, R35, UR8 ;  /* 0x0000000823157c20 */ /* 0x000fe20008410000 */
[----:B------:R-:W-:Y:S01]  /*52c0*/  FMUL.FTZ R27, R39, UR8 ;  /* 0x00000008271b7c20 */ /* 0x000fe20008410000 */
[----:B------:R-:W-:Y:S01]  /*52d0*/  FMUL.FTZ R20, R34, UR8 ;  /* 0x0000000822147c20 */ /* 0x000fe20008410000 */
[----:B------:R-:W-:-:S04]  /*52e0*/  FMUL.FTZ R28, R42, UR8 ;  /* 0x000000082a1c7c20 */ /* 0x000fc80008410000 */
[----:B------:R-:W3:Y:S08]  /*52f0*/  MUFU.TANH R10, R10 ;  /* 0x0000000a000a7308 */ /* 0x000ef00000002400 */
[----:B------:R-:W3:Y:S08]  /*5300*/  MUFU.TANH R11, R11 ;  /* 0x0000000b000b7308 */ /* 0x000ef00000002400 */
[----:B-1----:R1:W-:Y:S08]  /*5310*/  MUFU.TANH R16, R26 ;  /* 0x0000001a00107308 */ /* 0x0023f00000002400 */
[----:B------:R-:W3:Y:S01]  /*5320*/  MUFU.TANH R14, R14 ;  /* 0x0000000e000e7308 */ /* 0x000ee20000002400 */
[----:B-1----:R-:W-:-:S05]  /*5330*/  IMAD R26, R3, 0x40, R19 ;  /* 0x00000040031a7824 */ /* 0x002fca00078e0213 */
[----:B------:R-:W-:Y:S02]  /*5340*/  VIADDMNMX R25, R26, R229, R230, PT ;  /* 0x000000e51a197246 */ /* 0x000fe400038001e6 */
[----:B------:R-:W1:Y:S01]  /*5350*/  MUFU.TANH R15, R15 ;  /* 0x0000000f000f7308 */ /* 0x000e620000002400 */
[----:B------:R-:W-:Y:S01]  /*5360*/  IADD3 R31, R229, 0x8, R26 ;  /* 0x00000008e51f7810 */ /* 0x000fe20007ffe01a */
[----:B------:R-:W-:Y:S01]  /*5370*/  FMUL.FTZ R26, R38, UR8 ;  /* 0x00000008261a7c20 */ /* 0x000fe20008410000 */
[C---:B------:R-:W-:Y:S02]  /*5380*/  ISETP.GT.AND P6, PT, R25.reuse, RZ, PT ;  /* 0x000000ff1900720c */ /* 0x040fe40003fc4270 */
[C---:B------:R-:W-:Y:S02]  /*5390*/  ISETP.GT.AND P1, PT, R25.reuse, 0x1, PT ;  /* 0x000000011900780c */ /* 0x040fe40003f24270 */
[C---:B------:R-:W-:Y:S01]  /*53a0*/  ISETP.GT.AND P2, PT, R25.reuse, 0x10, PT ;  /* 0x000000101900780c */ /* 0x040fe20003f44270 */
[----:B------:R-:W1:Y:S01]  /*53b0*/  MUFU.TANH R22, R22 ;  /* 0x0000001600167308 */ /* 0x000e620000002400 */
[----:B------:R-:W-:-:S02]  /*53c0*/  ISETP.GT.AND P3, PT, R25, 0x11, PT ;  /* 0x000000111900780c */ /* 0x000fc40003f64270 */
[----:B----4-:R-:W-:Y:S02]  /*53d0*/  FSEL R235, R237, -INF , P6 ;  /* 0xff800000edeb7808 */ /* 0x010fe40003000000 */
[C---:B--2---:R-:W-:Y:S01]  /*53e0*/  FSEL R227, R8.reuse, -INF , P1 ;  /* 0xff80000008e37808 */ /* 0x044fe20000800000 */
[----:B------:R-:W-:Y:S01]  /*53f0*/  FFMA.FTZ R8, -R8, R8, 1 ;  /* 0x3f80000008087423 */ /* 0x000fe20000010108 */
[----:B---3--:R-:W-:Y:S01]  /*5400*/  FSEL R226, R10, -INF , P2 ;  /* 0xff8000000ae27808 */ /* 0x008fe20001000000 */
[----:B------:R-:W2:Y:S01]  /*5410*/  MUFU.TANH R23, R23 ;  /* 0x0000001700177308 */ /* 0x000ea20000002400 */
[----:B------:R-:W-:Y:S01]  /*5420*/  FSEL R225, R11, -INF , P3 ;  /* 0xff8000000be17808 */ /* 0x000fe20001800000 */
[--C-:B------:R-:W-:Y:S01]  /*5430*/  FFMA.FTZ R235, R235, UR4, -R7.reuse ;  /* 0x00000004ebeb7c23 */ /* 0x100fe20008010807 */
[----:B------:R-:W-:Y:S01]  /*5440*/  ISETP.GT.AND P4, PT, R25, 0x20, PT ;  /* 0x000000201900780c */ /* 0x000fe20003f84270 */
[--C-:B------:R-:W-:Y:S01]  /*5450*/  FFMA.FTZ R227, R227, UR4, -R7.reuse ;  /* 0x00000004e3e37c23 */ /* 0x100fe20008010807 */
[C---:B------:R-:W-:Y:S01]  /*5460*/  ISETP.GT.AND P5, PT, R25.reuse, 0x21, PT ;  /* 0x000000211900780c */ /* 0x040fe20003fa4270 */
[--C-:B------:R-:W-:Y:S01]  /*5470*/  FFMA.FTZ R226, R226, UR4, -R7.reuse ;  /* 0x00000004e2e27c23 */ /* 0x100fe20008010807 */
[C---:B------:R-:W-:Y:S01]  /*5480*/  ISETP.GT.AND P6, PT, R25.reuse, 0x30, PT ;  /* 0x000000301900780c */ /* 0x040fe20003fc4270 */
[----:B------:R-:W3:Y:S01]  /*5490*/  MUFU.TANH R9, R9 ;  /* 0x0000000900097308 */ /* 0x000ee20000002400 */
[----:B------:R-:W-:Y:S01]  /*54a0*/  ISETP.GT.AND P1, PT, R25, 0x31, PT ;  /* 0x000000311900780c */ /* 0x000fe20003f24270 */
[--C-:B------:R-:W-:Y:S01]  /*54b0*/  FFMA.FTZ R225, R225, UR4, -R7.reuse ;  /* 0x00000004e1e17c23 */ /* 0x100fe20008010807 */
[C---:B------:R-:W-:Y:S01]  /*54c0*/  ISETP.GT.AND P2, PT, R25.reuse, 0x40, PT ;  /* 0x000000401900780c */ /* 0x040fe20003f44270 */
[----:B------:R-:W-:Y:S01]  /*54d0*/  FFMA.FTZ R10, -R10, R10, 1 ;  /* 0x3f8000000a0a7423 */ /* 0x000fe2000001010a */
[----:B------:R-:W-:Y:S01]  /*54e0*/  ISETP.GT.AND P3, PT, R25, 0x41, PT ;  /* 0x000000411900780c */ /* 0x000fe20003f64270 */
[----:B------:R-:W-:Y:S01]  /*54f0*/  FMUL.FTZ R25, R41, UR8 ;  /* 0x0000000829197c20 */ /* 0x000fe20008410000 */
[----:B------:R-:W-:Y:S01]  /*5500*/  VIMNMX R31, R230, R31, PT ;  /* 0x0000001fe61f7248 */ /* 0x000fe20003fe0100 */
[----:B------:R-:W4:Y:S01]  /*5510*/  MUFU.TANH R12, R12 ;  /* 0x0000000c000c7308 */ /* 0x000f220000002400 */
[C---:B------:R-:W-:Y:S01]  /*5520*/  FSEL R35, R14.reuse, -INF , P4 ;  /* 0xff8000000e237808 */ /* 0x040fe20002000000 */
[----:B------:R-:W-:Y:S01]  /*5530*/  FFMA.FTZ R14, -R14, R14, 1 ;  /* 0x3f8000000e0e7423 */ /* 0x000fe2000001010e */
[----:B-1----:R-:W-:Y:S01]  /*5540*/  FSEL R39, R15, -INF , P5 ;  /* 0xff8000000f277808 */ /* 0x002fe20002800000 */
[----:B------:R-:W-:Y:S01]  /*5550*/  FFMA.FTZ R11, -R11, R11, 1 ;  /* 0x3f8000000b0b7423 */ /* 0x000fe2000001010b */
[----:B------:R-:W-:Y:S01]  /*5560*/  FSEL R30, R22, -INF , P6 ;  /* 0xff800000161e7808 */ /* 0x000fe20003000000 */
[--C-:B------:R-:W-:Y:S01]  /*5570*/  FFMA.FTZ R42, R35, UR4, -R7.reuse ;  /* 0x00000004232a7c23 */ /* 0x100fe20008010807 */
[----:B--2---:R-:W-:Y:S01]  /*5580*/  FSEL R29, R23, -INF , P1 ;  /* 0xff800000171d7808 */ /* 0x004fe20000800000 */
[----:B------:R-:W1:Y:S01]  /*5590*/  MUFU.TANH R13, R13 ;  /* 0x0000000d000d7308 */ /* 0x000e620000002400 */
[----:B------:R-:W-:Y:S01]  /*55a0*/  ISETP.GT.AND P4, PT, R31, RZ, PT ;  /* 0x000000ff1f00720c */ /* 0x000fe20003f84270 */
[--C-:B------:R-:W-:Y:S01]  /*55b0*/  FFMA.FTZ R39, R39, UR4, -R7.reuse ;  /* 0x0000000427277c23 */ /* 0x100fe20008010807 */
[C---:B------:R-:W-:Y:S01]  /*55c0*/  ISETP.GT.AND P5, PT, R31.reuse, 0x1, PT ;  /* 0x000000011f00780c */ /* 0x040fe20003fa4270 */
[--C-:B------:R-:W-:Y:S01]  /*55d0*/  FFMA.FTZ R30, R30, UR4, -R7.reuse ;  /* 0x000000041e1e7c23 */ /* 0x100fe20008010807 */
[----:B------:R-:W-:Y:S01]  /*55e0*/  ISETP.GT.AND P6, PT, R31, 0x10, PT ;  /* 0x000000101f00780c */ /* 0x000fe20003fc4270 */
[----:B------:R-:W-:Y:S01]  /*55f0*/  FFMA.FTZ R29, R29, UR4, -R7 ;  /* 0x000000041d1d7c23 */ /* 0x000fe20008010807 */
[----:B------:R-:W-:Y:S01]  /*5600*/  ISETP.GT.AND P1, PT, R31, 0x11, PT ;  /* 0x000000111f00780c */ /* 0x000fe20003f24270 */
[----:B------:R-:W2:Y:S01]  /*5610*/  MUFU.TANH R24, R24 ;  /* 0x0000001800187308 */ /* 0x000ea20000002400 */
[----:B------:R-:W-:Y:S01]  /*5620*/  FSEL R33, R16, -INF , P4 ;  /* 0xff80000010217808 */ /* 0x000fe20002000000 */
[----:B------:R-:W-:Y:S01]  /*5630*/  FFMA.FTZ R22, -R22, R22, 1 ;  /* 0x3f80000016167423 */ /* 0x000fe20000010116 */
[----:B---3--:R-:W-:-:S02]  /*5640*/  FSEL R234, R9, -INF , P5 ;  /* 0xff80000009ea7808 */ /* 0x008fc40002800000 */
[----:B----4-:R-:W-:Y:S02]  /*5650*/  FSEL R37, R12, -INF , P6 ;  /* 0xff8000000c257808 */ /* 0x010fe40003000000 */
[----:B------:R-:W-:Y:S01]  /*5660*/  ISETP.GT.AND P4, PT, R31, 0x30, PT ;  /* 0x000000301f00780c */ /* 0x000fe20003f84270 */
[----:B------:R-:W3:Y:S01]  /*5670*/  MUFU.TANH R25, R25 ;  /* 0x0000001900197308 */ /* 0x000ee20000002400 */
[----:B-1----:R-:W-:Y:S01]  /*5680*/  FSEL R34, R13, -INF , P1 ;  /* 0xff8000000d227808 */ /* 0x002fe20000800000 */
[--C-:B------:R-:W-:Y:S01]  /*5690*/  FFMA.FTZ R234, R234, UR4, -R6.reuse ;  /* 0x00000004eaea7c23 */ /* 0x100fe20008010806 */
[----:B------:R-:W-:Y:S01]  /*56a0*/  ISETP.GT.AND P5, PT, R31, 0x31, PT ;  /* 0x000000311f00780c */ /* 0x000fe20003fa4270 */
[--C-:B------:R-:W-:Y:S01]  /*56b0*/  FFMA.FTZ R37, R37, UR4, -R6.reuse ;  /* 0x0000000425257c23 */ /* 0x100fe20008010806 */
[C---:B------:R-:W-:Y:S01]  /*56c0*/  ISETP.GT.AND P6, PT, R31.reuse, 0x40, PT ;  /* 0x000000401f00780c */ /* 0x040fe20003fc4270 */
[----:B------:R-:W-:Y:S01]  /*56d0*/  FFMA.FTZ R34, R34, UR4, -R6 ;  /* 0x0000000422227c23 */ /* 0x000fe20008010806 */
[C---:B------:R-:W-:Y:S01]  /*56e0*/  ISETP.GT.AND P1, PT, R31.reuse, 0x41, PT ;  /* 0x000000411f00780c */ /* 0x040fe20003f24270 */
[----:B------:R-:W1:Y:S01]  /*56f0*/  MUFU.TANH R20, R20 ;  /* 0x0000001400147308 */ /* 0x000e620000002400 */
[C---:B--2---:R-:W-:Y:S01]  /*5700*/  FSEL R32, R24.reuse, -INF , P2 ;  /* 0xff80000018207808 */ /* 0x044fe20001000000 */
[----:B------:R-:W-:Y:S01]  /*5710*/  FFMA.FTZ R24, -R24, R24, 1 ;  /* 0x3f80000018187423 */ /* 0x000fe20000010118 */
[----:B------:R-:W-:-:S03]  /*5720*/  ISETP.GT.AND P2, PT, R31, 0x20, PT ;  /* 0x000000201f00780c */ /* 0x000fc60003f44270 */
[--C-:B------:R-:W-:Y:S02]  /*5730*/  FFMA.FTZ R32, R32, UR4, -R7.reuse ;  /* 0x0000000420207c23 */ /* 0x100fe40008010807 */
[----:B------:R-:W2:Y:S01]  /*5740*/  MUFU.TANH R21, R21 ;  /* 0x0000001500157308 */ /* 0x000ea20000002400 */
[----:B---3--:R-:W-:Y:S02]  /*5750*/  FSEL R36, R25, -INF , P3 ;  /* 0xff80000019247808 */ /* 0x008fe40001800000 */
[----:B------:R-:W-:Y:S01]  /*5760*/  ISETP.GT.AND P3, PT, R31, 0x21, PT ;  /* 0x000000211f00780c */ /* 0x000fe20003f64270 */
[----:B------:R-:W-:Y:S02]  /*5770*/  FMUL.FTZ R31, R43, UR8 ;  /* 0x000000082b1f7c20 */ /* 0x000fe40008410000 */
[----:B------:R-:W-:Y:S01]  /*5780*/  FFMA.FTZ R36, R36, UR4, -R7 ;  /* 0x0000000424247c23 */ /* 0x000fe20008010807 */
[----:B------:R-:W-:Y:S01]  /*5790*/  FFMA.FTZ R7, R33, UR4, -R6 ;  /* 0x0000000421077c23 */ /* 0x000fe20008010806 */
[----:B------:R-:W3:Y:S01]  /*57a0*/  MUFU.TANH R26, R26 ;  /* 0x0000001a001a7308 */ /* 0x000ee20000002400 */
[----:B-1----:R-:W-:-:S05]  /*57b0*/  FSEL R41, R20, -INF , P2 ;  /* 0xff80000014297808 */ /* 0x002fca0001000000 */
[----:B------:R-:W-:Y:S02]  /*57c0*/  FFMA.FTZ R41, R41, UR4, -R6 ;  /* 0x0000000429297c23 */ /* 0x000fe40008010806 */
[----:B------:R-:W1:Y:S01]  /*57d0*/  MUFU.TANH R27, R27 ;  /* 0x0000001b001b7308 */ /* 0x000e620000002400 */
[----:B--2---:R-:W-:-:S05]  /*57e0*/  FSEL R33, R21, -INF , P3 ;  /* 0xff80000015217808 */ /* 0x004fca0001800000 */
[----:B------:R-:W-:Y:S02]  /*57f0*/  FFMA.FTZ R33, R33, UR4, -R6 ;  /* 0x0000000421217c23 */ /* 0x000fe40008010806 */
[----:B------:R-:W2:Y:S01]  /*5800*/  MUFU.TANH R28, R28 ;  /* 0x0000001c001c7308 */ /* 0x000ea20000002400 */
[----:B---3--:R-:W-:-:S05]  /*5810*/  FSEL R35, R26, -INF , P4 ;  /* 0xff8000001a237808 */ /* 0x008fca0002000000 */
[----:B------:R-:W-:Y:S02]  /*5820*/  FFMA.FTZ R35, R35, UR4, -R6 ;  /* 0x0000000423237c23 */ /* 0x000fe40008010806 */
[----:B------:R-:W3:Y:S01]  /*5830*/  MUFU.TANH R31, R31 ;  /* 0x0000001f001f7308 */ /* 0x000ee20000002400 */
[----:B-1----:R-:W-:-:S05]  /*5840*/  FSEL R40, R27, -INF , P5 ;  /* 0xff8000001b287808 */ /* 0x002fca0002800000 */
[----:B------:R-:W-:Y:S02]  /*5850*/  FFMA.FTZ R40, R40, UR4, -R6 ;  /* 0x0000000428287c23 */ /* 0x000fe40008010806 */
[----:B------:R-:W-:Y:S01]  /*5860*/  MUFU.EX2 R235, R235 ;  /* 0x000000eb00eb7308 */ /* 0x000fe20000000800 */
[----:B--2---:R-:W-:-:S05]  /*5870*/  FSEL R38, R28, -INF , P6 ;  /* 0xff8000001c267808 */ /* 0x004fca0003000000 */
[----:B------:R-:W-:Y:S02]  /*5880*/  FFMA.FTZ R38, R38, UR4, -R6 ;  /* 0x0000000426267c23 */ /* 0x000fe40008010806 */
[----:B------:R-:W-:Y:S01]  /*5890*/  MUFU.EX2 R227, R227 ;  /* 0x000000e300e37308 */ /* 0x000fe20000000800 */
[----:B---3--:R-:W-:-:S05]  /*58a0*/  FSEL R224, R31, -INF , P1 ;  /* 0xff8000001fe07808 */ /* 0x008fca0000800000 */
[----:B------:R-:W-:Y:S01]  /*58b0*/  FFMA.FTZ R224, R224, UR4, -R6 ;  /* 0x00000004e0e07c23 */ /* 0x000fe20008010806 */
[----:B------:R-:W-:Y:S01]  /*58c0*/  IMAD R6, R19, 0x4, R17 ;  /* 0x0000000413067824 */ /* 0x000fe200078e0211 */
[----:B------:R-:W-:Y:S04]  /*58d0*/  MUFU.EX2 R234, R234 ;  /* 0x000000ea00ea7308 */ /* 0x000fe80000000800 */
[----:B------:R-:W1:Y:S04]  /*58e0*/  LDS R43, [R6+0x2c300] ;  /* 0x02c30000062b7984 */ /* 0x000e680000000800 */
[----:B------:R2:W3:Y:S01]  /*58f0*/  LDS R236, [R6+0x2c320] ;  /* 0x02c3200006ec7984 */ /* 0x0004e20000000800 */
[----:B------:R-:W-:-:S02]  /*5900*/  WARPGROUP.DEPBAR.LE gsb0, 0x0 ;  /* 0x00008000000079c5 */ /* 0x000fc40000010000 */
[----:B------:R-:W-:Y:S01]  /*5910*/  MUFU.EX2 R226, R226 ;  /* 0x000000e200e27308 */ /* 0x000fe20000000800 */
[----:B--2---:R-:W-:-:S07]  /*5920*/  FFMA.FTZ R6, -R237, R237, 1 ;  /* 0x3f800000ed067423 */ /* 0x004fce00000101ed */
[----:B------:R-:W2:Y:S08]  /*5930*/  MUFU.EX2 R237, R7 ;  /* 0x0000000700ed7308 */ /* 0x000eb00000000800 */
[----:B------:R-:W-:Y:S08]  /*5940*/  MUFU.EX2 R42, R42 ;  /* 0x0000002a002a7308 */ /* 0x000ff00000000800 */
[----:B------:R-:W-:Y:S01]  /*5950*/  MUFU.EX2 R30, R30 ;  /* 0x0000001e001e7308 */ /* 0x000fe20000000800 */
[----:B--2---:R-:W-:-:S07]  /*5960*/  F2FP.BF16.F32.PACK_AB R7, R234, R237 ;  /* 0x000000edea07723e */ /* 0x004fce00000010ff */
[----:B------:R-:W2:Y:S01]  /*5970*/  MUFU.EX2 R36, R36 ;  /* 0x0000002400247308 */ /* 0x000ea20000000800 */
[--C-:B-1----:R-:W-:Y:S01]  /*5980*/  FADD.FTZ R44, R44, -R43.reuse ;  /* 0x8000002b2c2c7221 */ /* 0x102fe20000010000 */
[--C-:B------:R-:W-:Y:S01]  /*5990*/  FADD.FTZ R45, R45, -R43.reuse ;  /* 0x8000002b2d2d7221 */ /* 0x100fe20000010000 */
[--C-:B------:R-:W-:Y:S01]  /*59a0*/  FADD.FTZ R48, R48, -R43.reuse ;  /* 0x8000002b30307221 */ /* 0x100fe20000010000 */
[--C-:B------:R-:W-:Y:S01]  /*59b0*/  FADD.FTZ R217, R217, -R43.reuse ;  /* 0x8000002bd9d97221 */ /* 0x100fe20000010000 */
[----:B------:R-:W-:Y:S01]  /*59c0*/  FMUL.FTZ R44, R235, R44 ;  /* 0x0000002ceb2c7220 */ /* 0x000fe20000410000 */
[C---:B------:R-:W-:Y:S01]  /*59d0*/  FMUL.FTZ R45, R227.reuse, R45 ;  /* 0x0000002de32d7220 */ /* 0x040fe20000410000 */
[----:B------:R-:W-:Y:S01]  /*59e0*/  FMUL.FTZ R48, R226, R48 ;  /* 0x00000030e2307220 */ /* 0x000fe20000410000 */
[----:B------:R-:W-:Y:S01]  /*59f0*/  MUFU.EX2 R37, R37 ;  /* 0x0000002500257308 */ /* 0x000fe20000000800 */
[----:B------:R-:W-:Y:S01]  /*5a00*/  FMUL.FTZ R44, R6, R44 ;  /* 0x0000002c062c7220 */ /* 0x000fe20000410000 */
[----:B------:R-:W-:Y:S01]  /*5a10*/  F2FP.BF16.F32.PACK_AB R6, R227, R235 ;  /* 0x000000ebe306723e */ /* 0x000fe200000010ff */
[----:B------:R-:W-:Y:S01]  /*5a20*/  BAR.SYNC.DEFER_BLOCKING 0x9, 0x100 ;  /* 0x0244000000007b1d */ /* 0x000fe20000010000 */
[----:B------:R-:W-:Y:S01]  /*5a30*/  FMUL.FTZ R8, R8, R45 ;  /* 0x0000002d08087220 */ /* 0x000fe20000410000 */
[--C-:B------:R-:W-:Y:S01]  /*5a40*/  FADD.FTZ R45, R52, -R43.reuse ;  /* 0x8000002b342d7221 */ /* 0x100fe20000010000 */
[----:B------:R-:W-:Y:S01]  /*5a50*/  FMUL.FTZ R10, R10, R48 ;  /* 0x000000300a0a7220 */ /* 0x000fe20000410000 */
[--C-:B------:R-:W-:Y:S01]  /*5a60*/  FADD.FTZ R48, R49, -R43.reuse ;  /* 0x8000002b31307221 */ /* 0x100fe20000010000 */
[--C-:B------:R-:W-:Y:S01]  /*5a70*/  FADD.FTZ R49, R216, -R43.reuse ;  /* 0x8000002bd8317221 */ /* 0x100fe20000010000 */
[--C-:B------:R-:W-:Y:S01]  /*5a80*/  FADD.FTZ R52, R53, -R43.reuse ;  /* 0x8000002b35347221 */ /* 0x100fe20000010000 */
[--C-:B------:R-:W-:Y:S01]  /*5a90*/  FADD.FTZ R220, R220, -R43.reuse ;  /* 0x8000002bdcdc7221 */ /* 0x100fe20000010000 */
[----:B------:R-:W-:Y:S01]  /*5aa0*/  FADD.FTZ R43, R221, -R43 ;  /* 0x8000002bdd2b7221 */ /* 0x000fe20000010000 */
[----:B------:R-:W-:Y:S01]  /*5ab0*/  MUFU.EX2 R41, R41 ;  /* 0x0000002900297308 */ /* 0x000fe20000000800 */
[--C-:B---3--:R-:W-:Y:S01]  /*5ac0*/  FADD.FTZ R46, R46, -R236.reuse ;  /* 0x800000ec2e2e7221 */ /* 0x108fe20000010000 */
[--C-:B------:R-:W-:Y:S01]  /*5ad0*/  FADD.FTZ R50, R50, -R236.reuse ;  /* 0x800000ec32327221 */ /* 0x100fe20000010000 */
[----:B--2---:R-:W-:Y:S01]  /*5ae0*/  FMUL.FTZ R43, R36, R43 ;  /* 0x0000002b242b7220 */ /* 0x004fe20000410000 */
[----:B------:R-:W-:Y:S01]  /*5af0*/  FFMA.FTZ R12, -R12, R12, 1 ;  /* 0x3f8000000c0c7423 */ /* 0x000fe2000001010c */
[----:B------:R-:W-:Y:S01]  /*5b00*/  FMUL.FTZ R46, R237, R46 ;  /* 0x0000002eed2e7220 */ /* 0x000fe20000410000 */
[----:B------:R-:W-:-:S02]  /*5b10*/  FADD.FTZ R54, R54, -R236 ;  /* 0x800000ec36367221 */ /* 0x000fc40000010000 */
[----:B------:R-:W1:Y:S08]  /*5b20*/  MUFU.EX2 R225, R225 ;  /* 0x000000e100e17308 */ /* 0x000e700000000800 */
[----:B------:R-:W2:Y:S01]  /*5b30*/  MUFU.EX2 R34, R34 ;  /* 0x0000002200227308 */ /* 0x000ea20000000800 */
[----:B------:R3:W-:Y:S07]  /*5b40*/  STSM.16.M88.2 [R0+0x2c500], R6 ;  /* 0x02c5000600007844 */ /* 0x0007ee0000000100 */
[----:B------:R-:W4:Y:S01]  /*5b50*/  MUFU.EX2 R39, R39 ;  /* 0x0000002700277308 */ /* 0x000f220000000800 */
[----:B------:R-:W-:Y:S01]  /*5b60*/  FFMA.FTZ R20, -R20, R20, 1 ;  /* 0x3f80000014147423 */ /* 0x000fe20000010114 */
[--C-:B------:R-:W-:Y:S01]  /*5b70*/  FADD.FTZ R218, R218, -R236.reuse ;  /* 0x800000ecdada7221 */ /* 0x100fe20000010000 */
[----:B------:R-:W-:-:S05]  /*5b80*/  FADD.FTZ R223, R223, -R236 ;  /* 0x800000ecdfdf7221 */ /* 0x000fca0000010000 */
[----:B------:R-:W-:Y:S01]  /*5b90*/  MUFU.EX2 R35, R35 ;  /* 0x0000002300237308 */ /* 0x000fe20000000800 */
[----:B---3--:R-:W-:Y:S01]  /*5ba0*/  FFMA.FTZ R6, -R15, R15, 1 ;  /* 0x3f8000000f067423 */ /* 0x008fe2000001010f */
[----:B------:R-:W-:-:S06]  /*5bb0*/  FMUL.FTZ R15, R42, R45 ;  /* 0x0000002d2a0f7220 */ /* 0x000fcc0000410000 */
[----:B------:R-:W-:Y:S01]  /*5bc0*/  MUFU.EX2 R224, R224 ;  /* 0x000000e000e07308 */ /* 0x000fe20000000800 */
[----:B------:R-:W-:Y:S01]  /*5bd0*/  FMUL.FTZ R15, R14, R15 ;  /* 0x0000000f0e0f7220 */ /* 0x000fe20000410000 */
[----:B------:R-:W-:Y:S01]  /*5be0*/  FFMA.FTZ R14, -R23, R23, 1 ;  /* 0x3f800000170e7423 */ /* 0x000fe20000010117 */
[----:B------:R-:W-:-:S05]  /*5bf0*/  FMUL.FTZ R23, R30, R49 ;  /* 0x000000311e177220 */ /* 0x000fca0000410000 */
[----:B------:R-:W3:Y:S01]  /*5c00*/  MUFU.EX2 R29, R29 ;  /* 0x0000001d001d7308 */ /* 0x000ee20000000800 */
[----:B------:R-:W-:Y:S01]  /*5c10*/  FMUL.FTZ R23, R22, R23 ;  /* 0x0000001716177220 */ /* 0x000fe20000410000 */
[----:B------:R-:W-:-:S06]  /*5c20*/  FFMA.FTZ R22, -R25, R25, 1 ;  /* 0x3f80000019167423 */ /* 0x000fcc0000010119 */
[----:B------:R-:W-:Y:S01]  /*5c30*/  MUFU.EX2 R40, R40 ;  /* 0x0000002800287308 */ /* 0x000fe20000000800 */
[----:B------:R-:W-:Y:S01]  /*5c40*/  FFMA.FTZ R26, -R26, R26, 1 ;  /* 0x3f8000001a1a7423 */ /* 0x000fe2000001011a */
[----:B------:R-:W-:Y:S01]  /*5c50*/  FFMA.FTZ R31, -R31, R31, 1 ;  /* 0x3f8000001f1f7423 */ /* 0x000fe2000001011f */
[----:B-1----:R-:W-:Y:S01]  /*5c60*/  F2FP.BF16.F32.PACK_AB R226, R225, R226 ;  /* 0x000000e2e1e2723e */ /* 0x002fe200000010ff */
[--C-:B------:R-:W-:Y:S01]  /*5c70*/  FADD.FTZ R47, R47, -R236.reuse ;  /* 0x800000ec2f2f7221 */ /* 0x100fe20000010000 */
[----:B------:R-:W-:Y:S01]  /*5c80*/  FMUL.FTZ R48, R225, R48 ;  /* 0x00000030e1307220 */ /* 0x000fe20000410000 */
[--C-:B------:R-:W-:Y:S01]  /*5c90*/  FADD.FTZ R51, R51, -R236.reuse ;  /* 0x800000ec33337221 */ /* 0x100fe20000010000 */
[--C-:B------:R-:W-:Y:S01]  /*5ca0*/  FADD.FTZ R55, R55, -R236.reuse ;  /* 0x800000ec37377221 */ /* 0x100fe20000010000 */
[----:B------:R1:W1:Y:S01]  /*5cb0*/  MUFU.EX2 R7, R32 ;  /* 0x0000002000077308 */ /* 0x0002620000000800 */
[----:B--2---:R-:W-:Y:S01]  /*5cc0*/  F2FP.BF16.F32.PACK_AB R227, R34, R37 ;  /* 0x0000002522e3723e */ /* 0x004fe200000010ff */
[----:B------:R-:W-:Y:S01]  /*5cd0*/  FMUL.FTZ R47, R234, R47 ;  /* 0x0000002fea2f7220 */ /* 0x000fe20000410000 */
[----:B----4-:R-:W-:Y:S01]  /*5ce0*/  F2FP.BF16.F32.PACK_AB R42, R39, R42 ;  /* 0x0000002a272a723e */ /* 0x010fe200000010ff */
[----:B------:R-:W-:Y:S01]  /*5cf0*/  FMUL.FTZ R11, R11, R48 ;  /* 0x000000300b0b7220 */ /* 0x000fe20000410000 */
[----:B---3--:R-:W-:Y:S01]  /*5d00*/  F2FP.BF16.F32.PACK_AB R30, R29, R30 ;  /* 0x0000001e1d1e723e */ /* 0x008fe200000010ff */
[----:B------:R-:W-:Y:S01]  /*5d10*/  FFMA.FTZ R13, -R13, R13, 1 ;  /* 0x3f8000000d0d7423 */ /* 0x000fe2000001010d */
[----:B------:R-:W-:Y:S01]  /*5d20*/  FADD.FTZ R219, R219, -R236 ;  /* 0x800000ecdbdb7221 */ /* 0x000fe20000010000 */
[----:B------:R-:W-:Y:S01]  /*5d30*/  FMUL.FTZ R45, R39, R52 ;  /* 0x00000034272d7220 */ /* 0x000fe20000410000 */
[----:B-1----:R-:W-:Y:S01]  /*5d40*/  FFMA.FTZ R32, -R9, R9, 1 ;  /* 0x3f80000009207423 */ /* 0x002fe20000010109 */
[----:B------:R-:W-:-:S02]  /*5d50*/  VIADD R9, R17, 0x2c500 ;  /* 0x0002c50011097836 */ /* 0x000fc40000000000 */
[----:B------:R-:W-:Y:S01]  /*5d60*/  FADD.FTZ R222, R222, -R236 ;  /* 0x800000ecdede7221 */ /* 0x000fe20000010000 */
[----:B------:R-:W-:Y:S01]  /*5d70*/  FMUL.FTZ R217, R29, R217 ;  /* 0x000000d91dd97220 */ /* 0x000fe20000410000 */
[----:B------:R-:W-:Y:S01]  /*5d80*/  FMUL.FTZ R25, R7, R220 ;  /* 0x000000dc07197220 */ /* 0x000fe20000410000 */
[----:B------:R-:W-:Y:S02]  /*5d90*/  SHF.R.U32.HI R9, RZ, 0x4, R9 ;  /* 0x00000004ff097819 */ /* 0x000fe40000011609 */
[----:B------:R-:W-:Y:S01]  /*5da0*/  F2FP.BF16.F32.PACK_AB R36, R36, R7 ;  /* 0x000000072424723e */ /* 0x000fe200000010ff */
[----:B------:R-:W-:Y:S01]  /*5db0*/  FMUL.FTZ R25, R24, R25 ;  /* 0x0000001918197220 */ /* 0x000fe20000410000 */
[----:B------:R-:W-:Y:S01]  /*5dc0*/  LOP3.LUT R9, R9, 0x3fff, RZ, 0xc0, !PT ;  /* 0x00003fff09097812 */ /* 0x000fe200078ec0ff */
[----:B------:R-:W-:Y:S01]  /*5dd0*/  FMUL.FTZ R24, R22, R43 ;  /* 0x0000002b16187220 */ /* 0x000fe20000410000 */
[----:B------:R-:W-:Y:S01]  /*5de0*/  FFMA.FTZ R43, -R16, R16, 1 ;  /* 0x3f800000102b7423 */ /* 0x000fe20000010110 */
[----:B------:R1:W2:Y:S01]  /*5df0*/  MUFU.EX2 R22, R33 ;  /* 0x0000002100167308 */ /* 0x0002a20000000800 */
[----:B------:R-:W-:Y:S01]  /*5e00*/  LOP3.LUT R9, R9, 0x80000, RZ, 0xfc, !PT ;  /* 0x0008000009097812 */ /* 0x000fe200078efcff */
[----:B------:R-:W-:Y:S01]  /*5e10*/  STSM.16.M88.2 [R0+0x2cd00], R226 ;  /* 0x02cd00e200007844 */ /* 0x000fe20000000100 */
[----:B------:R-:W-:Y:S01]  /*5e20*/  FMUL.FTZ R46, R43, R46 ;  /* 0x0000002e2b2e7220 */ /* 0x000fe20000410000 */
[----:B------:R-:W-:Y:S01]  /*5e30*/  FMUL.FTZ R47, R32, R47 ;  /* 0x0000002f202f7220 */ /* 0x000fe20000410000 */
[----:B------:R-:W-:Y:S01]  /*5e40*/  FMUL.FTZ R48, R34, R51 ;  /* 0x0000003322307220 */ /* 0x000fe20000410000 */
[----:B------:R-:W-:Y:S01]  /*5e50*/  FMUL.FTZ R6, R6, R45 ;  /* 0x0000002d06067220 */ /* 0x000fe20000410000 */
[----:B------:R-:W-:Y:S01]  /*5e60*/  FFMA.FTZ R27, -R27, R27, 1 ;  /* 0x3f8000001b1b7423 */ /* 0x000fe2000001011b */
[----:B------:R-:W-:Y:S01]  /*5e70*/  FFMA.FTZ R28, -R28, R28, 1 ;  /* 0x3f8000001c1c7423 */ /* 0x000fe2000001011c */
[----:B-1----:R-:W-:Y:S01]  /*5e80*/  FMUL.FTZ R33, R37, R50 ;  /* 0x0000003225217220 */ /* 0x002fe20000410000 */
[----:B------:R-:W-:-:S02]  /*5e90*/  VIADD R43, R9, 0x100 ;  /* 0x00000100092b7836 */ /* 0x000fc40000000000 */
[----:B------:R-:W-:Y:S01]  /*5ea0*/  FMUL.FTZ R14, R14, R217 ;  /* 0x000000d90e0e7220 */ /* 0x000fe20000410000 */
[----:B------:R-:W-:Y:S01]  /*5eb0*/  F2FP.BF16.F32.PACK_AB R44, R8, R44 ;  /* 0x0000002c082c723e */ /* 0x000fe200000010ff */
[----:B------:R-:W-:Y:S01]  /*5ec0*/  FMUL.FTZ R12, R12, R33 ;  /* 0x000000210c0c7220 */ /* 0x000fe20000410000 */
[----:B------:R-:W-:Y:S01]  /*5ed0*/  F2FP.BF16.F32.PACK_AB R10, R11, R10 ;  /* 0x0000000a0b0a723e */ /* 0x000fe200000010ff */
[----:B------:R1:W3:Y:S01]  /*5ee0*/  MUFU.EX2 R33, R38 ;  /* 0x0000002600217308 */ /* 0x0002e20000000800 */
[----:B------:R-:W-:Y:S01]  /*5ef0*/  R2UR UR5, R43 ;  /* 0x000000002b0572ca */ /* 0x000fe200000e0000 */
[----:B------:R-:W-:Y:S01]  /*5f00*/  FMUL.FTZ R43, R41, R54 ;  /* 0x00000036292b7220 */ /* 0x000fe20000410000 */
[----:B------:R-:W-:Y:S01]  /*5f10*/  F2FP.BF16.F32.PACK_AB R24, R24, R25 ;  /* 0x000000191818723e */ /* 0x000fe200000010ff */
[----:B------:R-:W-:Y:S01]  /*5f20*/  UMOV UR57, 0x40000040 ;  /* 0x4000004000397882 */ /* 0x000fe20000000000 */
[----:B------:R-:W-:Y:S01]  /*5f30*/  UMOV UR59, 0x40 ;  /* 0x00000040003b7882 */ /* 0x000fe20000000000 */
[----:B------:R-:W-:Y:S01]  /*5f40*/  FMUL.FTZ R20, R20, R43 ;  /* 0x0000002b14147220 */ /* 0x000fe20000410000 */
[----:B------:R-:W-:Y:S01]  /*5f50*/  FMUL.FTZ R43, R35, R218 ;  /* 0x000000da232b7220 */ /* 0x000fe20000410000 */
[----:B------:R-:W-:Y:S01]  /*5f60*/  UMOV UR15, 0x40 ;  /* 0x00000040000f7882 */ /* 0x000fe20000000000 */
[----:B-1----:R-:W-:Y:S01]  /*5f70*/  FMUL.FTZ R38, R224, R223 ;  /* 0x000000dfe0267220 */ /* 0x002fe20000410000 */
[----:B------:R-:W-:Y:S01]  /*5f80*/  UMOV UR11, 0x40 ;  /* 0x00000040000b7882 */ /* 0x000fe20000000000 */
[----:B------:R-:W-:Y:S01]  /*5f90*/  FMUL.FTZ R26, R26, R43 ;  /* 0x0000002b1a1a7220 */ /* 0x000fe20000410000 */
[----:B--2---:R-:W-:Y:S01]  /*5fa0*/  F2FP.BF16.F32.PACK_AB R43, R22, R41 ;  /* 0x00000029162b723e */ /* 0x004fe200000010ff */
[----:B------:R-:W-:Y:S01]  /*5fb0*/  FMUL.FTZ R49, R31, R38 ;  /* 0x000000261f317220 */ /* 0x000fe20000410000 */
[----:B------:R-:W-:Y:S01]  /*5fc0*/  F2FP.BF16.F32.PACK_AB R31, R40, R35 ;  /* 0x00000023281f723e */ /* 0x000fe200000010ff */
[----:B------:R-:W-:Y:S01]  /*5fd0*/  UMOV UR19, 0x40 ;  /* 0x0000004000137882 */ /* 0x000fe20000000000 */
[----:B------:R-:W-:Y:S01]  /*5fe0*/  UMOV UR49, 0x40000040 ;  /* 0x4000004000317882 */ /* 0x000fe20000000000 */
[----:B---3--:R-:W-:Y:S01]  /*5ff0*/  F2FP.BF16.F32.PACK_AB R37, R224, R33 ;  /* 0x00000021e025723e */ /* 0x008fe200000010ff */
[----:B------:R-:W-:Y:S04]  /*6000*/  STSM.16.M88.2 [R0+0x2d500], R42 ;  /* 0x02d5002a00007844 */ /* 0x000fe80000000100 */
[----:B------:R-:W-:Y:S04]  /*6010*/  STSM.16.M88.2 [R0+0x2dd00], R30 ;  /* 0x02dd001e00007844 */ /* 0x000fe80000000100 */
[----:B------:R-:W-:Y:S01]  /*6020*/  STSM.16.M88.2 [R0+0x2e500], R36 ;  /* 0x02e5002400007844 */ /* 0x000fe20000000100 */
[----:B------:R1:W-:Y:S06]  /*6030*/  MEMBAR.ALL.CTA ;  /* 0x0000000000007992 */ /* 0x0003ec0000008000 */
[----:B-1----:R-:W1:Y:S01]  /*6040*/  FENCE.VIEW.ASYNC.S ;  /* 0x00000000000073c6 */ /* 0x002e620000000000 */
[----:B------:R-:W-:-:S02]  /*6050*/  VIADD R32, R9, 0x80 ;  /* 0x0000008009207836 */ /* 0x000fc40000000000 */
[----:B------:R-:W-:Y:S01]  /*6060*/  FMUL.FTZ R55, R22, R55 ;  /* 0x0000003716377220 */ /* 0x000fe20000410000 */
[----:B------:R-:W-:Y:S01]  /*6070*/  UMOV UR51, 0x40 ;  /* 0x0000004000337882 */ /* 0x000fe20000000000 */
[----:B------:R-:W-:Y:S01]  /*6080*/  UMOV UR55, 0x40 ;  /* 0x0000004000377882 */ /* 0x000fe20000000000 */
[----:B------:R-:W-:Y:S01]  /*6090*/  UMOV UR47, 0x40 ;  /* 0x00000040002f7882 */ /* 0x000fe20000000000 */
[----:B------:R-:W-:Y:S01]  /*60a0*/  R2UR UR4, R32 ;  /* 0x00000000200472ca */ /* 0x000fe200000e0000 */
[----:B------:R-:W-:Y:S01]  /*60b0*/  FFMA.FTZ R32, -R21, R21, 1 ;  /* 0x3f80000015207423 */ /* 0x000fe20000010115 */
[----:B------:R-:W-:Y:S01]  /*60c0*/  VIADD R21, R9, 0x180 ;  /* 0x0000018009157836 */ /* 0x000fe20000000000 */
[----:B------:R-:W-:Y:S01]  /*60d0*/  UMOV UR29, 0x40000040 ;  /* 0x40000040001d7882 */ /* 0x000fe20000000000 */
[----:B------:R-:W-:Y:S01]  /*60e0*/  IMAD R22, R4, 0x2000, R5 ;  /* 0x0000200004167824 */ /* 0x000fe200078e0205 */
[----:B------:R-:W-:Y:S01]  /*60f0*/  UMOV UR31, 0x40 ;  /* 0x00000040001f7882 */ /* 0x000fe20000000000 */
[----:B------:R-:W-:Y:S01]  /*6100*/  UMOV UR43, 0x40 ;  /* 0x00000040002b7882 */ /* 0x000fe20000000000 */
[----:B------:R-:W-:Y:S01]  /*6110*/  R2UR UR6, R21 ;  /* 0x00000000150672ca */ /* 0x000fe200000e0000 */
[----:B------:R-:W-:Y:S01]  /*6120*/  FMUL.FTZ R21, R13, R48 ;  /* 0x000000300d157220 */ /* 0x000fe20000410000 */
[----:B------:R-:W-:Y:S01]  /*6130*/  FMUL.FTZ R13, R32, R55 ;  /* 0x00000037200d7220 */ /* 0x000fe20000410000 */
[----:B------:R-:W-:Y:S01]  /*6140*/  FMUL.FTZ R32, R40, R219 ;  /* 0x000000db28207220 */ /* 0x000fe20000410000 */
[----:B------:R-:W-:Y:S01]  /*6150*/  SHF.R.U32.HI R7, RZ, 0x4, R22 ;  /* 0x00000004ff077819 */ /* 0x000fe20000011616 */
[----:B------:R-:W-:Y:S01]  /*6160*/  FMUL.FTZ R45, R33, R222 ;  /* 0x000000de212d7220 */ /* 0x000fe20000410000 */
[----:B------:R-:W-:Y:S01]  /*6170*/  UMOV UR39, 0x40 ;  /* 0x0000004000277882 */ /* 0x000fe20000000000 */
[----:B------:R-:W-:Y:S01]  /*6180*/  FMUL.FTZ R27, R27, R32 ;  /* 0x000000201b1b7220 */ /* 0x000fe20000410000 */
[----:B------:R-:W-:Y:S01]  /*6190*/  LOP3.LUT R7, R7, 0x3fff, RZ, 0xc0, !PT ;  /* 0x00003fff07077812 */ /* 0x000fe200078ec0ff */
[----:B------:R-:W-:Y:S01]  /*61a0*/  FMUL.FTZ R28, R28, R45 ;  /* 0x0000002d1c1c7220 */ /* 0x000fe20000410000 */
[----:B------:R-:W-:Y:S01]  /*61b0*/  F2FP.BF16.F32.PACK_AB R45, R47, R46 ;  /* 0x0000002e2f2d723e */ /* 0x000fe200000010ff */
[----:B-1----:R-:W-:Y:S01]  /*61c0*/  BAR.SYNC.DEFER_BLOCKING 0x9, 0x100 ;  /* 0x0244000000007b1d */ /* 0x002fe20000010000 */
[----:B------:R-:W-:Y:S01]  /*61d0*/  F2FP.BF16.F32.PACK_AB R11, R21, R12 ;  /* 0x0000000c150b723e */ /* 0x000fe200000010ff */
[----:B------:R-:W-:Y:S01]  /*61e0*/  VIADD R5, R9, 0x200 ;  /* 0x0000020009057836 */ /* 0x000fe20000000000 */
[----:B------:R-:W-:-:S02]  /*61f0*/  F2FP.BF16.F32.PACK_AB R12, R6, R15 ;  /* 0x0000000f060c723e */ /* 0x000fc400000010ff */
[----:B------:R-:W-:Y:S02]  /*6200*/  F2FP.BF16.F32.PACK_AB R13, R13, R20 ;  /* 0x000000140d0d723e */ /* 0x000fe400000010ff */
[----:B------:R-:W-:Y:S01]  /*6210*/  R2UR UR56, R7 ;  /* 0x00000000073872ca */ /* 0x000fe200000e0000 */
[----:B------:R-:W-:Y:S01]  /*6220*/  UMOV UR35, 0x40 ;  /* 0x0000004000237882 */ /* 0x000fe20000000000 */
[----:B------:R-:W-:Y:S01]  /*6230*/  F2FP.BF16.F32.PACK_AB R14, R14, R23 ;  /* 0x000000170e0e723e */ /* 0x000fe200000010ff */
[----:B------:R-:W-:Y:S01]  /*6240*/  UMOV UR27, 0x40 ;  /* 0x00000040001b7882 */ /* 0x000fe20000000000 */
[----:B------:R-:W-:Y:S01]  /*6250*/  R2UR UR58, R9 ;  /* 0x00000000093a72ca */ /* 0x000fe200000e0000 */
[----:B------:R-:W-:Y:S01]  /*6260*/  UMOV UR23, 0x40 ;  /* 0x0000004000177882 */ /* 0x000fe20000000000 */
[----:B------:R-:W-:Y:S01]  /*6270*/  F2FP.BF16.F32.PACK_AB R15, R27, R26 ;  /* 0x0000001a1b0f723e */ /* 0x000fe200000010ff */
[----:B------:R1:W5:Y:S01]  /*6280*/  LDL.LU R16, [R1+0x18] ;  /* 0x0000180001107983 */ /* 0x0003620000300800 */
[----:B------:R-:W-:-:S02]  /*6290*/  F2FP.BF16.F32.PACK_AB R25, R49, R28 ;  /* 0x0000001c3119723e */ /* 0x000fc400000010ff */
[----:B------:R-:W-:Y:S01]  /*62a0*/  R2UR UR7, R5 ;  /* 0x00000000050772ca */ /* 0x000fe200000e0000 */
[----:B------:R-:W-:Y:S04]  /*62b0*/  STSM.16.M88.2 [R0+0x2ed00], R44 ;  /* 0x02ed002c00007844 */ /* 0x000fe80000000100 */
[----:B------:R-:W-:Y:S04]  /*62c0*/  STSM.16.M88.2 [R0+0x2f500], R10 ;  /* 0x02f5000a00007844 */ /* 0x000fe80000000100 */
[----:B------:R-:W-:Y:S04]  /*62d0*/  STSM.16.M88.2 [R0+0x2fd00], R12 ;  /* 0x02fd000c00007844 */ /* 0x000fe80000000100 */
[----:B------:R2:W-:Y:S04]  /*62e0*/  STSM.16.M88.2 [R0+0x30500], R14 ;  /* 0x0305000e00007844 */ /* 0x0005e80000000100 */
[----:B------:R3:W-:Y:S01]  /*62f0*/  STSM.16.M88.2 [R0+0x30d00], R24 ;  /* 0x030d001800007844 */ /* 0x0007e20000000100 */
[----:B------:R-:W-:Y:S01]  /*6300*/  WARPGROUP.ARRIVE ;  /* 0x00000000000079c5 */ /* 0x000fe20000000000 */
[----:B------:R-:W-:Y:S01]  /*6310*/  UMOV UR12, UR56 ;  /* 0x00000038000c7c82 */ /* 0x000fe20008000000 */
[----:B------:R-:W-:Y:S01]  /*6320*/  UMOV UR13, UR57 ;  /* 0x00000039000d7c82 */ /* 0x000fe20008000000 */
        /* <DEDUP_REMOVED lines=9> */
[----:B------:R-:W-:Y:S01]  /*63c0*/  VIADD R6, R9, 0x10 ;  /* 0x0000001009067836 */ /* 0x000fe20000000000 */
        /* <DEDUP_REMOVED lines=10> */
[----:B------:R-:W-:Y:S01]  /*6470*/  UMOV UR41, UR29 ;  /* 0x0000001d00297c82 */ /* 0x000fe20008000000 */
[----:B------:R-:W-:Y:S01]  /*6480*/  HGMMA.64x16x16.F32.BF16 R88, gdesc[UR16].tnspA.tnspB, R88 ;  /* 0x60200000105879f0 */ /* 0x000fe20008701858 */
[----:B------:R-:W-:Y:S01]  /*6490*/  VIADD R5, R7, 0x80 ;  /* 0x0000008007057836 */ /* 0x000fe20000000000 */
[----:B------:R-:W-:Y:S01]  /*64a0*/  UMOV UR37, UR29 ;  /* 0x0000001d00257c82 */ /* 0x000fe20008000000 */
[----:B------:R-:W-:Y:S01]  /*64b0*/  UMOV UR33, UR29 ;  /* 0x0000001d00217c82 */ /* 0x000fe20008000000 */
[----:B------:R-:W-:Y:S01]  /*64c0*/  UMOV UR25, UR29 ;  /* 0x0000001d00197c82 */ /* 0x000fe20008000000 */
[----:B------:R-:W-:Y:S01]  /*64d0*/  MOV R216, UR58 ;  /* 0x0000003a00d87c02 */ /* 0x000fe20008000f00 */
[----:B------:R-:W-:Y:S01]  /*64e0*/  VIADD R20, R9, 0xb0 ;  /* 0x000000b009147836 */ /* 0x000fe20000000000 */
[----:B------:R-:W-:Y:S01]  /*64f0*/  R2UR UR48, R5 ;  /* 0x00000000053072ca */ /* 0x000fe200000e0000 */
[C---:B------:R-:W-:Y:S01]  /*6500*/  VIADD R5, R9.reuse, 0x90 ;  /* 0x0000009009057836 */ /* 0x040fe20000000000 */
[----:B------:R-:W-:Y:S01]  /*6510*/  R2UR UR50, R6 ;  /* 0x00000000063272ca */ /* 0x000fe200000e0000 */
[----:B------:R-:W-:Y:S01]  /*6520*/  VIADD R6, R9, 0x110 ;  /* 0x0000011009067836 */ /* 0x000fe20000000000 */
[----:B------:R-:W-:Y:S01]  /*6530*/  MOV R217, UR59 ;  /* 0x0000003b00d97c02 */ /* 0x000fe20008000f00 */
[----:B------:R-:W4:Y:S01]  /*6540*/  LDL R234, [R1+0x4] ;  /* 0x0000040001ea7983 */ /* 0x000f220000100800 */
[----:B------:R-:W-:Y:S01]  /*6550*/  R2UR UR4, R5 ;  /* 0x00000000050472ca */ /* 0x000fe200000e0000 */
[----:B------:R-:W-:Y:S01]  /*6560*/  VIADD R5, R9, 0x190 ;  /* 0x0000019009057836 */ /* 0x000fe20000000000 */
[----:B------:R-:W-:Y:S01]  /*6570*/  R2UR UR5, R6 ;  /* 0x00000000060572ca */ /* 0x000fe200000e0000 */
[----:B------:R-:W-:Y:S01]  /*6580*/  UMOV UR6, UR18 ;  /* 0x0000001200067c82 */ /* 0x000fe20008000000 */
[----:B------:R-:W-:Y:S01]  /*6590*/  UMOV UR7, UR19 ;  /* 0x0000001300077c82 */ /* 0x000fe20008000000 */
[----:B------:R-:W-:Y:S01]  /*65a0*/  UMOV UR17, UR49 ;  /* 0x0000003100117c82 */ /* 0x000fe20008000000 */
[----:B------:R-:W-:Y:S01]  /*65b0*/  R2UR UR54, R5 ;  /* 0x00000000053672ca */ /* 0x000fe200000e0000 */
[----:B------:R-:W-:Y:S01]  /*65c0*/  VIADD R5, R9, 0x210 ;  /* 0x0000021009057836 */ /* 0x000fe20000000000 */
[----:B------:R-:W-:Y:S01]  /*65d0*/  UMOV UR16, UR48 ;  /* 0x0000003000107c82 */ /* 0x000fe20008000000 */
[----:B------:R-:W-:Y:S01]  /*65e0*/  UMOV UR19, 0x40 ;  /* 0x0000004000137882 */ /* 0x000fe20000000000 */
[----:B------:R-:W-:Y:S01]  /*65f0*/  UMOV UR52, UR48 ;  /* 0x0000003000347c82 */ /* 0x000fe20008000000 */
[----:B------:R-:W-:Y:S01]  /*6600*/  UMOV UR57, UR19 ;  /* 0x0000001300397c82 */ /* 0x000fe20008000000 */
[----:B------:R-:W-:Y:S01]  /*6610*/  R2UR UR46, R5 ;  /* 0x00000000052e72ca */ /* 0x000fe200000e0000 */
[----:B------:R-:W-:Y:S01]  /*6620*/  UMOV UR18, UR4 ;  /* 0x0000000400127c82 */ /* 0x000fe20008000000 */
[----:B------:R-:W-:Y:S01]  /*6630*/  UMOV UR44, UR48 ;  /* 0x00000030002c7c82 */ /* 0x000fe20008000000 */
[----:B------:R-:W-:Y:S01]  /*6640*/  UMOV UR56, UR18 ;  /* 0x0000001200387c82 */ /* 0x000fe20008000000 */
[----:B------:R-:W-:Y:S01]  /*6650*/  VIADD R5, R7, 0x100 ;  /* 0x0000010007057836 */ /* 0x000fe20000000000 */
[----:B------:R-:W-:Y:S01]  /*6660*/  UMOV UR12, UR14 ;  /* 0x0000000e000c7c82 */ /* 0x000fe20008000000 */
[----:B------:R-:W-:Y:S01]  /*6670*/  VIADD R6, R9, 0x20 ;  /* 0x0000002009067836 */ /* 0x000fe20000000000 */
[----:B------:R-:W-:Y:S01]  /*6680*/  MOV R8, UR56 ;  /* 0x0000003800087c02 */ /* 0x000fe20008000f00 */
[----:B--2---:R-:W-:Y:S01]  /*6690*/  VIADD R14, R7, 0x180 ;  /* 0x00000180070e7836 */ /* 0x004fe20000000000 */
[----:B------:R-:W-:Y:S01]  /*66a0*/  HGMMA.64x16x16.F32.BF16 R56, gdesc[UR48].tnspA.tnspB, R56 ;  /* 0x60200000303879f0 */ /* 0x000fe20008701838 */
[----:B------:R-:W-:Y:S01]  /*66b0*/  R2UR UR28, R5 ;  /* 0x00000000051c72ca */ /* 0x000fe200000e0000 */
[----:B------:R-:W-:Y:S01]  /*66c0*/  VIADD R5, R9, 0xa0 ;  /* 0x000000a009057836 */ /* 0x000fe20000000000 */
[----:B------:R-:W-:Y:S01]  /*66d0*/  R2UR UR30, R6 ;  /* 0x00000000061e72ca */ /* 0x000fe200000e0000 */
[----:B------:R-:W-:Y:S01]  /*66e0*/  HGMMA.64x16x16.F32.BF16 R64, gdesc[UR16].tnspA.tnspB, R64 ;  /* 0x60200000104079f0 */ /* 0x000fe20008701840 */
[----:B------:R-:W-:Y:S01]  /*66f0*/  UMOV UR16, UR48 ;  /* 0x0000003000107c82 */ /* 0x000fe20008000000 */
[----:B------:R-:W-:Y:S01]  /*6700*/  UMOV UR17, UR49 ;  /* 0x0000003100117c82 */ /* 0x000fe20008000000 */
[----:B------:R-:W-:Y:S01]  /*6710*/  UMOV UR18, UR5 ;  /* 0x0000000500127c82 */ /* 0x000fe20008000000 */
[----:B------:R-:W-:Y:S01]  /*6720*/  UMOV UR19, 0x40 ;  /* 0x0000004000137882 */ /* 0x000fe20000000000 */
[----:B------:R-:W-:Y:S01]  /*6730*/  R2UR UR42, R5 ;  /* 0x00000000052a72ca */ /* 0x000fe200000e0000 */
[----:B------:R-:W-:Y:S01]  /*6740*/  HGMMA.64x16x16.F32.BF16 R72, gdesc[UR16].tnspA.tnspB, R72 ;  /* 0x60200000104879f0 */ /* 0x000fe20008701848 */
[C---:B------:R-:W-:Y:S01]  /*6750*/  VIADD R5, R9.reuse, 0x1a0 ;  /* 0x000001a009057836 */ /* 0x040fe20000000000 */
[----:B------:R-:W-:Y:S01]  /*6760*/  UMOV UR58, UR18 ;  /* 0x00000012003a7c82 */ /* 0x000fe20008000000 */
[----:B------:R-:W-:Y:S01]  /*6770*/  VIADD R6, R9, 0x120 ;  /* 0x0000012009067836 */ /* 0x000fe20000000000 */
[----:B------:R-:W-:Y:S01]  /*6780*/  HGMMA.64x16x16.F32.BF16 R80, gdesc[UR52].tnspA.tnspB, R80 ;  /* 0x60200000345079f0 */ /* 0x000fe20008701850 */
[----:B------:R-:W-:Y:S01]  /*6790*/  UMOV UR40, UR28 ;  /* 0x0000001c00287c82 */ /* 0x000fe20008000000 */
[----:B------:R-:W-:Y:S01]  /*67a0*/  R2UR UR34, R5 ;  /* 0x00000000052272ca */ /* 0x000fe200000e0000 */
[----:B------:R-:W-:Y:S01]  /*67b0*/  VIADD R5, R9, 0x220 ;  /* 0x0000022009057836 */ /* 0x000fe20000000000 */
[----:B------:R-:W-:Y:S01]  /*67c0*/  HGMMA.64x16x16.F32.BF16 R88, gdesc[UR44].tnspA.tnspB, R88 ;  /* 0x602000002c5879f0 */ /* 0x000fe20008701858 */
[----:B------:R-:W-:Y:S01]  /*67d0*/  R2UR UR38, R6 ;  /* 0x00000000062672ca */ /* 0x000fe200000e0000 */
[----:B------:R-:W-:Y:S01]  /*67e0*/  UMOV UR36, UR28 ;  /* 0x0000001c00247c82 */ /* 0x000fe20008000000 */
[----:B------:R-:W-:Y:S01]  /*67f0*/  UMOV UR32, UR28 ;  /* 0x0000001c00207c82 */ /* 0x000fe20008000000 */
[----:B------:R-:W-:Y:S01]  /*6800*/  R2UR UR26, R5 ;  /* 0x00000000051a72ca */ /* 0x000fe200000e0000 */
[----:B------:R-:W-:Y:S01]  /*6810*/  UMOV UR24, UR28 ;  /* 0x0000001c00187c82 */ /* 0x000fe20008000000 */
[----:B------:R-:W-:Y:S01]  /*6820*/  VIADD R6, R17, 0x2ed00 ;  /* 0x0002ed0011067836 */ /* 0x000fe20000000000 */
[----:B------:R-:W-:Y:S01]  /*6830*/  MOV R219, UR58 ;  /* 0x0000003a00db7c02 */ /* 0x000fe20008000f00 */
[----:B------:R-:W-:Y:S01]  /*6840*/  IMAD R5, R4, 0x2800, R17 ;  /* 0x0000280004057824 */ /* 0x000fe200078e0211 */
[----:B------:R-:W-:Y:S01]  /*6850*/  UMOV UR58, UR6 ;  /* 0x00000006003a7c82 */ /* 0x000fe20008000000 */
[C---:B------:R-:W-:Y:S01]  /*6860*/  VIADD R15, R9.reuse, 0x30 ;  /* 0x00000030090f7836 */ /* 0x040fe20000000000 */
[----:B------:R-:W-:Y:S01]  /*6870*/  SHF.R.U32.HI R6, RZ, 0x4, R6 ;  /* 0x00000004ff067819 */ /* 0x000fe20000011606 */
[----:B------:R-:W-:Y:S01]  /*6880*/  UMOV UR52, UR8 ;  /* 0x0000000800347c82 */ /* 0x000fe20008000000 */
[----:B------:R-:W-:Y:S01]  /*6890*/  SHF.R.U32.HI R5, RZ, 0x4, R5 ;  /* 0x00000004ff057819 */ /* 0x000fe20000011605 */
[----:B------:R-:W-:Y:S01]  /*68a0*/  UMOV UR59, UR19 ;  /* 0x00000013003b7c82 */ /* 0x000fe20008000000 */
[----:B------:R-:W-:Y:S01]  /*68b0*/  LOP3.LUT R23, R6, 0x3fff, RZ, 0xc0, !PT ;  /* 0x00003fff06177812 */ /* 0x000fe200078ec0ff */
[----:B------:R-:W-:Y:S01]  /*68c0*/  UMOV UR53, UR9 ;  /* 0x0000000900357c82 */ /* 0x000fe20008000000 */
[----:B------:R-:W-:Y:S01]  /*68d0*/  MOV R10, UR58 ;  /* 0x0000003a000a7c02 */ /* 0x000fe20008000f00 */
[----:B------:R-:W-:Y:S01]  /*68e0*/  UMOV UR58, UR10 ;  /* 0x0000000a003a7c82 */ /* 0x000fe20008000000 */
[----:B------:R-:W-:Y:S01]  /*68f0*/  R2UR UR8, R14 ;  /* 0x000000000e0872ca */ /* 0x000fe200000e0000 */
[----:B------:R-:W-:Y:S01]  /*6900*/  VIADD R14, R9, 0x130 ;  /* 0x00000130090e7836 */ /* 0x000fe20000000000 */
[----:B------:R-:W-:Y:S01]  /*6910*/  R2UR UR10, R15 ;  /* 0x000000000f0a72ca */ /* 0x000fe200000e0000 */
[----:B------:R-:W-:Y:S01]  /*6920*/  VIADD R15, R9, 0x1b0 ;  /* 0x000001b0090f7836 */ /* 0x000fe20000000000 */
[----:B------:R-:W-:Y:S01]  /*6930*/  LOP3.LUT R5, R5, 0x3fff, RZ, 0xc0, !PT ;  /* 0x00003fff05057812 */ /* 0x000fe200078ec0ff */
[----:B------:R-:W-:Y:S01]  /*6940*/  VIADD R9, R9, 0x230 ;  /* 0x0000023009097836 */ /* 0x000fe20000000000 */
[----:B------:R-:W-:Y:S01]  /*6950*/  LOP3.LUT R6, R23, 0x400000, RZ, 0xfc, !PT ;  /* 0x0040000017067812 */ /* 0x000fe200078efcff */
[----:B------:R-:W-:Y:S01]  /*6960*/  UMOV UR9, 0x40000040 ;  /* 0x4000004000097882 */ /* 0x000fe20000000000 */
[----:B------:R-:W-:Y:S01]  /*6970*/  R2UR UR18, R20 ;  /* 0x00000000141272ca */ /* 0x000fe200000e0000 */
[----:B------:R-:W-:Y:S01]  /*6980*/  UMOV UR13, UR15 ;  /* 0x0000000f000d7c82 */ /* 0x000fe20008000000 */
[----:B------:R-:W-:Y:S01]  /*6990*/  R2UR UR5, R5 ;  /* 0x00000000050572ca */ /* 0x000fe200000e0000 */
[----:B------:R-:W-:Y:S01]  /*69a0*/  UMOV UR56, UR12 ;  /* 0x0000000c00387c82 */ /* 0x000fe20008000000 */
[----:B------:R-:W-:Y:S01]  /*69b0*/  R2UR UR4, R6 ;  /* 0x00000000060472ca */ /* 0x000fe200000e0000 */
[----:B------:R-:W-:Y:S01]  /*69c0*/  UMOV UR16, UR8 ;  /* 0x0000000800107c82 */ /* 0x000fe20008000000 */
[----:B------:R-:W-:Y:S01]  /*69d0*/  R2UR UR22, R14 ;  /* 0x000000000e1672ca */ /* 0x000fe200000e0000 */
[----:B------:R-:W-:Y:S01]  /*69e0*/  HGMMA.64x16x16.F32.BF16 R56, gdesc[UR28].tnspA.tnspB, R56 ;  /* 0x602000001c3879f0 */ /* 0x000fe20008701838 */
[----:B------:R-:W-:Y:S01]  /*69f0*/  R2UR UR14, R15 ;  /* 0x000000000f0e72ca */ /* 0x000fe200000e0000 */
[----:B------:R-:W-:Y:S01]  /*6a00*/  UMOV UR17, UR9 ;  /* 0x0000000900117c82 */ /* 0x000fe20008000000 */
[----:B------:R-:W-:Y:S01]  /*6a10*/  R2UR UR6, R9 ;  /* 0x00000000090672ca */ /* 0x000fe200000e0000 */
[----:B------:R-:W-:Y:S01]  /*6a20*/  HGMMA.64x16x16.F32.BF16 R64, gdesc[UR40].tnspA.tnspB, R64 ;  /* 0x60200000284079f0 */ /* 0x000fe20008701840 */
[----:B------:R-:W-:Y:S01]  /*6a30*/  MOV R218, UR59 ;  /* 0x0000003b00da7c02 */ /* 0x000fe20008000f00 */
[----:B------:R-:W-:Y:S01]  /*6a40*/  UMOV UR59, UR7 ;  /* 0x00000007003b7c82 */ /* 0x000fe20008000000 */
[----:B------:R-:W-:Y:S01]  /*6a50*/  MOV R220, UR57 ;  /* 0x0000003900dc7c02 */ /* 0x000fe20008000f00 */
[----:B------:R-:W-:Y:S01]  /*6a60*/  UMOV UR19, 0x40 ;  /* 0x0000004000137882 */ /* 0x000fe20000000000 */
[----:B------:R-:W-:Y:S01]  /*6a70*/  MOV R11, UR59 ;  /* 0x0000003b000b7c02 */ /* 0x000fe20008000f00 */
[----:B------:R-:W-:Y:S01]  /*6a80*/  HGMMA.64x16x16.F32.BF16 R72, gdesc[UR36].tnspA.tnspB, R72 ;  /* 0x60200000244879f0 */ /* 0x000fe20008701848 */
[----:B------:R-:W-:Y:S01]  /*6a90*/  UMOV UR59, UR11 ;  /* 0x0000000b003b7c82 */ /* 0x000fe20008000000 */
[----:B------:R-:W-:Y:S01]  /*6aa0*/  UMOV UR11, 0x40 ;  /* 0x00000040000b7882 */ /* 0x000fe20000000000 */
[----:B------:R-:W-:Y:S01]  /*6ab0*/  UMOV UR57, UR13 ;  /* 0x0000000d00397c82 */ /* 0x000fe20008000000 */
[----:B------:R-:W-:Y:S01]  /*6ac0*/  HGMMA.64x16x16.F32.BF16 R80, gdesc[UR32].tnspA.tnspB, R80 ;  /* 0x60200000205079f0 */ /* 0x000fe20008701850 */
[----:B------:R-:W-:Y:S01]  /*6ad0*/  MOV R221, UR58 ;  /* 0x0000003a00dd7c02 */ /* 0x000fe20008000f00 */
[----:B------:R-:W-:Y:S01]  /*6ae0*/  UMOV UR20, UR8 ;  /* 0x0000000800147c82 */ /* 0x000fe20008000000 */
[----:B------:R-:W-:Y:S01]  /*6af0*/  MOV R12, UR56 ;  /* 0x00000038000c7c02 */ /* 0x000fe20008000f00 */
        /* <DEDUP_REMOVED lines=9> */
[----:B------:R-:W-:Y:S01]  /*6b90*/  UMOV UR7, 0x40 ;  /* 0x0000004000077882 */ /* 0x000fe20000000000 */
[----:B------:R-:W-:Y:S01]  /*6ba0*/  MOV R222, UR59 ;  /* 0x0000003b00de7c02 */ /* 0x000fe20008000f00 */
[----:B------:R-:W-:Y:S01]  /*6bb0*/  UMOV UR59, 0x8 ;  /* 0x00000008003b7882 */ /* 0x000fe20000000000 */
[----:B------:R-:W-:Y:S01]  /*6bc0*/  MOV R13, UR57 ;  /* 0x00000039000d7c02 */ /* 0x000fe20008000f00 */
[----:B------:R-:W-:Y:S01]  /*6bd0*/  UMOV UR57, 0x40000040 ;  /* 0x4000004000397882 */ /* 0x000fe20000000000 */
[----:B------:R-:W-:Y:S01]  /*6be0*/  VIADD R9, R5, 0x80 ;  /* 0x0000008005097836 */ /* 0x000fe20000000000 */
[----:B------:R-:W-:Y:S01]  /*6bf0*/  UMOV UR40, UR52 ;  /* 0x0000003400287c82 */ /* 0x000fe20008000000 */
[----:B------:R-:W-:Y:S01]  /*6c00*/  VIADD R14, R6, 0x80 ;  /* 0x00000080060e7836 */ /* 0x000fe20000000000 */
[----:B------:R-:W-:Y:S01]  /*6c10*/  UMOV UR41, UR53 ;  /* 0x0000003500297c82 */ /* 0x000fe20008000000 */
[----:B------:R-:W-:Y:S01]  /*6c20*/  IMAD.U32 R20, RZ, RZ, UR58 ;  /* 0x0000003aff147e24 */ /* 0x000fe2000f8e00ff */
[----:B------:R-:W-:Y:S01]  /*6c30*/  UMOV UR29, 0x40000040 ;  /* 0x40000040001d7882 */ /* 0x000fe20000000000 */
[----:B------:R-:W-:Y:S01]  /*6c40*/  IMAD.U32 R21, RZ, RZ, UR59 ;  /* 0x0000003bff157e24 */ /* 0x000fe2000f8e00ff */
[----:B------:R-:W-:Y:S01]  /*6c50*/  UMOV UR25, UR29 ;  /* 0x0000001d00197c82 */ /* 0x000fe20008000000 */
        /* <DEDUP_REMOVED lines=10> */
[----:B--2---:R-:W2:Y:S01]  /*6d00*/  FENCE.VIEW.ASYNC.S ;  /* 0x00000000000073c6 */ /* 0x004ea20000000000 */
[----:B------:R-:W-:Y:S01]  /*6d10*/  R2UR UR4, R9 ;  /* 0x00000000090472ca */ /* 0x000fe200000e0000 */
[----:B------:R-:W-:Y:S01]  /*6d20*/  VIADD R9, R5, 0x100 ;  /* 0x0000010005097836 */ /* 0x000fe20000000000 */
[----:B------:R-:W-:Y:S01]  /*6d30*/  R2UR UR5, R14 ;  /* 0x000000000e0572ca */ /* 0x000fe200000e0000 */
[----:B--2---:R-:W-:Y:S06]  /*6d40*/  BAR.SYNC.DEFER_BLOCKING 0x9, 0x100 ;  /* 0x0244000000007b1d */ /* 0x004fec0000010000 */
[----:B---3--:R-:W-:-:S06]  /*6d50*/  WARPGROUP.ARRIVE ;  /* 0x00000000000079c5 */ /* 0x008fcc0000000000 */
        /* <DEDUP_REMOVED lines=41> */
[----:B------:R-:W-:Y:S02]  /*6ff0*/  IMAD.U32 R10, RZ, RZ, UR58 ;  /* 0x0000003aff0a7e24 */ /* 0x000fe4000f8e00ff */
[----:B------:R-:W-:Y:S01]  /*7000*/  VIADD R6, R7, 0x400 ;  /* 0x0000040007067836 */ /* 0x000fe20000000000 */
[----:B------:R-:W-:Y:S01]  /*7010*/  HGMMA.64x64x16.F32.BF16 R24, gdesc[UR56].tnspA, R24 ;  /* 0x20e00000381879f0 */ /* 0x000fe20008701818 */
[----:B------:R-:W-:Y:S01]  /*7020*/  R2UR UR56, R8 ;  /* 0x00000000083872ca */ /* 0x000fe200000e0000 */
[----:B------:R-:W-:Y:S01]  /*7030*/  VIADD R8, R5, 0x200 ;  /* 0x0000020005087836 */ /* 0x000fe20000000000 */
[----:B------:R-:W-:Y:S02]  /*7040*/  R2UR UR59, R218 ;  /* 0x00000000da3b72ca */ /* 0x000fe400000e0000 */
[----:B------:R-:W-:-:S02]  /*7050*/  R2UR UR58, R219 ;  /* 0x00000000db3a72ca */ /* 0x000fc400000e0000 */
[----:B------:R-:W-:Y:S02]  /*7060*/  R2UR UR57, R220 ;  /* 0x00000000dc3972ca */ /* 0x000fe400000e0000 */
        /* <DEDUP_REMOVED lines=43> */
[----:B----4-:R-:W-:Y:S01]  /*7320*/  LEA.HI.X.SX32 R7, R7, R234, 0x1, P1 ;  /* 0x000000ea07077211 */ /* 0x010fe200008f0eff */
        /* <DEDUP_REMOVED lines=44> */
[----:B--2---:R-:W-:Y:S01]  /*75f0*/  LOP3.LUT R24, R23, 0x80000, RZ, 0xfc, !PT ;  /* 0x0008000017187812 */ /* 0x004fe200078efcff */
        /* <DEDUP_REMOVED lines=19> */
[----:B------:R-:W-:Y:S01]  /*7730*/  UMOV UR7, 0x40 ;  /* 0x0000004000077882 */ /* 0x000fe20000000000 */
        /* <DEDUP_REMOVED lines=28> */
[C---:B------:R-:W-:Y:S01]  /*7900*/  VIADD R26, R24.reuse, 0x10 ;  /* 0x00000010181a7836 */ /* 0x040fe20000000000 */
[----:B------:R-:W-:Y:S01]  /*7910*/  UMOV UR49, UR45 ;  /* 0x0000002d00317c82 */ /* 0x000fe20008000000 */
[----:B------:R-:W-:Y:S01]  /*7920*/  UMOV UR41, UR25 ;  /* 0x0000001900297c82 */ /* 0x000fe20008000000 */
[----:B------:R-:W-:Y:S01]  /*7930*/  R2UR UR44, R25 ;  /* 0x00000000192c72ca */ /* 0x000fe200000e0000 */
[----:B------:R-:W-:Y:S01]  /*7940*/  VIADD R25, R24, 0x110 ;  /* 0x0000011018197836 */ /* 0x000fe20000000000 */
[----:B------:R-:W-:Y:S01]  /*7950*/  R2UR UR46, R26 ;  /* 0x000000001a2e72ca */ /* 0x000fe200000e0000 */
[C---:B------:R-:W-:Y:S01]  /*7960*/  VIADD R26, R24.reuse, 0x90 ;  /* 0x00000090181a7836 */ /* 0x040fe20000000000 */
[----:B------:R-:W-:Y:S01]  /*7970*/  UMOV UR37, UR25 ;  /* 0x0000001900257c82 */ /* 0x000fe20008000000 */
[----:B------:R-:W-:Y:S01]  /*7980*/  UMOV UR33, UR25 ;  /* 0x0000001900217c82 */ /* 0x000fe20008000000 */
[----:B------:R-:W-:Y:S01]  /*7990*/  R2UR UR5, R25 ;  /* 0x00000000190572ca */ /* 0x000fe200000e0000 */
[----:B------:R-:W-:Y:S01]  /*79a0*/  VIADD R25, R24, 0x190 ;  /* 0x0000019018197836 */ /* 0x000fe20000000000 */
[----:B------:R-:W-:Y:S01]  /*79b0*/  R2UR UR4, R26 ;  /* 0x000000001a0472ca */ /* 0x000fe200000e0000 */
[----:B------:R-:W-:Y:S01]  /*79c0*/  UMOV UR29, UR25 ;  /* 0x00000019001d7c82 */ /* 0x000fe20008000000 */
[----:B------:R-:W-:Y:S01]  /*79d0*/  UMOV UR15, 0x40 ;  /* 0x00000040000f7882 */ /* 0x000fe20000000000 */
[----:B------:R1:W-:Y:S01]  /*79e0*/  REDG.E.ADD.F32x4.FTZ.RN.STRONG.GPU desc[UR60][R6.64+0x1000], R32 ;  /* 0x00100020060079a6 */ /* 0x0003e2000c10f7bc */
[----:B------:R-:W-:Y:S01]  /*79f0*/  R2UR UR6, R25 ;  /* 0x00000000190672ca */ /* 0x000fe200000e0000 */
[----:B------:R-:W-:Y:S01]  /*7a00*/  VIADD R25, R24, 0x210 ;  /* 0x0000021018197836 */ /* 0x000fe20000000000 */
[----:B------:R-:W-:Y:S01]  /*7a10*/  UMOV UR8, UR44 ;  /* 0x0000002c00087c82 */ /* 0x000fe20008000000 */
[----:B------:R-:W-:Y:S01]  /*7a20*/  IMAD.U32 R220, RZ, RZ, UR10 ;  /* 0x0000000affdc7e24 */ /* 0x000fe2000f8e00ff */
[----:B------:R-:W-:Y:S01]  /*7a30*/  UMOV UR9, UR45 ;  /* 0x0000002d00097c82 */ /* 0x000fe20008000000 */
[----:B------:R-:W-:Y:S01]  /*7a40*/  IMAD.U32 R221, RZ, RZ, UR11 ;  /* 0x0000000bffdd7e24 */ /* 0x000fe2000f8e00ff */
[----:B------:R-:W-:Y:S01]  /*7a50*/  R2UR UR50, R25 ;  /* 0x00000000193272ca */ /* 0x000fe200000e0000 */
[----:B------:R-:W-:Y:S01]  /*7a60*/  UMOV UR11, 0x40 ;  /* 0x00000040000b7882 */ /* 0x000fe20000000000 */
[----:B------:R-:W-:Y:S01]  /*7a70*/  UMOV UR48, UR44 ;  /* 0x0000002c00307c82 */ /* 0x000fe20008000000 */
[----:B------:R-:W-:Y:S01]  /*7a80*/  UMOV UR10, UR4 ;  /* 0x00000004000a7c82 */ /* 0x000fe20008000000 */
[----:B------:R-:W-:Y:S01]  /*7a90*/  IMAD.U32 R223, RZ, RZ, UR11 ;  /* 0x0000000bffdf7e24 */ /* 0x000fe2000f8e00ff */
[----:B------:R1:W-:Y:S01]  /*7aa0*/  REDG.E.ADD.F32x4.FTZ.RN.STRONG.GPU desc[UR60][R6.64+0x1800], R36 ;  /* 0x00180024060079a6 */ /* 0x0003e2000c10f7bc */
        /* <DEDUP_REMOVED lines=16> */
[----:B------:R-:W-:Y:S01]  /*7bb0*/  R2UR UR24, R25 ;  /* 0x00000000191872ca */ /* 0x000fe200000e0000 */
[----:B------:R-:W-:Y:S01]  /*7bc0*/  HGMMA.64x16x16.F32.BF16 R160, gdesc[UR8].tnspA.tnspB, R160 ;  /* 0x6020000008a079f0 */ /* 0x000fe200087018a0 */
[C---:B------:R-:W-:Y:S01]  /*7bd0*/  VIADD R26, R24.reuse, 0x20 ;  /* 0x00000020181a7836 */ /* 0x040fe20000000000 */
[----:B------:R1:W-:Y:S02]  /*7be0*/  REDG.E.ADD.F32x4.FTZ.RN.STRONG.GPU desc[UR60][R6.64+0x2800], R44 ;  /* 0x0028002c060079a6 */ /* 0x0003e4000c10f7bc */
[----:B------:R-:W-:Y:S01]  /*7bf0*/  HGMMA.64x16x16.F32.BF16 R168, gdesc[UR48].tnspA.tnspB, R168 ;  /* 0x6020000030a879f0 */ /* 0x000fe200087018a8 */
[----:B------:R-:W-:Y:S01]  /*7c00*/  VIADD R25, R24, 0x120 ;  /* 0x0000012018197836 */ /* 0x000fe20000000000 */
[----:B------:R-:W-:Y:S01]  /*7c10*/  R2UR UR26, R26 ;  /* 0x000000001a1a72ca */ /* 0x000fe200000e0000 */
[----:B------:R-:W-:Y:S01]  /*7c20*/  IMAD.U32 R226, RZ, RZ, UR10 ;  /* 0x0000000affe27e24 */ /* 0x000fe2000f8e00ff */
[----:B------:R-:W-:Y:S01]  /*7c30*/  UMOV UR5, 0x40000040 ;  /* 0x4000004000057882 */ /* 0x000fe20000000000 */
[----:B------:R-:W-:Y:S01]  /*7c40*/  IMAD.U32 R227, RZ, RZ, UR11 ;  /* 0x0000000bffe37e24 */ /* 0x000fe2000f8e00ff */
[----:B------:R-:W-:Y:S01]  /*7c50*/  R2UR UR38, R25 ;  /* 0x00000000192672ca */ /* 0x000fe200000e0000 */
[C---:B------:R-:W-:Y:S01]  /*7c60*/  VIADD R25, R24.reuse, 0x1a0 ;  /* 0x000001a018197836 */ /* 0x040fe20000000000 */
[----:B------:R-:W-:Y:S01]  /*7c70*/  UMOV UR40, UR24 ;  /* 0x0000001800287c82 */ /* 0x000fe20008000000 */
[C---:B------:R-:W-:Y:S01]  /*7c80*/  VIADD R26, R24.reuse, 0xa0 ;  /* 0x000000a0181a7836 */ /* 0x040fe20000000000 */
[----:B------:R-:W-:Y:S01]  /*7c90*/  UMOV UR36, UR24 ;  /* 0x0000001800247c82 */ /* 0x000fe20008000000 */
[----:B------:R-:W-:Y:S01]  /*7ca0*/  UMOV UR32, UR24 ;  /* 0x0000001800207c82 */ /* 0x000fe20008000000 */
[----:B------:R-:W-:Y:S01]  /*7cb0*/  R2UR UR34, R25 ;  /* 0x00000000192272ca */ /* 0x000fe200000e0000 */
[----:B------:R-:W-:Y:S01]  /*7cc0*/  VIADD R25, R24, 0x220 ;  /* 0x0000022018197836 */ /* 0x000fe20000000000 */
[----:B------:R-:W-:Y:S01]  /*7cd0*/  R2UR UR42, R26 ;  /* 0x000000001a2a72ca */ /* 0x000fe200000e0000 */
[----:B------:R-:W-:Y:S01]  /*7ce0*/  UMOV UR28, UR24 ;  /* 0x00000018001c7c82 */ /* 0x000fe20008000000 */
[----:B------:R1:W-:Y:S02]  /*7cf0*/  REDG.E.ADD.F32x4.FTZ.RN.STRONG.GPU desc[UR60][R6.64+0x3000], R48 ;  /* 0x00300030060079a6 */ /* 0x0003e4000c10f7bc */
[----:B------:R-:W-:Y:S01]  /*7d00*/  R2UR UR30, R25 ;  /* 0x00000000191e72ca */ /* 0x000fe200000e0000 */
[----:B------:R-:W-:Y:S01]  /*7d10*/  HGMMA.64x16x16.F32.BF16 R136, gdesc[UR24].tnspA.tnspB, R136 ;  /* 0x60200000188879f0 */ /* 0x000fe20008701888 */
[----:B------:R-:W-:Y:S01]  /*7d20*/  VIADD R26, R24, 0x30 ;  /* 0x00000030181a7836 */ /* 0x000fe20000000000 */
[----:B------:R-:W-:Y:S01]  /*7d30*/  UMOV UR21, UR5 ;  /* 0x0000000500157c82 */ /* 0x000fe20008000000 */
[----:B------:R-:W-:-:S05]  /*7d40*/  UMOV UR17, UR5 ;  /* 0x0000000500117c82 */ /* 0x000fca0008000000 */
[----:B------:R-:W-:Y:S01]  /*7d50*/  HGMMA.64x16x16.F32.BF16 R144, gdesc[UR40].tnspA.tnspB, R144 ;  /* 0x60200000289079f0 */ /* 0x000fe20008701890 */
[----:B------:R-:W-:Y:S01]  /*7d60*/  UMOV UR13, UR5 ;  /* 0x00000005000d7c82 */ /* 0x000fe20008000000 */
[----:B------:R-:W-:Y:S01]  /*7d70*/  UMOV UR9, UR5 ;  /* 0x0000000500097c82 */ /* 0x000fe20008000000 */
[----:B------:R-:W-:Y:S01]  /*7d80*/  UMOV UR11, 0x40 ;  /* 0x00000040000b7882 */ /* 0x000fe20000000000 */
[----:B------:R1:W-:Y:S01]  /*7d90*/  REDG.E.ADD.F32x4.FTZ.RN.STRONG.GPU desc[UR60][R6.64+0x3800], R52 ;  /* 0x00380034060079a6 */ /* 0x0003e2000c10f7bc */
[----:B------:R-:W-:Y:S01]  /*7da0*/  VIADD R25, R234, 0x180 ;  /* 0x00000180ea197836 */ /* 0x000fe20000000000 */
[----:B------:R-:W-:Y:S01]  /*7db0*/  HGMMA.64x16x16.F32.BF16 R152, gdesc[UR36].tnspA.tnspB, R152 ;  /* 0x60200000249879f0 */ /* 0x000fe20008701898 */
[----:B------:R-:W-:Y:S01]  /*7dc0*/  R2UR UR6, R26 ;  /* 0x000000001a0672ca */ /* 0x000fe200000e0000 */
[C---:B------:R-:W-:Y:S02]  /*7dd0*/  VIADD R26, R24.reuse, 0xb0 ;  /* 0x000000b0181a7836 */ /* 0x040fe40000000000 */
[----:B------:R-:W-:Y:S01]  /*7de0*/  R2UR UR4, R25 ;  /* 0x00000000190472ca */ /* 0x000fe200000e0000 */
[----:B------:R-:W-:Y:S01]  /*7df0*/  VIADD R25, R24, 0x130 ;  /* 0x0000013018197836 */ /* 0x000fe20000000000 */
[----:B------:R-:W-:Y:S01]  /*7e00*/  HGMMA.64x16x16.F32.BF16 R160, gdesc[UR32].tnspA.tnspB, R160 ;  /* 0x6020000020a079f0 */ /* 0x000fe200087018a0 */
[----:B------:R-:W-:Y:S01]  /*7e10*/  R2UR UR22, R26 ;  /* 0x000000001a1672ca */ /* 0x000fe200000e0000 */
[----:B------:R-:W-:-:S02]  /*7e20*/  IMAD.U32 R22, RZ, RZ, UR58 ;  /* 0x0000003aff167e24 */ /* 0x000fc4000f8e00ff */
[----:B------:R-:W-:Y:S01]  /*7e30*/  R2UR UR18, R25 ;  /* 0x00000000191272ca */ /* 0x000fe200000e0000 */
[----:B------:R-:W-:Y:S01]  /*7e40*/  HGMMA.64x16x16.F32.BF16 R168, gdesc[UR28].tnspA.tnspB, R168 ;  /* 0x602000001ca879f0 */ /* 0x000fe200087018a8 */
[C---:B------:R-:W-:Y:S02]  /*7e50*/  VIADD R25, R24.reuse, 0x1b0 ;  /* 0x000001b018197836 */ /* 0x040fe40000000000 */
[----:B------:R-:W-:Y:S02]  /*7e60*/  VIADD R24, R24, 0x230 ;  /* 0x0000023018187836 */ /* 0x000fe40000000000 */
        /* <DEDUP_REMOVED lines=15> */
.L_x_812:
        /* <DEDUP_REMOVED lines=111> */
.L_x_813:
[----:B------:R-:W2:Y:S01]  /*8650*/  LDL R5, [R1+0x8] ;  /* 0x0000080001057983 */ /* 0x000ea20000100800 */
[----:B------:R-:W-:Y:S01]  /*8660*/  VIADD R3, R3, 0x1 ;  /* 0x0000000103037836 */ /* 0x000fe20000000000 */
[----:B------:R-:W-:Y:S01]  /*8670*/  LOP3.LUT R18, R18, 0x1, RZ, 0x3c, !PT ;  /* 0x0000000112127812 */ /* 0x000fe200078e3cff */
[----:B------:R-:W-:Y:S02]  /*8680*/  VIADD R2, R2, 0x1 ;  /* 0x0000000102027836 */ /* 0x000fe40000000000 */
[----:B-----5:R-:W-:-:S03]  /*8690*/  VIADD R16, R16, 0x31820 ;  /* 0x0003182010107836 */ /* 0x020fc60000000000 */
[C---:B------:R-:W-:Y:S02]  /*86a0*/  ISETP.NE.AND P0, PT, R2.reuse, 0x2, PT ;  /* 0x000000020200780c */ /* 0x040fe40003f05270 */
[----:B------:R-:W-:Y:S02]  /*86b0*/  PRMT R16, RZ, 0x654, R16 ;  /* 0x00000654ff107816 */ /* 0x000fe40000000010 */
[----:B------:R-:W-:Y:S02]  /*86c0*/  SEL R2, R2, RZ, P0 ;  /* 0x000000ff02027207 */ /* 0x000fe40000000000 */
[----:B------:R1:W-:Y:S01]  /*86d0*/  SYNCS.ARRIVE.TRANS64.RED.A1T0 RZ, [R16+URZ], RZ ;  /* 0x000000ff10ff79a7 */ /* 0x0003e2000810043f */
[----:B--2---:R-:W-:Y:S02]  /*86e0*/  R2UR UR4, R5 ;  /* 0x00000000050472ca */ /* 0x004fe400000e0000 */
[----:B------:R-:W-:-:S04]  /*86f0*/  SEL R5, RZ, 0x1, P0 ;  /* 0x00000001ff057807 */ /* 0x000fc80000000000 */
[----:B------:R-:W-:-:S07]  /*8700*/  LOP3.LUT R228, R228, R5, RZ, 0x3c, !PT ;  /* 0x00000005e4e47212 */ /* 0x000fce00078e3cff */
[----:B------:R-:W-:-:S13]  /*8710*/  ISETP.GE.AND P1, PT, R3, UR4, PT ;  /* 0x0000000403007c0c */ /* 0x000fda000bf26270 */
[----:B-1----:R-:W-:Y:S05]  /*8720*/  @!P1 BRA `(.L_x_814) ;  /* 0xffffff9000789947 */ /* 0x002fea000383ffff */
        /* <DEDUP_REMOVED lines=82> */
.L_x_801:
[----:B------:R-:W-:Y:S05]  /*8c50*/  @P0 BRA `(.L_x_800) ;  /* 0x0000002400400947 */ /* 0x000fea0003800000 */
[----:B------:R-:W2:Y:S01]  /*8c60*/  LDL.LU R3, [R1+0x10] ;  /* 0x0000100001037983 */ /* 0x000ea20000300800 */
[----:B------:R-:W3:Y:S01]  /*8c70*/  S2R R4, SR_TID.X ;  /* 0x0000000000047919 */ /* 0x000ee20000002100 */
[----:B------:R-:W4:Y:S01]  /*8c80*/  S2UR UR5, SR_CgaCtaId ;  /* 0x00000000000579c3 */ /* 0x000f220000008800 */
[----:B------:R-:W-:Y:S01]  /*8c90*/  ULDC UR4, c[0x0][0x850] ;  /* 0x0002140000047ab9 */ /* 0x000fe20000000800 */
[----:B------:R-:W-:Y:S01]  /*8ca0*/  ULDC.64 UR12, c[0x0][0x818] ;  /* 0x00020600000c7ab9 */ /* 0x000fe20000000a00 */
[----:B-1----:R-:W5:Y:S01]  /*8cb0*/  LDL.LU R2, [R1+0xc] ;  /* 0x00000c0001027983 */ /* 0x002f620000300800 */
[----:B------:R-:W-:-:S03]  /*8cc0*/  ULDC.64 UR14, c[0x0][0x848] ;  /* 0x00021200000e7ab9 */ /* 0x000fc60000000a00 */
[----:B------:R-:W5:Y:S01]  /*8cd0*/  LDL.LU R0, [R1+0x14] ;  /* 0x0000140001007983 */ /* 0x000f620000300800 */
[----:B------:R-:W-:Y:S01]  /*8ce0*/  UISETP.NE.AND UP0, UPT, UR4, 0x1, UPT ;  /* 0x000000010400788c */ /* 0x000fe2000bf05270 */
[----:B------:R-:W-:Y:S02]  /*8cf0*/  BSSY B1, `(.L_x_815) ;  /* 0x0000057000017945 */ /* 0x000fe40003800000 */
[----:B------:R-:W-:-:S08]  /*8d00*/  UMOV UR4, 0x400 ;  /* 0x0000040000047882 */ /* 0x000fd00000000000 */
[----:B------:R-:W-:Y:S01]  /*8d10*/  @UP0 ULDC UR6, c[0x0][0x854] ;  /* 0x0002150000060ab9 */ /* 0x000fe20000000800 */
[----:B----4-:R-:W-:-:S03]  /*8d20*/  ULEA UR4, UR5, UR4, 0x18 ;  /* 0x0000000405047291 */ /* 0x010fc6000f8ec03f */
[----:B------:R-:W-:Y:S01]  /*8d30*/  @UP0 ULDC UR5, c[0x0][0x858] ;  /* 0x0002160000050ab9 */ /* 0x000fe20000000800 */
[----:B------:R-:W-:Y:S01]  /*8d40*/  BAR.SYNC.DEFER_BLOCKING 0x1, 0x100 ;  /* 0x0044000000007b1d */ /* 0x000fe20000010000 */
[----:B--2---:R-:W-:Y:S01]  /*8d50*/  R2UR UR8, R3 ;  /* 0x00000000030872ca */ /* 0x004fe200000e0000 */
[----:B---3--:R-:W-:-:S05]  /*8d60*/  VIADD R3, R4, 0xffffff80 ;  /* 0xffffff8004037836 */ /* 0x008fca0000000000 */
[----:B------:R-:W-:Y:S02]  /*8d70*/  ISETP.NE.AND P0, PT, R3, RZ, PT ;  /* 0x000000ff0300720c */ /* 0x000fe40003f05270 */
[----:B-----5:R-:W-:Y:S02]  /*8d80*/  R2UR UR11, R2 ;  /* 0x00000000020b72ca */ /* 0x020fe400000e0000 */
[----:B------:R-:W-:-:S03]  /*8d90*/  R2UR UR17, R0 ;  /* 0x00000000001172ca */ /* 0x000fc600000e0000 */
[----:B------:R-:W-:Y:S01]  /*8da0*/  UIMAD UR8, UR8, 0x5000, URZ ;  /* 0x00005000080878a4 */ /* 0x000fe2000f8e023f */
[----:B------:R-:W-:-:S03]  /*8db0*/  SHF.R.S32.HI R0, RZ, 0x1f, R3 ;  /* 0x0000001fff007819 */ /* 0x000fc60000011403 */
[----:B------:R-:W-:Y:S01]  /*8dc0*/  USHF.R.S32.HI UR9, URZ, 0x1f, UR8 ;  /* 0x0000001f3f097899 */ /* 0x000fe20008011408 */
[----:B------:R-:W-:-:S03]  /*8dd0*/  LEA.HI R2, R0, R3, RZ, 0x7 ;  /* 0x0000000300027211 */ /* 0x000fc600078f38ff */
[----:B------:R-:W-:Y:S01]  /*8de0*/  UIMAD.WIDE.U32 UR6, UR11, UR6, URZ ;  /* 0x000000060b0672a5 */ /* 0x000fe2000f8e003f */
[----:B------:R-:W-:Y:S02]  /*8df0*/  LOP3.LUT R0, R2, 0x3fffff80, RZ, 0xc0, !PT ;  /* 0x3fffff8002007812 */ /* 0x000fe400078ec0ff */
[----:B------:R-:W-:Y:S01]  /*8e00*/  SHF.R.S32.HI R5, RZ, 0x7, R2 ;  /* 0x00000007ff057819 */ /* 0x000fe20000011402 */
[----:B------:R-:W-:Y:S02]  /*8e10*/  @UP0 USHF.R.U32.HI UR11, URZ, UR5, UR7 ;  /* 0x000000053f0b0299 */ /* 0x000fe40008011607 */
[----:B------:R-:W-:Y:S01]  /*8e20*/  IMAD.IADD R0, R3, 0x1, -R0 ;  /* 0x0000000103007824 */ /* 0x000fe200078e0a00 */
[----:B------:R-:W-:Y:S02]  /*8e30*/  USHF.R.S32.HI UR16, URZ, 0x1f, UR17 ;  /* 0x0000001f3f107899 */ /* 0x000fe40008011411 */
[----:B------:R-:W-:Y:S01]  /*8e40*/  USHF.R.S32.HI UR5, URZ, 0x1f, UR11 ;  /* 0x0000001f3f057899 */ /* 0x000fe2000801140b */
[----:B------:R-:W-:Y:S01]  /*8e50*/  IMAD R0, R5, 0xa00, R0 ;  /* 0x00000a0005007824 */ /* 0x000fe200078e0200 */
[----:B------:R-:W-:-:S02]  /*8e60*/  UIMAD.WIDE.U32 UR6, UR11, UR12, UR8 ;  /* 0x0000000c0b0672a5 */ /* 0x000fc4000f8e0008 */
[----:B------:R-:W-:Y:S01]  /*8e70*/  IMAD.U32 R2, RZ, RZ, UR11 ;  /* 0x0000000bff027e24 */ /* 0x000fe2000f8e00ff */
[----:B------:R-:W-:Y:S01]  /*8e80*/  UIMAD UR10, UR5, UR12, URZ ;  /* 0x0000000c050a72a4 */ /* 0x000fe2000f8e023f */
[----:B------:R-:W-:-:S03]  /*8e90*/  IMAD.SHL.U32 R0, R0, 0x4, RZ ;  /* 0x0000000400007824 */ /* 0x000fc600078e00ff */
[----:B------:R-:W-:Y:S01]  /*8ea0*/  UIMAD UR10, UR11, UR13, UR10 ;  /* 0x0000000d0b0a72a4 */ /* 0x000fe2000f8e020a */
[----:B------:R1:W-:Y:S01]  /*8eb0*/  STL [R1+0xc], R2 ;  /* 0x00000c0201007387 */ /* 0x0003e20000100800 */
[----:B------:R-:W-:Y:S01]  /*8ec0*/  LEA R0, R0, UR4, 0x2 ;  /* 0x0000000400007c11 */ /* 0x000fe2000f8e10ff */
[----:B------:R-:W-:Y:S01]  /*8ed0*/  ULDC.64 UR12, c[0x0][0x840] ;  /* 0x00021000000c7ab9 */ /* 0x000fe20000000a00 */
[----:B------:R-:W-:Y:S02]  /*8ee0*/  UIADD3 UR7, UR7, UR10, URZ ;  /* 0x0000000a07077290 */ /* 0x000fe4000fffe03f */
[----:B------:R-:W-:Y:S01]  /*8ef0*/  UIMAD UR5, UR5, UR12, URZ ;  /* 0x0000000c050572a4 */ /* 0x000fe2000f8e023f */
[----:B------:R1:W-:Y:S01]  /*8f00*/  STS.128 [R0], R56 ;  /* 0x0000003800007388 */ /* 0x0003e20000000c00 */
[----:B------:R-:W-:Y:S02]  /*8f10*/  UIMAD.WIDE.U32 UR8, UR11, UR12, UR8 ;  /* 0x0000000c0b0872a5 */ /* 0x000fe4000f8e0008 */
[----:B------:R-:W-:Y:S01]  /*8f20*/  UIMAD UR11, UR11, UR13, UR5 ;  /* 0x0000000d0b0b72a4 */ /* 0x000fe2000f8e0205 */
[----:B------:R1:W-:Y:S01]  /*8f30*/  STS.128 [R0+0x800], R60 ;  /* 0x0008003c00007388 */ /* 0x0003e20000000c00 */
[----:B------:R-:W-:Y:S01]  /*8f40*/  UIMAD UR10, UR16, UR14, URZ ;  /* 0x0000000e100a72a4 */ /* 0x000fe2000f8e023f */
[----:B------:R-:W-:-:S02]  /*8f50*/  ULDC.64 UR12, c[0x0][0x820] ;  /* 0x00020800000c7ab9 */ /* 0x000fc40000000a00 */
        /* <DEDUP_REMOVED lines=33> */
[----:B--2---:R-:W2:Y:S02]  /*9170*/  FENCE.VIEW.ASYNC.S ;  /* 0x00000000000073c6 */ /* 0x004ea40000000000 */
[----:B--2---:R-:W-:Y:S06]  /*9180*/  BAR.SYNC.DEFER_BLOCKING 0x1, 0x100 ;  /* 0x0044000000007b1d */ /* 0x004fec0000010000 */
[----:B------:R-:W-:Y:S05]  /*9190*/  @P0 BRA `(.L_x_816) ;  /* 0x0000000000300947 */ /* 0x000fea0003800000 */
[----:B------:R-:W-:Y:S01]  /*91a0*/  PLOP3.LUT P0, PT, PT, PT, PT, 0x80, 0x0 ;  /* 0x000000000000781c */ /* 0x000fe20003f0f070 */
[----:B------:R-:W-:Y:S01]  /*91b0*/  UMOV UR5, 0x1400 ;  /* 0x0000140000057882 */ /* 0x000fe20000000000 */
[----:B------:R-:W-:Y:S01]  /*91c0*/  UMOV UR8, 0x0 ;  /* 0x0000000000087882 */ /* 0x000fe20000000000 */
[----:B------:R-:W-:Y:S01]  /*91d0*/  UMOV UR9, 0x14f00000 ;  /* 0x14f0000000097882 */ /* 0x000fe20000000000 */
[----:B------:R-:W-:-:S09]  /*91e0*/  UMOV UR6, UR14 ;  /* 0x0000000e00067c82 */ /* 0x000fd20008000000 */
.L_x_817:
[----:B------:R-:W-:Y:S01]  /*91f0*/  @P0 ELECT P1, URZ, PT ;  /* 0x00000000003f082f */ /* 0x000fe20003820000 */
[----:B------:R2:W-:-:S12]  /*9200*/  UBLKRED.G.S.ADD.F32.RN [UR6], [UR4], UR5, desc[UR8] ;  /* 0x00000806040073bb */ /* 0x0005d800080a1405 */
[----:B------:R-:W-:Y:S02]  /*9210*/  @P1 PLOP3.LUT P0, PT, P1, PT, PT, 0x8, 0x0 ;  /* 0x000000000000181c */ /* 0x000fe40000f0e170 */
[----:B------:R-:W-:-:S11]  /*9220*/  PLOP3.LUT P1, PT, PT, PT, PT, 0x8, 0x0 ;  /* 0x000000000000781c */ /* 0x000fd60003f2e170 */
[----:B--2---:R-:W-:Y:S05]  /*9230*/  @P0 BRA.U.ANY `(.L_x_817) ;  /* 0xfffffffd00ec0947 */ /* 0x004fea000393ffff */
[----:B------:R0:W-:Y:S01]  /*9240*/  UTMACMDFLUSH ;  /* 0x00000000000079b7 */ /* 0x0001e20000000000 */
[----:B------:R-:W-:-:S04]  /*9250*/  DEPBAR.LE SB0, 0x0 ;  /* 0x000080000000791a */ /* 0x000fc80000000000 */
.L_x_816:
[----:B------:R-:W-:Y:S05]  /*9260*/  BSYNC B1 ;  /* 0x0000000000017941 */ /* 0x000fea0003800000 */
.L_x_815:
        /* <DEDUP_REMOVED lines=32> */
.L_x_818:
        /* <DEDUP_REMOVED lines=8> */
.L_x_796:
[----:B------:R-:W-:-:S08]  /*94f0*/  NOP ;  /* 0x0000000000007918 */ /* 0x000fd00000000000 */
[----:B------:R-:W1:-:S00]  /*9500*/  USETMAXREG.DEALLOC.CTAPOOL 0x18 ;  /* 0x00000018000079c8 */ /* 0x000e4000080e0500 */
[----:B-1----:R-:W-:-:S06]  /*9510*/  LOP3.LUT R2, R2, 0x3, RZ, 0xc0, !PT ;  /* 0x0000000302027812 */ /* 0x002fcc00078ec0ff */
        /* <DEDUP_REMOVED lines=24> */
.L_x_819:
[----:B------:R-:W-:Y:S01]  /*96a0*/  ULDC UR8, c[0x0][0x8cc] ;  /* 0x0002330000087ab9 */ /* 0x000fe20000000800 */
[----:B------:R-:W-:Y:S01]  /*96b0*/  UMOV UR11, UR7 ;  /* 0x00000007000b7c82 */ /* 0x000fe20008000000 */
[----:B------:R-:W-:-:S11]  /*96c0*/  UISETP.NE.AND UP0, UPT, UR8, 0x1, UPT ;  /* 0x000000010800788c */ /* 0x000fd6000bf05270 */
[----:B------:R-:W-:Y:S02]  /*96d0*/  @UP0 ULDC.64 UR12, c[0x0][0x8d0] ;  /* 0x00023400000c0ab9 */ /* 0x000fe40000000a00 */
[----:B------:R-:W-:-:S04]  /*96e0*/  UIMAD.WIDE.U32 UR4, UR7, UR12, URZ ;  /* 0x0000000c070472a5 */ /* 0x000fc8000f8e003f */
[----:B------:R-:W-:-:S04]  /*96f0*/  @UP0 USHF.R.U32.HI UR11, URZ, UR13, UR5 ;  /* 0x0000000d3f0b0299 */ /* 0x000fc80008011605 */
[----:B------:R-:W-:-:S12]  /*9700*/  UIMAD UR4, UR11, UR8, URZ ;  /* 0x000000080b0472a4 */ /* 0x000fd8000f8e023f */
.L_x_820:
        /* <DEDUP_REMOVED lines=38> */
[----:B------:R-:W-:Y:S01]  /*9970*/  IMAD.MOV.U32 R17, RZ, RZ, RZ ;  /* 0x000000ffff117224 */ /* 0x000fe200078e00ff */
[----:B------:R-:W-:Y:S02]  /*9980*/  SHF.R.S32.HI R5, RZ, 0x1f, R5 ;  /* 0x0000001fff057819 */ /* 0x000fe40000011405 */
[----:B------:R-:W-:Y:S01]  /*9990*/  ELECT P0, URZ, PT ;  /* 0x00000000003f782f */ /* 0x000fe20003800000 */
[----:B------:R-:W2:Y:S01]  /*99a0*/  LDC.64 R6, c[0x0][0x730] ;  /* 0x0001cc00ff067b82 */ /* 0x000ea20000000a00 */
[----:B------:R-:W-:Y:S01]  /*99b0*/  SHF.R.S32.HI R15, RZ, 0x1f, R15 ;  /* 0x0000001fff0f7819 */ /* 0x000fe2000001140f */
[----:B------:R-:W-:-:S04]  /*99c0*/  UMOV UR12, UR20 ;  /* 0x00000014000c7c82 */ /* 0x000fc80008000000 */
        /* <DEDUP_REMOVED lines=30> */
.L_x_837:
        /* <DEDUP_REMOVED lines=10> */
.L_x_823:
        /* <DEDUP_REMOVED lines=125> */
.L_x_829:
[----:B------:R-:W-:-:S04]  /*a420*/  SHF.L.U32 R10, R15, 0x1f, RZ ;  /* 0x0000001f0f0a7819 */ /* 0x000fc800000006ff */
[----:B------:R-:W1:Y:S02]  /*a430*/  SYNCS.PHASECHK.TRANS64.TRYWAIT P1, [R7+URZ+0x31838], R10 ;  /* 0x0318380a070075a7 */ /* 0x000e64000802017f */
[----:B-1---5:R-:W-:Y:S05]  /*a440*/  @!P1 BRA `(.L_x_825) ;  /* 0x0000000c009c9947 */ /* 0x022fea0003800000 */
.L_x_838:
[----:B------:R-:W-:Y:S05]  /*a450*/  @P0 BRA `(.L_x_826) ;  /* 0x0000000000140947 */ /* 0x000fea0003800000 */
[----:B------:R-:W-:Y:S01]  /*a460*/  ISETP.NE.AND P1, PT, R17, RZ, PT ;  /* 0x000000ff1100720c */ /* 0x000fe20003f25270 */
[----:B-1----:R-:W-:-:S04]  /*a470*/  IMAD.MOV.U32 R10, RZ, RZ, 0x8100 ;  /* 0x00008100ff0a7424 */ /* 0x002fc800078e00ff */
[----:B------:R2:W-:Y:S08]  /*a480*/  SYNCS.ARRIVE.TRANS64 RZ, [R7+URZ+0x31830], R10 ;  /* 0x0318300a07ff79a7 */ /* 0x0005f0000800003f */
[----:B------:R-:W-:Y:S05]  /*a490*/  @!P1 BRA `(.L_x_826) ;  /* 0x0000000000049947 */ /* 0x000fea0003800000 */
[----:B------:R-:W-:Y:S01]  /*a4a0*/  BPT.TRAP 0x1 ;  /* 0x000000040000795c */ /* 0x000fe20000300000 */
.L_x_826:
        /* <DEDUP_REMOVED lines=51> */
.L_x_840:
[----:B------:R-:W-:Y:S01]  /*a7e0*/  LOP3.LUT R15, R15, 0x1, RZ, 0x3c, !PT ;  /* 0x000000010f0f7812 */ /* 0x000fe200078e3cff */
[----:B------:R-:W-:Y:S06]  /*a7f0*/  @P2 BRA `(.L_x_828) ;  /* 0x0000000000142947 */ /* 0x000fec0003800000 */
[----:B------:R-:W-:Y:S01]  /*a800*/  ISETP.NE.AND P1, PT, R17, RZ, PT ;  /* 0x000000ff1100720c */ /* 0x000fe20003f25270 */
[----:B-1----:R-:W-:-:S04]  /*a810*/  IMAD.MOV.U32 R20, RZ, RZ, 0x8100 ;  /* 0x00008100ff147424 */ /* 0x002fc800078e00ff */
[----:B------:R2:W-:Y:S08]  /*a820*/  SYNCS.ARRIVE.TRANS64 RZ, [R19+URZ+0x31810], R20 ;  /* 0x0318101413ff79a7 */ /* 0x0005f0000800003f */
[----:B------:R-:W-:Y:S05]  /*a830*/  @!P1 BRA `(.L_x_828) ;  /* 0x0000000000049947 */ /* 0x000fea0003800000 */
[----:B------:R-:W-:Y:S01]  /*a840*/  BPT.TRAP 0x1 ;  /* 0x000000040000795c */ /* 0x000fe20000300000 */
.L_x_828:
        /* <DEDUP_REMOVED lines=52> */
.L_x_824:
[----:B------:R-:W-:-:S04]  /*ab90*/  SHF.L.U32 R4, R15, 0x1f, RZ ;  /* 0x0000001f0f047819 */ /* 0x000fc800000006ff */
[----:B------:R-:W1:Y:S02]  /*aba0*/  SYNCS.PHASECHK.TRANS64.TRYWAIT P1, [R7+URZ+0x31838], R4 ;  /* 0x03183804070075a7 */ /* 0x000e64000802017f */
[----:B-1----:R-:W-:Y:S05]  /*abb0*/  @!P1 BRA `(.L_x_830) ;  /* 0x0000000400ec9947 */ /* 0x002fea0003800000 */
.L_x_841:
[----:B------:R-:W-:Y:S05]  /*abc0*/  @P0 BRA `(.L_x_831) ;  /* 0x0000000000180947 */ /* 0x000fea0003800000 */
[----:B------:R-:W2:Y:S01]  /*abd0*/  S2R R5, SR_TID.X ;  /* 0x0000000000057919 */ /* 0x000ea20000002100 */
[----:B-1----:R-:W-:-:S04]  /*abe0*/  IMAD.MOV.U32 R4, RZ, RZ, 0x8100 ;  /* 0x00008100ff047424 */ /* 0x002fc800078e00ff */
[----:B------:R3:W-:Y:S01]  /*abf0*/  SYNCS.ARRIVE.TRANS64 RZ, [R7+URZ+0x31830], R4 ;  /* 0x0318300407ff79a7 */ /* 0x0007e2000800003f */
[----:B--2---:R-:W-:-:S13]  /*ac00*/  LOP3.LUT P0, RZ, R5, 0x1f, RZ, 0xc0, !PT ;  /* 0x0000001f05ff7812 */ /* 0x004fda000780c0ff */
[----:B---3--:R-:W-:Y:S05]  /*ac10*/  @!P0 BRA `(.L_x_831) ;  /* 0x0000000000048947 */ /* 0x008fea0003800000 */
[----:B------:R-:W-:Y:S01]  /*ac20*/  BPT.TRAP 0x1 ;  /* 0x000000040000795c */ /* 0x000fe20000300000 */
.L_x_831:
        /* <DEDUP_REMOVED lines=14> */
[----:B------:R-:W-:Y:S01]  /*ad10*/  LOP3.LUT R15, R15, 0x1, RZ, 0x3c, !PT ;  /* 0x000000010f0f7812 */ /* 0x000fe200078e3cff */
[----:B------:R-:W-:-:S02]  /*ad20*/  UIADD3 UR40, UR8, 0x24100, URZ ;  /* 0x0002410008287890 */ /* 0x000fc4000fffe03f */
        /* <DEDUP_REMOVED lines=36> */
.L_x_821:
[----:B------:R-:W-:Y:S05]  /*af70*/  WARPSYNC.ALL ;  /* 0x0000000000007948 */ /* 0x000fea0003800000 */
[----:B------:R-:W-:-:S13]  /*af80*/  ELECT P0, URZ, PT ;  /* 0x00000000003f782f */ /* 0x000fda0003800000 */
[----:B------:R-:W-:Y:S05]  /*af90*/  @!P0 BRA `(.L_x_800) ;  /* 0x0000000000708947 */ /* 0x000fea0003800000 */
[----:B------:R-:W-:-:S04]  /*afa0*/  LOP3.LUT R0, R0, 0x2, RZ, 0xfc, !PT ;  /* 0x0000000200007812 */ /* 0x000fc800078efcff */
[----:B------:R-:W-:-:S13]  /*afb0*/  ISETP.NE.AND P1, PT, R0, 0x3, PT ;  /* 0x000000030000780c */ /* 0x000fda0003f25270 */
[----:B------:R-:W-:Y:S05]  /*afc0*/  @!P1 BRA `(.L_x_832) ;  /* 0x0000000000049947 */ /* 0x000fea0003800000 */
[----:B------:R-:W-:Y:S01]  /*afd0*/  BPT.TRAP 0x1 ;  /* 0x000000040000795c */ /* 0x000fe20000300000 */
.L_x_832:
        /* <DEDUP_REMOVED lines=8> */
.L_x_842:
        /* <DEDUP_REMOVED lines=9> */
.L_x_843:
[----:B------:R-:W-:Y:S05]  /*b0f0*/  @!P1 BRA `(.L_x_835) ;  /* 0x0000000000049947 */ /* 0x000fea0003800000 */
[----:B------:R-:W-:Y:S01]  /*b100*/  BPT.TRAP 0x1 ;  /* 0x000000040000795c */ /* 0x000fe20000300000 */
.L_x_835:
[----:B------:R-:W-:-:S07]  /*b110*/  SHF.L.U32 R15, R15, 0x1f, RZ ;  /* 0x0000001f0f0f7819 */ /* 0x000fce00000006ff */
.L_x_836:
[----:B--2---:R2:W3:Y:S02]  /*b120*/  SYNCS.PHASECHK.TRANS64.TRYWAIT P0, [R4+URZ+0x31838], R15 ;  /* 0x0318380f040075a7 */ /* 0x0044e4000800017f */
[----:B---3--:R-:W-:Y:S05]  /*b130*/  @!P0 NANOSLEEP.SYNCS 0x989680 ;  /* 0x009896800000895d */ /* 0x008fea0003900000 */
[----:B------:R-:W3:Y:S02]  /*b140*/  @!P0 SYNCS.PHASECHK.TRANS64 P0, [R4+URZ+0x31838], R15 ;  /* 0x0318380f040085a7 */ /* 0x000ee4000800007f */
[----:B---3--:R-:W-:Y:S05]  /*b150*/  @!P0 BRA `(.L_x_836) ;  /* 0xfffffffc00f08947 */ /* 0x008fea000383ffff */
.L_x_800:
[----:B------:R-:W-:Y:S05]  /*b160*/  BSYNC B0 ;  /* 0x0000000000007941 */ /* 0x000fea0003800000 */
.L_x_795:
[----:B------:R-:W-:Y:S05]  /*b170*/  EXIT ;  /* 0x000000000000794d */ /* 0x000fea0003800000 */
.L_x_803:
[----:B-1----:R1:W2:Y:S02]  /*b180*/  SYNCS.PHASECHK.TRANS64.TRYWAIT P0, [R17+URZ+0x31800], R10 ;  /* 0x0318000a110075a7 */ /* 0x0022a4000800017f */
[----:B--2---:R-:W-:Y:S05]  /*b190*/  @!P0 NANOSLEEP.SYNCS 0x989680 ;  /* 0x009896800000895d */ /* 0x004fea0003900000 */
[----:B------:R-:W2:Y:S02]  /*b1a0*/  @!P0 SYNCS.PHASECHK.TRANS64 P0, [R17+URZ+0x31800], R10 ;  /* 0x0318000a110085a7 */ /* 0x000ea4000800007f */
[----:B--2---:R-:W-:Y:S05]  /*b1b0*/  @!P0 BRA `(.L_x_803) ;  /* 0xfffffffc00f08947 */ /* 0x004fea000383ffff */
[----:B------:R-:W-:Y:S05]  /*b1c0*/  BRA `(.L_x_802) ;  /* 0xffffff5c00ac7947 */ /* 0x000fea000383ffff */
.L_x_807:
[----:B--2---:R2:W3:Y:S02]  /*b1d0*/  SYNCS.PHASECHK.TRANS64.TRYWAIT P1, [R16+URZ+0x31810], R9 ;  /* 0x03181009100075a7 */ /* 0x0044e4000802017f */
[----:B---3--:R-:W-:Y:S05]  /*b1e0*/  @!P1 NANOSLEEP.SYNCS 0x989680 ;  /* 0x009896800000995d */ /* 0x008fea0003900000 */
[----:B------:R-:W3:Y:S02]  /*b1f0*/  @!P1 SYNCS.PHASECHK.TRANS64 P1, [R16+URZ+0x31810], R9 ;  /* 0x03181009100095a7 */ /* 0x000ee4000802007f */
[----:B---3--:R-:W-:Y:S05]  /*b200*/  @!P1 BRA `(.L_x_807) ;  /* 0xfffffffc00f09947 */ /* 0x008fea000383ffff */
[----:B------:R-:W-:Y:S05]  /*b210*/  BRA `(.L_x_806) ;  /* 0xffffff6800087947 */ /* 0x000fea000383ffff */
.L_x_811:
[----:B----4-:R4:W1:Y:S02]  /*b220*/  SYNCS.PHASECHK.TRANS64.TRYWAIT P1, [R17+URZ+0x31830], R10 ;  /* 0x0318300a110075a7 */ /* 0x010864000802017f */
[----:B-1----:R-:W-:Y:S05]  /*b230*/  @!P1 NANOSLEEP.SYNCS 0x989680 ;  /* 0x009896800000995d */ /* 0x002fea0003900000 */
[----:B------:R-:W1:Y:S02]  /*b240*/  @!P1 SYNCS.PHASECHK.TRANS64 P1, [R17+URZ+0x31830], R10 ;  /* 0x0318300a110095a7 */ /* 0x000e64000802007f */
[----:B-1----:R-:W-:Y:S05]  /*b250*/  @!P1 BRA `(.L_x_811) ;  /* 0xfffffffc00f09947 */ /* 0x002fea000383ffff */
[----:B------:R-:W-:Y:S05]  /*b260*/  BRA `(.L_x_810) ;  /* 0xffffff8400087947 */ /* 0x000fea000383ffff */
.L_x_822:
[----:B-1----:R1:W2:Y:S02]  /*b270*/  SYNCS.PHASECHK.TRANS64.TRYWAIT P1, [R7+URZ+0x31820], R6 ;  /* 0x03182006070075a7 */ /* 0x0022a4000802017f */
[----:B--2---:R-:W-:Y:S05]  /*b280*/  @!P1 NANOSLEEP.SYNCS 0x989680 ;  /* 0x009896800000995d */ /* 0x004fea0003900000 */
[----:B------:R-:W2:Y:S02]  /*b290*/  @!P1 SYNCS.PHASECHK.TRANS64 P1, [R7+URZ+0x31820], R6 ;  /* 0x03182006070095a7 */ /* 0x000ea4000802007f */
[----:B--2---:R-:W-:Y:S05]  /*b2a0*/  @!P1 BRA `(.L_x_822) ;  /* 0xfffffffc00f09947 */ /* 0x004fea000383ffff */
[----:B------:R-:W-:Y:S05]  /*b2b0*/  BRA `(.L_x_837) ;  /* 0xffffffe8003c7947 */ /* 0x000fea000383ffff */
.L_x_825:
[----:B-1----:R1:W2:Y:S02]  /*b2c0*/  SYNCS.PHASECHK.TRANS64.TRYWAIT P1, [R7+URZ+0x31838], R10 ;  /* 0x0318380a070075a7 */ /* 0x0022a4000802017f */
[----:B--2---:R-:W-:Y:S05]  /*b2d0*/  @!P1 NANOSLEEP.SYNCS 0x989680 ;  /* 0x009896800000995d */ /* 0x004fea0003900000 */
[----:B------:R-:W2:Y:S02]  /*b2e0*/  @!P1 SYNCS.PHASECHK.TRANS64 P1, [R7+URZ+0x31838], R10 ;  /* 0x0318380a070095a7 */ /* 0x000ea4000802007f */
[----:B--2---:R-:W-:Y:S05]  /*b2f0*/  @!P1 BRA `(.L_x_825) ;  /* 0xfffffffc00f09947 */ /* 0x004fea000383ffff */
[----:B------:R-:W-:Y:S05]  /*b300*/  BRA `(.L_x_838) ;  /* 0xfffffff000507947 */ /* 0x000fea000383ffff */
.L_x_827:
[----:B------:R-:W-:-:S07]  /*b310*/  SHF.L.U32 R20, R14, 0x1f, RZ ;  /* 0x0000001f0e147819 */ /* 0x000fce00000006ff */
.L_x_839:
[----:B-1----:R1:W2:Y:S02]  /*b320*/  SYNCS.PHASECHK.TRANS64.TRYWAIT P1, [R19+URZ+0x31820], R20 ;  /* 0x03182014130075a7 */ /* 0x0022a4000802017f */
[----:B--2---:R-:W-:Y:S05]  /*b330*/  @!P1 NANOSLEEP.SYNCS 0x989680 ;  /* 0x009896800000995d */ /* 0x004fea0003900000 */
[----:B------:R-:W2:Y:S02]  /*b340*/  @!P1 SYNCS.PHASECHK.TRANS64 P1, [R19+URZ+0x31820], R20 ;  /* 0x03182014130095a7 */ /* 0x000ea4000802007f */
[----:B--2---:R-:W-:Y:S05]  /*b350*/  @!P1 BRA `(.L_x_839) ;  /* 0xfffffffc00f09947 */ /* 0x004fea000383ffff */
[----:B------:R-:W-:Y:S05]  /*b360*/  BRA `(.L_x_840) ;  /* 0xfffffff4001c7947 */ /* 0x000fea000383ffff */
.L_x_830:
[----:B-1----:R1:W2:Y:S02]  /*b370*/  SYNCS.PHASECHK.TRANS64.TRYWAIT P1, [R7+URZ+0x31838], R4 ;  /* 0x03183804070075a7 */ /* 0x0022a4000802017f */
[----:B--2---:R-:W-:Y:S05]  /*b380*/  @!P1 NANOSLEEP.SYNCS 0x989680 ;  /* 0x009896800000995d */ /* 0x004fea0003900000 */
[----:B------:R-:W2:Y:S02]  /*b390*/  @!P1 SYNCS.PHASECHK.TRANS64 P1, [R7+URZ+0x31838], R4 ;  /* 0x03183804070095a7 */ /* 0x000ea4000802007f */
[----:B--2---:R-:W-:Y:S05]  /*b3a0*/  @!P1 BRA `(.L_x_830) ;  /* 0xfffffffc00f09947 */ /* 0x004fea000383ffff */
[----:B------:R-:W-:Y:S05]  /*b3b0*/  BRA `(.L_x_841) ;  /* 0xfffffff800007947 */ /* 0x000fea000383ffff */
.L_x_833:
[----:B-1----:R1:W2:Y:S02]  /*b3c0*/  SYNCS.PHASECHK.TRANS64.TRYWAIT P0, [R3+URZ], R2 ;  /* 0x00000002030075a7 */ /* 0x0022a4000800017f */
[----:B--2---:R-:W-:Y:S05]  /*b3d0*/  @!P0 NANOSLEEP.SYNCS 0x989680 ;  /* 0x009896800000895d */ /* 0x004fea0003900000 */
[----:B------:R-:W2:Y:S02]  /*b3e0*/  @!P0 SYNCS.PHASECHK.TRANS64 P0, [R3+URZ], R2 ;  /* 0x00000002030085a7 */ /* 0x000ea4000800007f */
[----:B--2---:R-:W-:Y:S05]  /*b3f0*/  @!P0 BRA `(.L_x_833) ;  /* 0xfffffffc00f08947 */ /* 0x004fea000383ffff */
[----:B------:R-:W-:Y:S05]  /*b400*/  BRA `(.L_x_842) ;  /* 0xfffffffc00147947 */ /* 0x000fea000383ffff */
.L_x_834:
[----:B-1----:R1:W2:Y:S02]  /*b410*/  SYNCS.PHASECHK.TRANS64.TRYWAIT P0, [R17+URZ], R0 ;  /* 0x00000000110075a7 */ /* 0x0022a4000800017f */
[----:B--2---:R-:W-:Y:S05]  /*b420*/  @!P0 NANOSLEEP.SYNCS 0x989680 ;  /* 0x009896800000895d */ /* 0x004fea0003900000 */
[----:B------:R-:W2:Y:S02]  /*b430*/  @!P0 SYNCS.PHASECHK.TRANS64 P0, [R17+URZ], R0 ;  /* 0x00000000110085a7 */ /* 0x000ea4000800007f */
[----:B--2---:R-:W-:Y:S05]  /*b440*/  @!P0 BRA `(.L_x_834) ;  /* 0xfffffffc00f08947 */ /* 0x004fea000383ffff */
[----:B------:R-:W-:Y:S05]  /*b450*/  BRA `(.L_x_843) ;  /* 0xfffffffc00247947 */ /* 0x000fea000383ffff */
.L_x_844:
        /* <DEDUP_REMOVED lines=10> */
.L_x_2206:


//--------------------- .text._ZN7cutlass13device_kernelIN5flash11enable_sm90INS1_16FlashAttnBwdSm90INS1_25CollectiveMainloopBwdSm90ILi2ELi1ELi1EN4cute5tupleIJNS5_1CILi1EEES8_S8_EEENS6_IJNS7_ILi64EEENS7_ILi80EEENS7_ILi256EEEEEENS_10bfloat16_tEfNS_4arch4Sm90ELb1ELb0ELb1ELb1ELb0ELb0ELb1ELb1ELi2ELi1ELi1ELi1ELb0EEENS1_21CollectiveEpilogueBwdISD_SE_SG_Li256ELb1ELb1ELi2EEENS1_25SingleTileBwdLPTSchedulerILb1ELi80ELb0EEEEEEEEEvNT_6ParamsE --------------------------
	.section	.text._ZN7cutlass13device_kernelIN5flash11enable_sm90INS1_16FlashAttnBwdSm90INS1_25CollectiveMainloopBwdSm90ILi2ELi1ELi1EN4cute5tupleIJNS5_1CILi1EEES8_S8_EEENS6_IJNS7_ILi64EEENS7_ILi80EEENS7_ILi256EEEEEENS_10bfloat16_tEfNS_4arch4Sm90ELb1ELb0ELb1ELb1ELb0ELb0ELb1ELb1ELi2ELi1ELi1ELi1ELb0EEENS1_21CollectiveEpilogueBwdISD_SE_SG_Li256ELb1ELb1ELi2EEENS1_25SingleTileBwdLPTSchedulerILb1ELi80ELb0EEEEEEEEEvNT_6ParamsE,"ax",@progbits
	.align	128
.text._ZN7cutlass13device_kernelIN5flash11enable_sm90INS1_16FlashAttnBwdSm90INS1_25CollectiveMainloopBwdSm90ILi2ELi1ELi1EN4cute5tupleIJNS5_1CILi1EEES8_S8_EEENS6_IJNS7_ILi64EEENS7_ILi80EEENS7_ILi256EEEEEENS_10bfloat16_tEfNS_4arch4Sm90ELb1ELb0ELb1ELb1ELb0ELb0ELb1ELb1ELi2ELi1ELi1ELi1ELb0EEENS1_21CollectiveEpilogueBwdISD_SE_SG_Li256ELb1ELb1ELi2EEENS1_25SingleTileBwdLPTSchedulerILb1ELi80ELb0EEEEEEEEEvNT_6ParamsE:
        .type           _ZN7cutlass13device_kernelIN5flash11enable_sm90INS1_16FlashAttnBwdSm90INS1_25CollectiveMainloopBwdSm90ILi2ELi1ELi1EN4cute5tupleIJNS5_1CILi1EEES8_S8_EEENS6_IJNS7_ILi64EEENS7_ILi80EEENS7_ILi256EEEEEENS_10bfloat16_tEfNS_4arch4Sm90ELb1ELb0ELb1ELb1ELb0ELb0ELb1ELb1ELi2ELi1ELi1ELi1ELb0EEENS1_21CollectiveEpilogueBwdISD_SE_SG_Li256ELb1ELb1ELi2EEENS1_25SingleTileBwdLPTSchedulerILb1ELi80ELb0EEEEEEEEEvNT_6ParamsE,@function
        .size           _ZN7cutlass13device_kernelIN5flash11enable_sm90INS1_16FlashAttnBwdSm90INS1_25CollectiveMainloopBwdSm90ILi2ELi1ELi1EN4cute5tupleIJNS5_1CILi1EEES8_S8_EEENS6_IJNS7_ILi64EEENS7_ILi80EEENS7_ILi256EEEEEENS_10bfloat16_tEfNS_4arch4Sm90ELb1ELb0ELb1ELb1ELb0ELb0ELb1ELb1ELi2ELi1ELi1ELi1ELb0EEENS1_21CollectiveEpilogueBwdISD_SE_SG_Li256ELb1ELb1ELi2EEENS1_25SingleTileBwdLPTSchedulerILb1ELi80ELb0EEEEEEEEEvNT_6ParamsE,(.L_x_2207 - _ZN7cutlass13device_kernelIN5flash11enable_sm90INS1_16FlashAttnBwdSm90INS1_25CollectiveMainloopBwdSm90ILi2ELi1ELi1EN4cute5tupleIJNS5_1CILi1EEES8_S8_EEENS6_IJNS7_ILi64EEENS7_ILi80EEENS7_ILi256EEEEEENS_10bfloat16_tEfNS_4arch4Sm90ELb1ELb0ELb1ELb1ELb0ELb0ELb1ELb1ELi2ELi1ELi1ELi1ELb0EEENS1_21CollectiveEpilogueBwdISD_SE_SG_Li256ELb1ELb1ELi2EEENS1_25SingleTileBwdLPTSchedulerILb1ELi80ELb0EEEEEEEEEvNT_6ParamsE)
        .other          _ZN7cutlass13device_kernelIN5flash11enable_sm90INS1_16FlashAttnBwdSm90INS1_25CollectiveMainloopBwdSm90ILi2ELi1ELi1EN4cute5tupleIJNS5_1CILi1EEES8_S8_EEENS6_IJNS7_ILi64EEENS7_ILi80EEENS7_ILi256EEEEEENS_10bfloat16_tEfNS_4arch4Sm90ELb1ELb0ELb1ELb1ELb0ELb0ELb1ELb1ELi2ELi1ELi1ELi1ELb0EEENS1_21CollectiveEpilogueBwdISD_SE_SG_Li256ELb1ELb1ELi2EEENS1_25SingleTileBwdLPTSchedulerILb1ELi80ELb0EEEEEEEEEvNT_6ParamsE,@"STO_CUDA_ENTRY STV_DEFAULT"
_ZN7cutlass13device_kernelIN5flash11enable_sm90INS1_16FlashAttnBwdSm90INS1_25CollectiveMainloopBwdSm90ILi2ELi1ELi1EN4cute5tupleIJNS5_1CILi1EEES8_S8_EEENS6_IJNS7_ILi64EEENS7_ILi80EEENS7_ILi256EEEEEENS_10bfloat16_tEfNS_4arch4Sm90ELb1ELb0ELb1ELb1ELb0ELb0ELb1ELb1ELi2ELi1ELi1ELi1ELb0EEENS1_21CollectiveEpilogueBwdISD_SE_SG_Li256ELb1ELb1ELi2EEENS1_25SingleTileBwdLPTSchedulerILb1ELi80ELb0EEEEEEEEEvNT_6ParamsE:
        /* <DEDUP_REMOVED lines=24> */
.L_x_846:
[----:B------:R-:W-:Y:S05]  /*0180*/  BSYNC B0 ;  /* 0x0000000000007941 */ /* 0x000fea0003800000 */
.L_x_845:
        /* <DEDUP_REMOVED lines=19> */
[----:B------:R0:W-:Y:S01]  /*02c0*/  STL [R1+0x14], R2 ;  /* 0x0000140201007387 */ /* 0x0001e20000100800 */
        /* <DEDUP_REMOVED lines=19> */
.L_x_847:
        /* <DEDUP_REMOVED lines=20> */
.L_x_848:
[----:B------:R-:W-:Y:S01]  /*0540*/  PLOP3.LUT P0, PT, PT, PT, UP0, 0x80, 0x0 ;  /* 0x000000000000781c */ /* 0x000fe20003f0f008 */
[----:B------:R-:W-:Y:S01]  /*0550*/  NOP ;  /* 0x0000000000007918 */ /* 0x000fe20000000000 */
[----:B------:R-:W-:Y:S01]  /*0560*/  BSSY B0, `(.L_x_849) ;  /* 0x0000f55000007945 */ /* 0x000fe20003800000 */
[----:B------:R-:W-:Y:S01]  /*0570*/  LOP3.LUT R11, R21, 0x7f, RZ, 0xc0, !PT ;  /* 0x0000007f150b7812 */ /* 0x000fe200078ec0ff */
[----:B01234-:R-:W-:Y:S09]  /*0580*/  BAR.SYNC.DEFER_BLOCKING 0x0 ;  /* 0x0000000000007b1d */ /* 0x01fff20000010000 */
[----:B------:R-:W-:Y:S05]  /*0590*/  @!P0 BRA `(.L_x_850) ;  /* 0x000000cc00fc8947 */ /* 0x000fea0003800000 */
.L_x_851:
[----:B------:R-:W-:-:S08]  /*05a0*/  NOP ;  /* 0x0000000000007918 */ /* 0x000fd00000000000 */
[----:B------:R-:W0:Y:S02]  /*05b0*/  USETMAXREG.TRY_ALLOC.CTAPOOL UP0, 0xf0 ;  /* 0x000000f0000079c8 */ /* 0x000e240008000600 */
[----:B0-----:R-:W-:-:S13]  /*05c0*/  PLOP3.LUT P0, PT, PT, PT, UP0, 0x80, 0x0 ;  /* 0x000000000000781c */ /* 0x001fda0003f0f008 */
[----:B------:R-:W-:Y:S05]  /*05d0*/  @!P0 BRA `(.L_x_851) ;  /* 0xfffffffc00f08947 */ /* 0x000fea000383ffff */
[----:B------:R-:W0:Y:S01]  /*05e0*/  S2UR UR7, SR_CTAID.X ;  /* 0x00000000000779c3 */ /* 0x000e220000002500 */
[----:B------:R-:W-:Y:S02]  /*05f0*/  ULDC UR8, c[0x0][0x8d0] ;  /* 0x0002340000087ab9 */ /* 0x000fe40000000800 */
[----:B------:R-:W-:-:S05]  /*0600*/  UISETP.NE.AND UP0, UPT, UR8, 0x1, UPT ;  /* 0x000000010800788c */ /* 0x000fca000bf05270 */
[----:B------:R-:W1:Y:S06]  /*0610*/  LDC R0, c[0x0][0x8e8] ;  /* 0x00023a00ff007b82 */ /* 0x000e6c0000000800 */
[----:B------:R-:W-:Y:S01]  /*0620*/  @UP0 ULDC UR4, c[0x0][0x8d4] ;  /* 0x0002350000040ab9 */ /* 0x000fe20000000800 */
[----:B------:R-:W-:Y:S01]  /*0630*/  @UP0 ULDC UR9, c[0x0][0x8d8] ;  /* 0x0002360000090ab9 */ /* 0x000fe20000000800 */
[----:B0-----:R-:W-:Y:S02]  /*0640*/  UIMAD.WIDE.U32 UR4, UR7, UR4, URZ ;  /* 0x00000004070472a5 */ /* 0x001fe4000f8e003f */
[----:B------:R-:W-:-:S02]  /*0650*/  UMOV UR6, UR7 ;  /* 0x0000000700067c82 */ /* 0x000fc40008000000 */
[----:B------:R-:W-:-:S04]  /*0660*/  @UP0 USHF.R.U32.HI UR6, URZ, UR9, UR5 ;  /* 0x000000093f060299 */ /* 0x000fc80008011605 */
[----:B------:R-:W-:Y:S02]  /*0670*/  UIADD3 UR4, -UR6, URZ, URZ ;  /* 0x0000003f06047290 */ /* 0x000fe4000fffe13f */
[----:B-1----:R-:W-:Y:S02]  /*0680*/  ISETP.LE.AND P0, PT, R0, UR6, PT ;  /* 0x0000000600007c0c */ /* 0x002fe4000bf03270 */
        /* <DEDUP_REMOVED lines=9> */
[----:B------:R-:W-:-:S04]  /*0720*/  IMAD.U32 R2, RZ, RZ, UR11 ;  /* 0x0000000bff027e24 */ /* 0x000fc8000f8e00ff */
[----:B------:R-:W-:Y:S01]  /*0730*/  IMAD.U32 R0, RZ, RZ, UR4 ;  /* 0x00000004ff007e24 */ /* 0x000fe2000f8e00ff */
[----:B------:R0:W-:Y:S01]  /*0740*/  STL [R1+0xc], R2 ;  /* 0x00000c0201007387 */ /* 0x0001e20000100800 */
[----:B------:R-:W-:Y:S05]  /*0750*/  BRA `(.L_x_853) ;  /* 0x0000000000287947 */ /* 0x000fea0003800000 */
.L_x_852:
        /* <DEDUP_REMOVED lines=9> */
[----:B------:R1:W-:Y:S06]  /*07f0*/  STL [R1+0xc], R2 ;  /* 0x00000c0201007387 */ /* 0x0003ec0000100800 */
.L_x_853:
[----:B01----:R-:W0:Y:S01]  /*0800*/  LDC R2, c[0x0][0x8b8] ;  /* 0x00022e00ff027b82 */ /* 0x003e220000000800 */
[----:B------:R-:W-:Y:S01]  /*0810*/  IADD3 R0, -R0, UR10, RZ ;  /* 0x0000000a00007c10 */ /* 0x000fe2000fffe1ff */
[----:B------:R-:W-:Y:S02]  /*0820*/  ULDC.64 UR4, c[0x0][0x8f8] ;  /* 0x00023e0000047ab9 */ /* 0x000fe40000000a00 */
[----:B------:R-:W-:-:S04]  /*0830*/  ISETP.NE.U32.AND P0, PT, RZ, UR4, PT ;  /* 0x00000004ff007c0c */ /* 0x000fc8000bf05070 */
[----:B------:R-:W1:Y:S01]  /*0840*/  LDC R5, c[0x0][0x8c4] ;  /* 0x00023100ff057b82 */ /* 0x000e620000000800 */
[----:B------:R-:W-:Y:S02]  /*0850*/  ISETP.NE.AND.EX P0, PT, RZ, UR5, PT, P0 ;  /* 0x00000005ff007c0c */ /* 0x000fe4000bf05300 */
[----:B0-----:R-:W-:Y:S01]  /*0860*/  ISETP.NE.AND P1, PT, R2, 0x1, PT ;  /* 0x000000010200780c */ /* 0x001fe20003f25270 */
[----:B-1----:R-:W-:-:S04]  /*0870*/  IMAD R4, R5, UR6, R0 ;  /* 0x0000000605047c24 */ /* 0x002fc8000f8e0200 */
[----:B------:R-:W-:-:S08]  /*0880*/  IMAD.MOV.U32 R5, RZ, RZ, R4 ;  /* 0x000000ffff057224 */ /* 0x000fd000078e0004 */
[----:B------:R-:W0:Y:S08]  /*0890*/  @P1 LDC R3, c[0x0][0x8bc] ;  /* 0x00022f00ff031b82 */ /* 0x000e300000000800 */
[----:B------:R-:W1:Y:S01]  /*08a0*/  @P1 LDC R7, c[0x0][0x8c0] ;  /* 0x00023000ff071b82 */ /* 0x000e620000000800 */
[----:B0-----:R-:W-:-:S05]  /*08b0*/  @P1 IMAD.HI.U32 R0, R4, R3, RZ ;  /* 0x0000000304001227 */ /* 0x001fca00078e00ff */
[----:B-1----:R-:W-:-:S05]  /*08c0*/  @P1 SHF.R.U32.HI R5, RZ, R7, R0 ;  /* 0x00000007ff051219 */ /* 0x002fca0000011600 */
[----:B------:R-:W-:-:S04]  /*08d0*/  IMAD.MOV R3, RZ, RZ, -R5 ;  /* 0x000000ffff037224 */ /* 0x000fc800078e0a05 */
[----:B------:R-:W-:-:S05]  /*08e0*/  IMAD R10, R2, R3, R4 ;  /* 0x00000003020a7224 */ /* 0x000fca00078e0204 */
[----:B------:R0:W-:Y:S01]  /*08f0*/  STL [R1+0x8], R10 ;  /* 0x0000080a01007387 */ /* 0x0001e20000100800 */
[----:B------:R-:W-:Y:S05]  /*0900*/  @!P0 BRA `(.L_x_854) ;  /* 0x0000000000148947 */ /* 0x000fea0003800000 */
[----:B------:R-:W1:Y:S01]  /*0910*/  LDC.64 R2, c[0x0][0x8f8] ;  /* 0x00023e00ff027b82 */ /* 0x000e620000000a00 */
[----:B------:R-:W-:Y:S01]  /*0920*/  ULDC.64 UR4, c[0x0][0x208] ;  /* 0x0000820000047ab9 */ /* 0x000fe20000000a00 */
[----:B-1----:R-:W-:-:S05]  /*0930*/  IMAD.WIDE R2, R5, 0x4, R2 ;  /* 0x0000000405027825 */ /* 0x002fca00078e0202 */
[----:B------:R2:W5:Y:S01]  /*0940*/  LDG.E R0, desc[UR4][R2.64] ;  /* 0x0000000402007981 */ /* 0x000562000c1e1900 */
[----:B------:R-:W-:Y:S05]  /*0950*/  BRA `(.L_x_855) ;  /* 0x0000000000307947 */ /* 0x000fea0003800000 */
.L_x_854:
        /* <DEDUP_REMOVED lines=11> */
.L_x_856:
[----:B------:R-:W1:Y:S02]  /*0a10*/  LDC R0, c[0x0][0x8ec] ;  /* 0x00023b00ff007b82 */ /* 0x000e640000000800 */
.L_x_855:
[----:B------:R-:W3:Y:S01]  /*0a20*/  LDL R8, [R1+0xc] ;  /* 0x00000c0001087983 */ /* 0x000ee20000100800 */
[----:B-1---5:R-:W-:-:S04]  /*0a30*/  VIADD R0, R0, 0x4f ;  /* 0x0000004f00007836 */ /* 0x022fc80000000000 */
[----:B------:R-:W-:-:S05]  /*0a40*/  IMAD.HI R0, R0, 0x66666667, RZ ;  /* 0x6666666700007827 */ /* 0x000fca00078e02ff */
[----:B--2---:R-:W-:-:S04]  /*0a50*/  SHF.R.U32.HI R3, RZ, 0x1f, R0 ;  /* 0x0000001fff037819 */ /* 0x004fc80000011600 */
[----:B------:R-:W-:Y:S02]  /*0a60*/  LEA.HI.SX32 R3, R0, R3, 0x1b ;  /* 0x0000000300037211 */ /* 0x000fe400078fdaff */
[----:B---3--:R-:W-:-:S13]  /*0a70*/  R2UR UR4, R8 ;  /* 0x00000000080472ca */ /* 0x008fda00000e0000 */
[----:B------:R-:W-:-:S04]  /*0a80*/  ISETP.LE.AND P0, PT, R3, UR4, PT ;  /* 0x0000000403007c0c */ /* 0x000fc8000bf03270 */
        /* <DEDUP_REMOVED lines=8> */
[----:B------:R-:W-:Y:S02]  /*0b10*/  ISETP.NE.AND.EX P0, PT, R5, RZ, PT, P0 ;  /* 0x000000ff0500720c */ /* 0x000fe40003f05300 */
[----:B--2---:R-:W-:-:S04]  /*0b20*/  ISETP.NE.U32.AND P1, PT, R6, RZ, PT ;  /* 0x000000ff0600720c */ /* 0x004fc80003f25070 */
[----:B------:R-:W-:Y:S01]  /*0b30*/  ISETP.NE.AND.EX P1, PT, R7, RZ, PT, P1 ;  /* 0x000000ff0700720c */ /* 0x000fe20003f25310 */
[----:B---3--:R-:W-:-:S06]  /*0b40*/  IMAD.WIDE R6, R236, 0x4, R2 ;  /* 0x00000004ec067825 */ /* 0x008fcc00078e0202 */
[----:B------:R-:W1:Y:S06]  /*0b50*/  @P0 LDC.64 R4, c[0x0][0x780] ;  /* 0x0001e000ff040b82 */ /* 0x000e6c0000000a00 */
[----:B------:R-:W2:Y:S01]  /*0b60*/  @P1 LDG.E R9, desc[UR4][R6.64] ;  /* 0x0000000406091981 */ /* 0x000ea2000c1e1900 */
[----:B-1----:R-:W-:-:S06]  /*0b70*/  @P0 IMAD.WIDE R2, R236, 0x4, R4 ;  /* 0x00000004ec020825 */ /* 0x002fcc00078e0204 */
[----:B------:R-:W3:Y:S01]  /*0b80*/  @P0 LDG.E R2, desc[UR4][R2.64] ;  /* 0x0000000402020981 */ /* 0x000ee2000c1e1900 */
[----:B------:R-:W-:Y:S02]  /*0b90*/  ULDC.64 UR4, c[0x0][0x788] ;  /* 0x0001e20000047ab9 */ /* 0x000fe40000000a00 */
[----:B------:R-:W-:Y:S01]  /*0ba0*/  ISETP.NE.U32.AND P2, PT, RZ, UR4, PT ;  /* 0x00000004ff007c0c */ /* 0x000fe2000bf45070 */
[----:B------:R-:W-:-:S03]  /*0bb0*/  ULDC UR4, c[0x0][0x280] ;  /* 0x0000a00000047ab9 */ /* 0x000fc60000000800 */
[----:B------:R-:W-:Y:S01]  /*0bc0*/  ISETP.NE.AND.EX P2, PT, RZ, UR5, PT, P2 ;  /* 0x00000005ff007c0c */ /* 0x000fe2000bf45320 */
[----:B--2---:R-:W-:-:S05]  /*0bd0*/  @P1 IMAD R9, R236, 0x40, R9 ;  /* 0x00000040ec091824 */ /* 0x004fca00078e0209 */
[----:B------:R-:W-:-:S04]  /*0be0*/  @P1 SHF.R.S32.HI R0, RZ, 0x1f, R9 ;  /* 0x0000001fff001819 */ /* 0x000fc80000011409 */
[----:B------:R-:W-:Y:S01]  /*0bf0*/  @P1 LEA.HI R9, R0, R9, RZ, 0x6 ;  /* 0x0000000900091211 */ /* 0x000fe200078f30ff */
[----:B------:R-:W-:-:S04]  /*0c00*/  IMAD.MOV.U32 R0, RZ, RZ, RZ ;  /* 0x000000ffff007224 */ /* 0x000fc800078e00ff */
[----:B------:R-:W-:Y:S01]  /*0c10*/  @P1 IMAD.SHL.U32 R9, R9, 0x100, RZ ;  /* 0x0000010009091824 */ /* 0x000fe200078e00ff */
[----:B---3--:R-:W-:Y:S01]  /*0c20*/  @P0 R2UR UR4, R2 ;  /* 0x00000000020402ca */ /* 0x008fe200000e0000 */
[----:B------:R-:W-:-:S14]  /*0c30*/  @P0 BRA `(.L_x_858) ;  /* 0x00000000001c0947 */ /* 0x000fdc0003800000 */
[----:B------:R-:W-:Y:S05]  /*0c40*/  @!P1 BRA `(.L_x_858) ;  /* 0x0000000000189947 */ /* 0x000fea0003800000 */
[----:B------:R-:W-:Y:S02]  /*0c50*/  ULDC.64 UR4, c[0x0][0x208] ;  /* 0x0000820000047ab9 */ /* 0x000fe40000000a00 */
[----:B------:R-:W2:Y:S04]  /*0c60*/  LDG.E R3, desc[UR4][R6.64] ;  /* 0x0000000406037981 */ /* 0x000ea8000c1e1900 */
[----:B------:R-:W3:Y:S01]  /*0c70*/  LDG.E R2, desc[UR4][R6.64+0x4] ;  /* 0x0000040406027981 */ /* 0x000ee2000c1e1900 */
[----:B--2---:R-:W-:Y:S02]  /*0c80*/  R2UR UR5, R3 ;  /* 0x00000000030572ca */ /* 0x004fe400000e0000 */
[----:B---3--:R-:W-:-:S13]  /*0c90*/  R2UR UR4, R2 ;  /* 0x00000000020472ca */ /* 0x008fda00000e0000 */
[----:B------:R-:W-:-:S12]  /*0ca0*/  UIADD3 UR4, -UR5, UR4, URZ ;  /* 0x0000000405047290 */ /* 0x000fd8000fffe13f */
.L_x_858:
[----:B------:R-:W-:Y:S01]  /*0cb0*/  SHF.R.S32.HI R2, RZ, 0x1f, R10 ;  /* 0x0000001fff027819 */ /* 0x000fe2000001140a */
[----:B------:R-:W-:Y:S01]  /*0cc0*/  ULDC UR5, c[0x0][0x290] ;  /* 0x0000a40000057ab9 */ /* 0x000fe20000000800 */
[----:B------:R-:W-:-:S03]  /*0cd0*/  @P1 LOP3.LUT R0, R9, 0xffffc000, RZ, 0xc0, !PT ;  /* 0xffffc00009001812 */ /* 0x000fc600078ec0ff */
[----:B------:R1:W-:Y:S01]  /*0ce0*/  STL [R1+0x10], R2 ;  /* 0x0000100201007387 */ /* 0x0003e20000100800 */
[----:B------:R-:W-:Y:S05]  /*0cf0*/  @!P2 BRA `(.L_x_859) ;  /* 0x000000000018a947 */ /* 0x000fea0003800000 */
[----:B-1----:R-:W1:Y:S01]  /*0d00*/  LDC.64 R2, c[0x0][0x788] ;  /* 0x0001e200ff027b82 */ /* 0x002e620000000a00 */
[----:B------:R-:W-:Y:S01]  /*0d10*/  ULDC.64 UR6, c[0x0][0x208] ;  /* 0x0000820000067ab9 */ /* 0x000fe20000000a00 */
[----:B-1----:R-:W-:-:S06]  /*0d20*/  IMAD.WIDE R2, R236, 0x4, R2 ;  /* 0x00000004ec027825 */ /* 0x002fcc00078e0202 */
[----:B------:R-:W2:Y:S02]  /*0d30*/  LDG.E R2, desc[UR6][R2.64] ;  /* 0x0000000602027981 */ /* 0x000ea4000c1e1900 */
[----:B--2---:R-:W-:Y:S01]  /*0d40*/  R2UR UR5, R2 ;  /* 0x00000000020572ca */ /* 0x004fe200000e0000 */
[----:B------:R-:W-:-:S14]  /*0d50*/  BRA `(.L_x_860) ;  /* 0x0000000000307947 */ /* 0x000fdc0003800000 */
.L_x_859:
[----:B------:R-:W-:Y:S02]  /*0d60*/  ULDC.64 UR6, c[0x0][0x778] ;  /* 0x0001de0000067ab9 */ /* 0x000fe40000000a00 */
[----:B------:R-:W-:-:S04]  /*0d70*/  ISETP.NE.U32.AND P0, PT, RZ, UR6, PT ;  /* 0x00000006ff007c0c */ /* 0x000fc8000bf05070 */
[----:B------:R-:W-:-:S13]  /*0d80*/  ISETP.NE.AND.EX P0, PT, RZ, UR7, PT, P0 ;  /* 0x00000007ff007c0c */ /* 0x000fda000bf05300 */
[----:B------:R-:W-:Y:S05]  /*0d90*/  @!P0 BRA `(.L_x_860) ;  /* 0x0000000000208947 */ /* 0x000fea0003800000 */
[----:B-1----:R-:W1:Y:S01]  /*0da0*/  LDC.64 R2, c[0x0][0x778] ;  /* 0x0001de00ff027b82 */ /* 0x002e620000000a00 */
[----:B------:R-:W-:Y:S01]  /*0db0*/  ULDC.64 UR6, c[0x0][0x208] ;  /* 0x0000820000067ab9 */ /* 0x000fe20000000a00 */
[----:B-1----:R-:W-:-:S05]  /*0dc0*/  IMAD.WIDE R2, R236, 0x4, R2 ;  /* 0x00000004ec027825 */ /* 0x002fca00078e0202 */
[----:B------:R-:W2:Y:S04]  /*0dd0*/  LDG.E R5, desc[UR6][R2.64] ;  /* 0x0000000602057981 */ /* 0x000ea8000c1e1900 */
[----:B------:R-:W3:Y:S01]  /*0de0*/  LDG.E R4, desc[UR6][R2.64+0x4] ;  /* 0x0000040602047981 */ /* 0x000ee2000c1e1900 */
[----:B--2---:R-:W-:Y:S02]  /*0df0*/  R2UR UR5, R5 ;  /* 0x00000000050572ca */ /* 0x004fe400000e0000 */
[----:B---3--:R-:W-:-:S13]  /*0e00*/  R2UR UR6, R4 ;  /* 0x00000000040672ca */ /* 0x008fda00000e0000 */
[----:B------:R-:W-:-:S12]  /*0e10*/  UIADD3 UR5, -UR5, UR6, URZ ;  /* 0x0000000605057290 */ /* 0x000fd8000fffe13f */
.L_x_860:
[----:B------:R-:W-:Y:S01]  /*0e20*/  R2UR UR9, R8 ;  /* 0x00000000080972ca */ /* 0x000fe200000e0000 */
[----:B------:R-:W-:Y:S01]  /*0e30*/  UIADD3 UR7, -UR5, UR4, URZ ;  /* 0x0000000405077290 */ /* 0x000fe2000fffe13f */
[----:B------:R-:W-:Y:S01]  /*0e40*/  PLOP3.LUT P0, PT, PT, PT, PT, 0x80, 0x0 ;  /* 0x000000000000781c */ /* 0x000fe20003f0f070 */
[----:B------:R-:W-:Y:S01]  /*0e50*/  ULDC UR8, c[0x0][0x74c] ;  /* 0x0001d30000087ab9 */ /* 0x000fe20000000800 */
[----:B------:R-:W-:Y:S01]  /*0e60*/  UIADD3 UR6, UR4, 0x3f, URZ ;  /* 0x0000003f04067890 */ /* 0x000fe2000fffe03f */
        /* <DEDUP_REMOVED lines=8> */
[----:B------:R-:W-:Y:S01]  /*0ef0*/  UIMAD UR7, UR9, 0x50, UR7 ;  /* 0x00000050090778a4 */ /* 0x000fe2000f8e0207 */
[----:B------:R-:W-:Y:S02]  /*0f00*/  CS2R R126, SRZ ;  /* 0x00000000007e7805 */ /* 0x000fe4000001ff00 */
[----:B------:R-:W-:-:S02]  /*0f10*/  CS2R R124, SRZ ;  /* 0x00000000007c7805 */ /* 0x000fc4000001ff00 */
[----:B------:R-:W-:Y:S01]  /*0f20*/  CS2R R122, SRZ ;  /* 0x00000000007a7805 */ /* 0x000fe2000001ff00 */
[----:B------:R-:W-:Y:S01]  /*0f30*/  UIADD3 UR7, UR7, -UR8, URZ ;  /* 0x8000000807077290 */ /* 0x000fe2000fffe03f */
[----:B------:R-:W-:Y:S02]  /*0f40*/  CS2R R120, SRZ ;  /* 0x0000000000787805 */ /* 0x000fe4000001ff00 */
[----:B------:R-:W-:Y:S02]  /*0f50*/  CS2R R86, SRZ ;  /* 0x0000000000567805 */ /* 0x000fe4000001ff00 */
[----:B------:R-:W-:Y:S01]  /*0f60*/  CS2R R84, SRZ ;  /* 0x0000000000547805 */ /* 0x000fe2000001ff00 */
[----:B------:R-:W-:Y:S01]  /*0f70*/  USHF.R.S32.HI UR8, URZ, 0x1f, UR7 ;  /* 0x0000001f3f087899 */ /* 0x000fe20008011407 */
[----:B------:R-:W-:Y:S02]  /*0f80*/  CS2R R82, SRZ ;  /* 0x0000000000527805 */ /* 0x000fe4000001ff00 */
[----:B------:R-:W-:-:S02]  /*0f90*/  CS2R R80, SRZ ;  /* 0x0000000000507805 */ /* 0x000fc4000001ff00 */
[----:B------:R-:W-:Y:S01]  /*0fa0*/  CS2R R118, SRZ ;  /* 0x0000000000767805 */ /* 0x000fe2000001ff00 */
[----:B------:R-:W-:Y:S01]  /*0fb0*/  ULEA.HI UR8, UR8, UR7, URZ, 0x6 ;  /* 0x0000000708087291 */ /* 0x000fe2000f8f303f */
[----:B------:R-:W-:Y:S01]  /*0fc0*/  CS2R R116, SRZ ;  /* 0x0000000000747805 */ /* 0x000fe2000001ff00 */
[----:B------:R-:W-:Y:S01]  /*0fd0*/  USHF.R.S32.HI UR7, URZ, 0x1f, UR6 ;  /* 0x0000001f3f077899 */ /* 0x000fe20008011406 */
[----:B------:R-:W-:Y:S01]  /*0fe0*/  CS2R R114, SRZ ;  /* 0x0000000000727805 */ /* 0x000fe2000001ff00 */
[----:B------:R-:W-:Y:S01]  /*0ff0*/  USHF.R.S32.HI UR8, URZ, 0x6, UR8 ;  /* 0x000000063f087899 */ /* 0x000fe20008011408 */
[----:B------:R-:W-:Y:S01]  /*1000*/  CS2R R112, SRZ ;  /* 0x0000000000707805 */ /* 0x000fe2000001ff00 */
[----:B------:R-:W-:Y:S01]  /*1010*/  ULEA.HI UR7, UR7, UR6, URZ, 0x6 ;  /* 0x0000000607077291 */ /* 0x000fe2000f8f303f */
[----:B------:R-:W-:Y:S01]  /*1020*/  CS2R R78, SRZ ;  /* 0x00000000004e7805 */ /* 0x000fe2000001ff00 */
[----:B------:R-:W-:Y:S01]  /*1030*/  UISETP.LT.AND UP0, UPT, URZ, UR8, UPT ;  /* 0x000000083f00728c */ /* 0x000fe2000bf01270 */
[----:B------:R-:W-:Y:S01]  /*1040*/  CS2R R76, SRZ ;  /* 0x00000000004c7805 */ /* 0x000fe2000001ff00 */
[----:B------:R-:W-:Y:S01]  /*1050*/  USHF.R.S32.HI UR61, URZ, 0x6, UR7 ;  /* 0x000000063f3d7899 */ /* 0x000fe20008011407 */
[----:B------:R-:W-:Y:S01]  /*1060*/  CS2R R74, SRZ ;  /* 0x00000000004a7805 */ /* 0x000fe2000001ff00 */
[----:B------:R-:W-:Y:S01]  /*1070*/  USEL UR60, URZ, UR8, !UP0 ;  /* 0x000000083f3c7287 */ /* 0x000fe2000c000000 */
[----:B------:R-:W-:-:S02]  /*1080*/  CS2R R72, SRZ ;  /* 0x0000000000487805 */ /* 0x000fc4000001ff00 */
[----:B------:R-:W-:Y:S02]  /*1090*/  CS2R R110, SRZ ;  /* 0x00000000006e7805 */ /* 0x000fe4000001ff00 */
[----:B------:R-:W-:Y:S01]  /*10a0*/  CS2R R108, SRZ ;  /* 0x00000000006c7805 */ /* 0x000fe2000001ff00 */
[----:B------:R-:W-:Y:S01]  /*10b0*/  UISETP.GT.AND UP0, UPT, UR61, UR60, UPT ;  /* 0x0000003c3d00728c */ /* 0x000fe2000bf04270 */
[----:B------:R-:W-:Y:S02]  /*10c0*/  CS2R R106, SRZ ;  /* 0x00000000006a7805 */ /* 0x000fe4000001ff00 */
[----:B------:R-:W-:Y:S02]  /*10d0*/  CS2R R104, SRZ ;  /* 0x0000000000687805 */ /* 0x000fe4000001ff00 */
[----:B------:R-:W-:Y:S02]  /*10e0*/  CS2R R70, SRZ ;  /* 0x0000000000467805 */ /* 0x000fe4000001ff00 */
[----:B------:R-:W-:-:S02]  /*10f0*/  CS2R R68, SRZ ;  /* 0x0000000000447805 */ /* 0x000fc4000001ff00 */
[----:B------:R-:W-:Y:S02]  /*1100*/  CS2R R66, SRZ ;  /* 0x0000000000427805 */ /* 0x000fe4000001ff00 */
[----:B------:R-:W-:Y:S02]  /*1110*/  PLOP3.LUT P2, PT, PT, PT, UP0, 0x80, 0x0 ;  /* 0x000000000000781c */ /* 0x000fe40003f4f008 */
        /* <DEDUP_REMOVED lines=49> */
[----:B------:R-:W-:Y:S06]  /*1430*/  @!P2 BRA `(.L_x_861) ;  /* 0x0000007c007ca947 */ /* 0x000fec0003800000 */
[----:B------:R-:W2:Y:S01]  /*1440*/  S2R R4, SR_CgaCtaId ;  /* 0x0000000000047919 */ /* 0x000ea20000008800 */
[----:B------:R-:W-:Y:S01]  /*1450*/  VIADD R21, R21, 0xffffff80 ;  /* 0xffffff8015157836 */ /* 0x000fe20000000000 */
[----:B------:R-:W-:Y:S02]  /*1460*/  MOV R225, 0x400 ;  /* 0x0000040000e17802 */ /* 0x000fe40000000f00 */
[----:B0-----:R-:W-:Y:S02]  /*1470*/  SHF.L.U32 R10, RZ, 0x1f, RZ ;  /* 0x0000001fff0a7819 */ /* 0x001fe400000006ff */
[----:B-1----:R-:W-:-:S04]  /*1480*/  SHF.R.S32.HI R2, RZ, 0x1f, R21 ;  /* 0x0000001fff027819 */ /* 0x002fc80000011415 */
[CC--:B------:R-:W-:Y:S02]  /*1490*/  LEA.HI R3, R2.reuse, R21.reuse, RZ, 0x7 ;  /* 0x0000001502037211 */ /* 0x0c0fe400078f38ff */
[CC--:B------:R-:W-:Y:S02]  /*14a0*/  LEA.HI R6, R2.reuse, R21.reuse, RZ, 0x5 ;  /* 0x0000001502067211 */ /* 0x0c0fe400078f28ff */
[----:B------:R-:W-:Y:S02]  /*14b0*/  LEA.HI R7, R2, R21, RZ, 0x4 ;  /* 0x0000001502077211 */ /* 0x000fe400078f20ff */
[----:B------:R-:W-:Y:S02]  /*14c0*/  LOP3.LUT R2, R3, 0xffffff80, RZ, 0xc0, !PT ;  /* 0xffffff8003027812 */ /* 0x000fe400078ec0ff */
[----:B------:R-:W-:-:S03]  /*14d0*/  LOP3.LUT R8, R7, 0xffffff0, RZ, 0xc0, !PT ;  /* 0x0ffffff007087812 */ /* 0x000fc600078ec0ff */
[C---:B------:R-:W-:Y:S02]  /*14e0*/  IMAD.IADD R7, R21.reuse, 0x1, -R2 ;  /* 0x0000000115077824 */ /* 0x040fe400078e0a02 */
[----:B------:R-:W-:Y:S01]  /*14f0*/  IMAD.IADD R21, R21, 0x1, -R8 ;  /* 0x0000000115157824 */ /* 0x000fe200078e0a08 */
[----:B--2---:R-:W-:Y:S02]  /*1500*/  LEA R225, R4, R225, 0x18 ;  /* 0x000000e104e17211 */ /* 0x004fe400078ec0ff */
[----:B------:R-:W-:Y:S02]  /*1510*/  SHF.R.S32.HI R4, RZ, 0x7, R3 ;  /* 0x00000007ff047819 */ /* 0x000fe40000011403 */
[----:B------:R-:W0:Y:S01]  /*1520*/  SYNCS.PHASECHK.TRANS64.TRYWAIT P0, [R225+URZ+0x31600], R10 ;  /* 0x0316000ae10075a7 */ /* 0x000e22000800017f */
[--C-:B------:R-:W-:Y:S02]  /*1530*/  SHF.R.S32.HI R3, RZ, 0x5, R6.reuse ;  /* 0x00000005ff037819 */ /* 0x100fe40000011406 */
[----:B------:R-:W1:Y:S01]  /*1540*/  SHFL.IDX PT, R5, R4, RZ, 0x1f ;  /* 0x00001fff04057589 */ /* 0x000e6200000e0000 */
[----:B------:R-:W-:Y:S01]  /*1550*/  SHF.R.S32.HI R6, RZ, 0x1f, R6 ;  /* 0x0000001fff067819 */ /* 0x000fe20000011406 */
[C---:B------:R-:W-:Y:S01]  /*1560*/  IMAD R21, R4.reuse, 0x40, R21 ;  /* 0x0000004004157824 */ /* 0x040fe200078e0215 */
[----:B------:R-:W-:-:S02]  /*1570*/  LEA.HI R9, R4, R4, RZ, 0x1 ;  /* 0x0000000404097211 */ /* 0x000fc400078f08ff */
[----:B------:R-:W-:Y:S02]  /*1580*/  LEA.HI R6, R6, R3, RZ, 0x2 ;  /* 0x0000000306067211 */ /* 0x000fe400078f10ff */
[----:B------:R-:W-:Y:S02]  /*1590*/  LOP3.LUT R9, R9, 0x1ffffffe, RZ, 0xc0, !PT ;  /* 0x1ffffffe09097812 */ /* 0x000fe400078ec0ff */
[----:B------:R-:W-:-:S03]  /*15a0*/  LOP3.LUT R6, R6, 0xfffffc, RZ, 0xc0, !PT ;  /* 0x00fffffc06067812 */ /* 0x000fc600078ec0ff */
[C---:B------:R-:W-:Y:S02]  /*15b0*/  IMAD.IADD R11, R4.reuse, 0x1, -R9 ;  /* 0x00000001040b7824 */ /* 0x040fe400078e0a09 */
[----:B------:R-:W-:Y:S02]  /*15c0*/  IMAD R9, R4, 0x800, R7 ;  /* 0x0000080004097824 */ /* 0x000fe400078e0207 */
[----:B------:R-:W-:Y:S02]  /*15d0*/  IMAD.IADD R6, R3, 0x1, -R6 ;  /* 0x0000000103067824 */ /* 0x000fe400078e0a06 */
[----:B------:R-:W-:Y:S01]  /*15e0*/  IMAD.SHL.U32 R9, R9, 0x4, RZ ;  /* 0x0000000409097824 */ /* 0x000fe200078e00ff */
[----:B-1----:R-:W-:-:S04]  /*15f0*/  LEA.HI R2, R5, R5, RZ, 0x1 ;  /* 0x0000000505027211 */ /* 0x002fc800078f08ff */
[----:B------:R-:W-:-:S05]  /*1600*/  LOP3.LUT R2, R2, 0xfffffffe, RZ, 0xc0, !PT ;  /* 0xfffffffe02027812 */ /* 0x000fca00078ec0ff */
[----:B------:R-:W-:Y:S01]  /*1610*/  IMAD.IADD R3, R5, 0x1, -R2 ;  /* 0x0000000105037824 */ /* 0x000fe200078e0a02 */
[----:B------:R-:W-:Y:S01]  /*1620*/  SHF.R.S32.HI R2, RZ, 0x1f, R7 ;  /* 0x0000001fff027819 */ /* 0x000fe20000011407 */
[----:B0-----:R-:W-:Y:S06]  /*1630*/  @P0 BRA `(.L_x_862) ;  /* 0x0000000000080947 */ /* 0x001fec0003800000 */
[----:B------:R-:W0:Y:S02]  /*1640*/  SYNCS.PHASECHK.TRANS64.TRYWAIT P0, [R225+URZ+0x31600], R10 ;  /* 0x0316000ae10075a7 */ /* 0x000e24000800017f */
[----:B0-----:R-:W-:Y:S05]  /*1650*/  @!P0 BRA `(.L_x_863) ;  /* 0x000000e4001c8947 */ /* 0x001fea0003800000 */
.L_x_862:
[----:B------:R-:W2:Y:S04]  /*1660*/  LDL R4, [R1+0x14] ;  /* 0x0000140001047983 */ /* 0x000ea80000100800 */
[----:B------:R-:W3:Y:S04]  /*1670*/  LDL R14, [R1+0x10] ;  /* 0x00001000010e7983 */ /* 0x000ee80000100800 */
[----:B------:R-:W4:Y:S04]  /*1680*/  LDL R12, [R1+0x8] ;  /* 0x00000800010c7983 */ /* 0x000f280000100800 */
[----:B0-----:R-:W5:Y:S01]  /*1690*/  LDL R10, [R1+0xc] ;  /* 0x00000c00010a7983 */ /* 0x001f620000100800 */
[----:B------:R-:W-:Y:S01]  /*16a0*/  LEA.HI R5, R2, R7, RZ, 0x2 ;  /* 0x0000000702057211 */ /* 0x000fe200078f10ff */
[----:B------:R-:W-:Y:S01]  /*16b0*/  IMAD R21, R6, 0x10, R21 ;  /* 0x0000001006157824 */ /* 0x000fe200078e0215 */
[----:B------:R-:W-:Y:S01]  /*16c0*/  SHF.R.S32.HI R13, RZ, 0x1f, R9 ;  /* 0x0000001fff0d7819 */ /* 0x000fe20000011409 */
[----:B------:R-:W-:Y:S01]  /*16d0*/  ULDC.64 UR6, c[0x0][0x2d8] ;  /* 0x0000b60000067ab9 */ /* 0x000fe20000000a00 */
[----:B------:R-:W-:-:S02]  /*16e0*/  LOP3.LUT R8, R5, 0x7ffffffc, RZ, 0xc0, !PT ;  /* 0x7ffffffc05087812 */ /* 0x000fc400078ec0ff */
[----:B------:R-:W-:Y:S02]  /*16f0*/  SHF.R.S32.HI R6, RZ, 0x2, R5 ;  /* 0x00000002ff067819 */ /* 0x000fe40000011405 */
[----:B------:R-:W-:Y:S01]  /*1700*/  LEA.HI R2, R2, R7, RZ, 0x5 ;  /* 0x0000000702027211 */ /* 0x000fe200078f28ff */
[----:B------:R-:W-:Y:S01]  /*1710*/  IMAD.IADD R8, R7, 0x1, -R8 ;  /* 0x0000000107087824 */ /* 0x000fe200078e0a08 */
[----:B------:R-:W-:-:S03]  /*1720*/  SEL R233, R236, RZ, !P1 ;  /* 0x000000ffece97207 */ /* 0x000fc60004800000 */
[----:B------:R-:W-:Y:S01]  /*1730*/  IMAD R8, R11, 0x4, R8 ;  /* 0x000000040b087824 */ /* 0x000fe200078e0208 */
[----:B------:R-:W-:-:S03]  /*1740*/  SHF.R.S32.HI R2, RZ, 0x5, R2 ;  /* 0x00000005ff027819 */ /* 0x000fc60000011402 */
[----:B------:R-:W-:Y:S01]  /*1750*/  IMAD.SHL.U32 R229, R8, 0x2, RZ ;  /* 0x0000000208e57824 */ /* 0x000fe200078e00ff */
[----:B------:R-:W-:Y:S01]  /*1760*/  CS2R R134, SRZ ;  /* 0x0000000000867805 */ /* 0x000fe2000001ff00 */
[----:B------:R-:W-:Y:S01]  /*1770*/  IMAD.MOV.U32 R228, RZ, RZ, RZ ;  /* 0x000000ffffe47224 */ /* 0x000fe200078e00ff */
[----:B------:R-:W-:Y:S01]  /*1780*/  CS2R R132, SRZ ;  /* 0x0000000000847805 */ /* 0x000fe2000001ff00 */
[----:B------:R-:W-:Y:S01]  /*1790*/  IMAD.MOV.U32 R226, RZ, RZ, RZ ;  /* 0x000000ffffe27224 */ /* 0x000fe200078e00ff */
        /* <DEDUP_REMOVED lines=78> */
[----:B--2---:R-:W-:Y:S02]  /*1c80*/  R2UR UR8, R4 ;  /* 0x00000000040872ca */ /* 0x004fe400000e0000 */
[----:B------:R-:W-:Y:S02]  /*1c90*/  IADD3 R4, P0, R9, R0, RZ ;  /* 0x0000000009047210 */ /* 0x000fe40007f1e0ff */
[----:B------:R-:W-:Y:S02]  /*1ca0*/  SHF.R.S32.HI R9, RZ, 0x1f, R5 ;  /* 0x0000001fff097819 */ /* 0x000fe40000011405 */
[----:B------:R-:W-:-:S02]  /*1cb0*/  LEA.HI.X.SX32 R5, R0, R13, 0x1, P0 ;  /* 0x0000000d00057211 */ /* 0x000fc400000f0eff */
[----:B------:R-:W-:Y:S01]  /*1cc0*/  SHF.R.S32.HI R0, RZ, 0x1f, R236 ;  /* 0x0000001fff007819 */ /* 0x000fe200000114ec */
[----:B---3--:R-:W-:-:S03]  /*1cd0*/  IMAD R7, R14, UR6, RZ ;  /* 0x000000060e077c24 */ /* 0x008fc6000f8e02ff */
[----:B------:R-:W-:Y:S01]  /*1ce0*/  SEL R0, R0, RZ, !P1 ;  /* 0x000000ff00007207 */ /* 0x000fe20004800000 */
[----:B----4-:R-:W-:-:S04]  /*1cf0*/  IMAD.WIDE.U32 R4, R12, UR6, R4 ;  /* 0x000000060c047c25 */ /* 0x010fc8000f8e0004 */
[----:B------:R-:W-:Y:S01]  /*1d00*/  IMAD R7, R12, UR7, R7 ;  /* 0x000000070c077c24 */ /* 0x000fe2000f8e0207 */
[----:B------:R-:W-:Y:S02]  /*1d10*/  ULDC.64 UR6, c[0x0][0x2e0] ;  /* 0x0000b80000067ab9 */ /* 0x000fe40000000a00 */
[----:B------:R-:W-:Y:S02]  /*1d20*/  IMAD R0, R0, UR6, RZ ;  /* 0x0000000600007c24 */ /* 0x000fe4000f8e02ff */
[----:B------:R-:W-:Y:S02]  /*1d30*/  IMAD.IADD R5, R5, 0x1, R7 ;  /* 0x0000000105057824 */ /* 0x000fe400078e0207 */
[C---:B------:R-:W-:Y:S01]  /*1d40*/  IMAD R7, R233.reuse, UR7, R0 ;  /* 0x00000007e9077c24 */ /* 0x040fe2000f8e0200 */
[----:B------:R-:W-:Y:S01]  /*1d50*/  ULOP3.LUT UR7, UR8, 0x1, URZ, 0xfc, !UPT ;  /* 0x0000000108077892 */ /* 0x000fe2000f8efc3f */
[----:B------:R-:W-:Y:S01]  /*1d60*/  IMAD.WIDE.U32 R232, R233, UR6, R4 ;  /* 0x00000006e9e87c25 */ /* 0x000fe2000f8e0004 */
[----:B-----5:R-:W-:-:S03]  /*1d70*/  R2UR UR6, R10 ;  /* 0x000000000a0672ca */ /* 0x020fc600000e0000 */
[----:B------:R-:W-:Y:S02]  /*1d80*/  IMAD.IADD R4, R233, 0x1, R7 ;  /* 0x00000001e9047824 */ /* 0x000fe400078e0207 */
[----:B------:R-:W-:-:S05]  /*1d90*/  IMAD.U32 R0, RZ, RZ, UR7 ;  /* 0x00000007ff007e24 */ /* 0x000fca000f8e00ff */
[----:B------:R0:W-:Y:S04]  /*1da0*/  STL [R1+0x4], R0 ;  /* 0x0000040001007387 */ /* 0x0001e80000100800 */
[----:B------:R1:W-:Y:S01]  /*1db0*/  STL [R1], R4 ;  /* 0x0000000401007387 */ /* 0x0003e20000100800 */
[----:B------:R-:W-:Y:S01]  /*1dc0*/  LEA.HI R9, R9, R6, RZ, 0x3 ;  /* 0x0000000609097211 */ /* 0x000fe200078f18ff */
[----:B------:R-:W-:-:S03]  /*1dd0*/  UIMAD UR5, UR6, -0x50, UR5 ;  /* 0xffffffb0060578a4 */ /* 0x000fc6000f8e0205 */
[----:B------:R-:W-:Y:S01]  /*1de0*/  LOP3.LUT R9, R9, 0xfffffff8, RZ, 0xc0, !PT ;  /* 0xfffffff809097812 */ /* 0x000fe200078ec0ff */
[----:B------:R-:W-:Y:S01]  /*1df0*/  UIADD3 UR4, -UR4, 0x1, UR5 ;  /* 0x0000000104047890 */ /* 0x000fe2000fffe105 */
[----:B0-----:R-:W-:-:S03]  /*1e00*/  IMAD.SHL.U32 R0, R21, 0x8, RZ ;  /* 0x0000000815007824 */ /* 0x001fc600078e00ff */
[----:B------:R-:W-:Y:S01]  /*1e10*/  IMAD.IADD R9, R6, 0x1, -R9 ;  /* 0x0000000106097824 */ /* 0x000fe200078e0a09 */
[C---:B------:R-:W-:Y:S01]  /*1e20*/  IADD3 R230, -R229.reuse, UR5, RZ ;  /* 0x00000005e5e67c10 */ /* 0x040fe2000fffe1ff */
[----:B------:R-:W-:Y:S01]  /*1e30*/  IMAD R0, R0, 0x2, R225 ;  /* 0x0000000200007824 */ /* 0x000fe200078e02e1 */
[----:B------:R-:W-:Y:S01]  /*1e40*/  IADD3 R229, -R229, UR4, RZ ;  /* 0x00000004e5e57c10 */ /* 0x000fe2000fffe1ff */
[----:B------:R-:W-:Y:S02]  /*1e50*/  IMAD R227, R2, 0x10, R9 ;  /* 0x0000001002e37824 */ /* 0x000fe400078e0209 */
[----:B-1----:R-:W-:-:S07]  /*1e60*/  IMAD.MOV.U32 R2, RZ, RZ, RZ ;  /* 0x000000ffff027224 */ /* 0x002fce00078e00ff */
.L_x_874:
[----:B------:R-:W2:Y:S02]  /*1e70*/  LDL R4, [R1+0x4] ;  /* 0x0000040001047983 */ /* 0x000ea40000100800 */
[----:B--2---:R-:W-:-:S13]  /*1e80*/  R2UR UR4, R4 ;  /* 0x00000000040472ca */ /* 0x004fda00000e0000 */
[----:B------:R-:W-:-:S06]  /*1e90*/  UISETP.NE.AND UP0, UPT, UR4, 0x3, UPT ;  /* 0x000000030400788c */ /* 0x000fcc000bf05270 */
[----:B------:R-:W-:-:S13]  /*1ea0*/  PLOP3.LUT P0, PT, PT, PT, UP0, 0x80, 0x0 ;  /* 0x000000000000781c */ /* 0x000fda0003f0f008 */
[----:B------:R-:W-:Y:S05]  /*1eb0*/  @!P0 BRA `(.L_x_864) ;  /* 0x0000000000048947 */ /* 0x000fea0003800000 */
[----:B------:R-:W-:Y:S01]  /*1ec0*/  BPT.TRAP 0x1 ;  /* 0x000000040000795c */ /* 0x000fe20000300000 */
.L_x_864:
[----:B------:R-:W-:Y:S01]  /*1ed0*/  IMAD R224, R2, 0x8, R225 ;  /* 0x0000000802e07824 */ /* 0x000fe200078e02e1 */
[----:B------:R-:W-:-:S04]  /*1ee0*/  SHF.L.U32 R7, R228, 0x1f, RZ ;  /* 0x0000001fe4077819 */ /* 0x000fc800000006ff */
[----:B------:R0:W1:Y:S01]  /*1ef0*/  SYNCS.PHASECHK.TRANS64.TRYWAIT P1, [R224+URZ+0x31610], R7 ;  /* 0x03161007e00075a7 */ /* 0x000062000802017f */
[----:B------:R-:W-:Y:S05]  /*1f00*/  @!P0 BRA `(.L_x_865) ;  /* 0x0000000000048947 */ /* 0x000fea0003800000 */
[----:B------:R-:W-:Y:S01]  /*1f10*/  BPT.TRAP 0x1 ;  /* 0x000000040000795c */ /* 0x000fe20000300000 */
.L_x_865:
        /* <DEDUP_REMOVED lines=11> */
.L_x_866:
        /* <DEDUP_REMOVED lines=436> */
[----:B0-----:R-:W-:Y:S05]  /*3b10*/  @!P0 BRA `(.L_x_868) ;  /* 0x0000000000048947 */ /* 0x001fea0003800000 */
[----:B------:R-:W-:Y:S01]  /*3b20*/  BPT.TRAP 0x1 ;  /* 0x000000040000795c */ /* 0x000fe20000300000 */
.L_x_868:
[----:B------:R-:W-:-:S04]  /*3b30*/  SHF.L.U32 R10, R226, 0x1f, RZ ;  /* 0x0000001fe20a7819 */ /* 0x000fc800000006ff */
[----:B------:R0:W3:Y:S01]  /*3b40*/  SYNCS.PHASECHK.TRANS64.TRYWAIT P1, [R225+URZ+0x31630], R10 ;  /* 0x0316300ae10075a7 */ /* 0x0000e2000802017f */
[----:B------:R-:W-:Y:S05]  /*3b50*/  @!P0 BRA `(.L_x_869) ;  /* 0x0000000000048947 */ /* 0x000fea0003800000 */
[----:B------:R-:W-:Y:S01]  /*3b60*/  BPT.TRAP 0x1 ;  /* 0x000000040000795c */ /* 0x000fe20000300000 */
.L_x_869:
        /* <DEDUP_REMOVED lines=11> */
.L_x_870:
        /* <DEDUP_REMOVED lines=14> */
[----:B------:R-:W-:-:S02]  /*3d00*/  VIADD R10, R7, 0x82 ;  /* 0x00000082070a7836 */ /* 0x000fc40000000000 */
        /* <DEDUP_REMOVED lines=10> */
[----:B------:R-:W-:Y:S01]  /*3db0*/  UMOV UR7, 0x40000000 ;  /* 0x4000000000077882 */ /* 0x000fe20000000000 */
[----:B------:R-:W-:Y:S01]  /*3dc0*/  IMAD R234, R227, 0x4, R225 ;  /* 0x00000004e3ea7824 */ /* 0x000fe200078e02e1 */
        /* <DEDUP_REMOVED lines=9> */
[----:B------:R-:W-:-:S02]  /*3e60*/  VIADD R10, R7, 0x84 ;  /* 0x00000084070a7836 */ /* 0x000fc40000000000 */
        /* <DEDUP_REMOVED lines=402> */
[----:B------:R-:W-:Y:S02]  /*5790*/  IMAD.U32 R24, RZ, RZ, UR60 ;  /* 0x0000003cff187e24 */ /* 0x000fe4000f8e00ff */
[----:B------:R-:W-:Y:S01]  /*57a0*/  FMUL.FTZ R15, R32, UR8 ;  /* 0x00000008200f7c20 */ /* 0x000fe20008410000 */
[----:B------:R-:W0:Y:S01]  /*57b0*/  MUFU.TANH R7, R7 ;  /* 0x0000000700077308 */ /* 0x000e220000002400 */
[----:B------:R-:W-:Y:S01]  /*57c0*/  FMUL.FTZ R16, R33, UR8 ;  /* 0x0000000821107c20 */ /* 0x000fe20008410000 */
[----:B------:R-:W-:Y:S02]  /*57d0*/  IMAD R24, R24, 0x40, R227 ;  /* 0x0000004018187824 */ /* 0x000fe400078e02e3 */
[----:B------:R-:W-:Y:S01]  /*57e0*/  FMUL.FTZ R19, R36, UR8 ;  /* 0x0000000824137c20 */ /* 0x000fe20008410000 */
[----:B------:R-:W-:Y:S01]  /*57f0*/  FMUL.FTZ R20, R37, UR8 ;  /* 0x0000000825147c20 */ /* 0x000fe20008410000 */
[----:B------:R-:W-:Y:S01]  /*5800*/  FMUL.FTZ R10, R27, UR8 ;  /* 0x000000081b0a7c20 */ /* 0x000fe20008410000 */
[----:B------:R-:W-:Y:S01]  /*5810*/  FMUL.FTZ R18, R35, UR8 ;  /* 0x0000000823127c20 */ /* 0x000fe20008410000 */
[----:B------:R-:W-:Y:S01]  /*5820*/  VIADDMNMX R22, R24, R229, R230, PT ;  /* 0x000000e518167246 */ /* 0x000fe200038001e6 */
[----:B------:R-:W3:Y:S01]  /*5830*/  MUFU.TANH R8, R8 ;  /* 0x0000000800087308 */ /* 0x000ee20000002400 */
[----:B------:R-:W-:Y:S01]  /*5840*/  FMUL.FTZ R9, R26, UR8 ;  /* 0x000000081a097c20 */ /* 0x000fe20008410000 */
[----:B------:R-:W-:Y:S01]  /*5850*/  FMUL.FTZ R13, R30, UR8 ;  /* 0x000000081e0d7c20 */ /* 0x000fe20008410000 */
[C---:B------:R-:W-:Y:S01]  /*5860*/  ISETP.GT.AND P6, PT, R22.reuse, RZ, PT ;  /* 0x000000ff1600720c */ /* 0x040fe20003fc4270 */
[----:B------:R-:W-:Y:S01]  /*5870*/  FMUL.FTZ R14, R31, UR8 ;  /* 0x000000081f0e7c20 */ /* 0x000fe20008410000 */
[----:B------:R-:W-:Y:S01]  /*5880*/  ISETP.GT.AND P1, PT, R22, 0x1, PT ;  /* 0x000000011600780c */ /* 0x000fe20003f24270 */
[----:B------:R-:W-:Y:S01]  /*5890*/  FMUL.FTZ R21, R40, UR8 ;  /* 0x0000000828157c20 */ /* 0x000fe20008410000 */
[C---:B------:R-:W-:Y:S01]  /*58a0*/  ISETP.GT.AND P2, PT, R22.reuse, 0x10, PT ;  /* 0x000000101600780c */ /* 0x040fe20003f44270 */
[----:B------:R-:W4:Y:S01]  /*58b0*/  MUFU.TANH R11, R11 ;  /* 0x0000000b000b7308 */ /* 0x000f220000002400 */
[----:B------:R-:W-:Y:S01]  /*58c0*/  ISETP.GT.AND P3, PT, R22, 0x11, PT ;  /* 0x000000111600780c */ /* 0x000fe20003f64270 */
[----:B------:R-:W-:Y:S01]  /*58d0*/  FMUL.FTZ R17, R34, UR8 ;  /* 0x0000000822117c20 */ /* 0x000fe20008410000 */
[C---:B0-----:R-:W-:Y:S01]  /*58e0*/  FSEL R235, R7.reuse, -INF , P6 ;  /* 0xff80000007eb7808 */ /* 0x041fe20003000000 */
[----:B------:R-:W-:Y:S01]  /*58f0*/  FMUL.FTZ R25, R42, UR8 ;  /* 0x000000082a197c20 */ /* 0x000fe20008410000 */
[C---:B------:R-:W-:Y:S01]  /*5900*/  ISETP.GT.AND P4, PT, R22.reuse, 0x20, PT ;  /* 0x000000201600780c */ /* 0x040fe20003f84270 */
[----:B------:R-:W-:Y:S01]  /*5910*/  FFMA.FTZ R7, -R7, R7, 1 ;  /* 0x3f80000007077423 */ /* 0x000fe20000010107 */
[----:B------:R-:W-:Y:S01]  /*5920*/  ISETP.GT.AND P5, PT, R22, 0x21, PT ;  /* 0x000000211600780c */ /* 0x000fe20003fa4270 */
[----:B------:R-:W0:Y:S01]  /*5930*/  MUFU.TANH R12, R12 ;  /* 0x0000000c000c7308 */ /* 0x000e220000002400 */
[----:B---3--:R-:W-:Y:S01]  /*5940*/  FSEL R37, R8, -INF , P1 ;  /* 0xff80000008257808 */ /* 0x008fe20000800000 */
[----:B-1----:R-:W-:Y:S01]  /*5950*/  FFMA.FTZ R235, R235, UR4, -R6 ;  /* 0x00000004ebeb7c23 */ /* 0x002fe20008010806 */
[----:B------:R-:W-:Y:S01]  /*5960*/  ISETP.GT.AND P6, PT, R22, 0x30, PT ;  /* 0x000000301600780c */ /* 0x000fe20003fc4270 */
[----:B------:R-:W-:Y:S01]  /*5970*/  FFMA.FTZ R8, -R8, R8, 1 ;  /* 0x3f80000008087423 */ /* 0x000fe20000010108 */
[----:B------:R-:W-:-:S02]  /*5980*/  ISETP.GT.AND P1, PT, R22, 0x31, PT ;  /* 0x000000311600780c */ /* 0x000fc40003f24270 */
[----:B------:R-:W-:Y:S01]  /*5990*/  IADD3 R23, R229, 0x8, R24 ;  /* 0x00000008e5177810 */ /* 0x000fe20007ffe018 */
[----:B------:R-:W1:Y:S01]  /*59a0*/  MUFU.TANH R15, R15 ;  /* 0x0000000f000f7308 */ /* 0x000e620000002400 */
[----:B----4-:R-:W-:Y:S01]  /*59b0*/  FSEL R35, R11, -INF , P2 ;  /* 0xff8000000b237808 */ /* 0x010fe20001000000 */
[----:B------:R-:W-:Y:S01]  /*59c0*/  FMUL.FTZ R24, R39, UR8 ;  /* 0x0000000827187c20 */ /* 0x000fe20008410000 */
[----:B------:R-:W-:Y:S01]  /*59d0*/  ISETP.GT.AND P2, PT, R22, 0x40, PT ;  /* 0x000000401600780c */ /* 0x000fe20003f44270 */
[----:B------:R-:W-:Y:S01]  /*59e0*/  FFMA.FTZ R11, -R11, R11, 1 ;  /* 0x3f8000000b0b7423 */ /* 0x000fe2000001010b */
[----:B------:R-:W-:Y:S01]  /*59f0*/  VIMNMX R28, R230, R23, PT ;  /* 0x00000017e61c7248 */ /* 0x000fe20003fe0100 */
[----:B------:R-:W-:Y:S01]  /*5a00*/  FMUL.FTZ R23, R38, UR8 ;  /* 0x0000000826177c20 */ /* 0x000fe20008410000 */
[----:B------:R-:W-:Y:S01]  /*5a10*/  FFMA.FTZ R42, R35, UR4, -R6 ;  /* 0x00000004232a7c23 */ /* 0x000fe20008010806 */
[----:B------:R-:W3:Y:S01]  /*5a20*/  MUFU.TANH R16, R16 ;  /* 0x0000001000107308 */ /* 0x000ee20000002400 */
[----:B0-----:R-:W-:-:S02]  /*5a30*/  FSEL R27, R12, -INF , P3 ;  /* 0xff8000000c1b7808 */ /* 0x001fc40001800000 */
[----:B------:R-:W-:Y:S01]  /*5a40*/  ISETP.GT.AND P3, PT, R22, 0x41, PT ;  /* 0x000000411600780c */ /* 0x000fe20003f64270 */
[----:B------:R-:W-:Y:S02]  /*5a50*/  FMUL.FTZ R22, R41, UR8 ;  /* 0x0000000829167c20 */ /* 0x000fe40008410000 */
[----:B------:R-:W-:Y:S02]  /*5a60*/  FFMA.FTZ R41, R27, UR4, -R6 ;  /* 0x000000041b297c23 */ /* 0x000fe40008010806 */
[----:B------:R-:W0:Y:S01]  /*5a70*/  MUFU.TANH R19, R19 ;  /* 0x0000001300137308 */ /* 0x000e220000002400 */
[----:B-1----:R-:W-:Y:S02]  /*5a80*/  FSEL R39, R15, -INF , P4 ;  /* 0xff8000000f277808 */ /* 0x002fe40002000000 */
[----:B------:R-:W-:-:S03]  /*5a90*/  ISETP.GT.AND P4, PT, R28, RZ, PT ;  /* 0x000000ff1c00720c */ /* 0x000fc60003f84270 */
[----:B------:R-:W-:Y:S02]  /*5aa0*/  FFMA.FTZ R39, R39, UR4, -R6 ;  /* 0x0000000427277c23 */ /* 0x000fe40008010806 */
[----:B------:R-:W1:Y:S01]  /*5ab0*/  MUFU.TANH R20, R20 ;  /* 0x0000001400147308 */ /* 0x000e620000002400 */
[----:B---3--:R-:W-:Y:S02]  /*5ac0*/  FSEL R36, R16, -INF , P5 ;  /* 0xff80000010247808 */ /* 0x008fe40002800000 */
[----:B------:R-:W-:-:S03]  /*5ad0*/  ISETP.GT.AND P5, PT, R28, 0x1, PT ;  /* 0x000000011c00780c */ /* 0x000fc60003fa4270 */
[----:B------:R-:W-:Y:S02]  /*5ae0*/  FFMA.FTZ R36, R36, UR4, -R6 ;  /* 0x0000000424247c23 */ /* 0x000fe40008010806 */
[----:B------:R-:W3:Y:S01]  /*5af0*/  MUFU.TANH R9, R9 ;  /* 0x0000000900097308 */ /* 0x000ee20000002400 */
[----:B0-----:R-:W-:Y:S02]  /*5b00*/  FSEL R32, R19, -INF , P6 ;  /* 0xff80000013207808 */ /* 0x001fe40003000000 */
[----:B------:R-:W-:-:S03]  /*5b10*/  ISETP.GT.AND P6, PT, R28, 0x10, PT ;  /* 0x000000101c00780c */ /* 0x000fc60003fc4270 */
[----:B------:R-:W-:Y:S02]  /*5b20*/  FFMA.FTZ R27, R32, UR4, -R6 ;  /* 0x00000004201b7c23 */ /* 0x000fe40008010806 */
[----:B------:R-:W0:Y:S01]  /*5b30*/  MUFU.TANH R10, R10 ;  /* 0x0000000a000a7308 */ /* 0x000e220000002400 */
[----:B-1----:R-:W-:Y:S02]  /*5b40*/  FSEL R26, R20, -INF , P1 ;  /* 0xff800000141a7808 */ /* 0x002fe40000800000 */
[----:B------:R-:W-:-:S03]  /*5b50*/  ISETP.GT.AND P1, PT, R28, 0x11, PT ;  /* 0x000000111c00780c */ /* 0x000fc60003f24270 */
[----:B------:R-:W-:Y:S02]  /*5b60*/  FFMA.FTZ R26, R26, UR4, -R6 ;  /* 0x000000041a1a7c23 */ /* 0x000fe40008010806 */
[----:B------:R-:W1:Y:S01]  /*5b70*/  MUFU.TANH R13, R13 ;  /* 0x0000000d000d7308 */ /* 0x000e620000002400 */
[----:B---3--:R-:W-:Y:S02]  /*5b80*/  FSEL R30, R9, -INF , P4 ;  /* 0xff800000091e7808 */ /* 0x008fe40002000000 */
[----:B------:R-:W-:-:S05]  /*5b90*/  ISETP.GT.AND P4, PT, R28, 0x30, PT ;  /* 0x000000301c00780c */ /* 0x000fca0003f84270 */
[----:B------:R-:W3:Y:S01]  /*5ba0*/  MUFU.TANH R14, R14 ;  /* 0x0000000e000e7308 */ /* 0x000ee20000002400 */
[----:B0-----:R-:W-:Y:S02]  /*5bb0*/  FSEL R231, R10, -INF , P5 ;  /* 0xff8000000ae77808 */ /* 0x001fe40002800000 */
[----:B------:R-:W-:-:S03]  /*5bc0*/  ISETP.GT.AND P5, PT, R28, 0x31, PT ;  /* 0x000000311c00780c */ /* 0x000fc60003fa4270 */
[----:B--2---:R-:W-:Y:S02]  /*5bd0*/  FFMA.FTZ R231, R231, UR4, -R5 ;  /* 0x00000004e7e77c23 */ /* 0x004fe40008010805 */
[----:B------:R-:W0:Y:S01]  /*5be0*/  MUFU.TANH R21, R21 ;  /* 0x0000001500157308 */ /* 0x000e220000002400 */
[----:B-1----:R-:W-:Y:S02]  /*5bf0*/  FSEL R34, R13, -INF , P6 ;  /* 0xff8000000d227808 */ /* 0x002fe40003000000 */
[----:B------:R-:W-:-:S03]  /*5c00*/  ISETP.GT.AND P6, PT, R28, 0x40, PT ;  /* 0x000000401c00780c */ /* 0x000fc60003fc4270 */
[----:B------:R-:W-:Y:S02]  /*5c10*/  FFMA.FTZ R34, R34, UR4, -R5 ;  /* 0x0000000422227c23 */ /* 0x000fe40008010805 */
[----:B------:R-:W1:Y:S01]  /*5c20*/  MUFU.TANH R22, R22 ;  /* 0x0000001600167308 */ /* 0x000e620000002400 */
[----:B---3--:R-:W-:Y:S02]  /*5c30*/  FSEL R31, R14, -INF , P1 ;  /* 0xff8000000e1f7808 */ /* 0x008fe40000800000 */
[----:B------:R-:W-:-:S03]  /*5c40*/  ISETP.GT.AND P1, PT, R28, 0x41, PT ;  /* 0x000000411c00780c */ /* 0x000fc60003f24270 */
[----:B------:R-:W-:Y:S02]  /*5c50*/  FFMA.FTZ R31, R31, UR4, -R5 ;  /* 0x000000041f1f7c23 */ /* 0x000fe40008010805 */
[----:B------:R-:W2:Y:S01]  /*5c60*/  MUFU.TANH R17, R17 ;  /* 0x0000001100117308 */ /* 0x000ea20000002400 */
[----:B0-----:R-:W-:Y:S02]  /*5c70*/  FSEL R29, R21, -INF , P2 ;  /* 0xff800000151d7808 */ /* 0x001fe40001000000 */
[----:B------:R-:W-:-:S03]  /*5c80*/  ISETP.GT.AND P2, PT, R28, 0x20, PT ;  /* 0x000000201c00780c */ /* 0x000fc60003f44270 */
[--C-:B------:R-:W-:Y:S02]  /*5c90*/  FFMA.FTZ R29, R29, UR4, -R6.reuse ;  /* 0x000000041d1d7c23 */ /* 0x100fe40008010806 */
[----:B------:R-:W0:Y:S01]  /*5ca0*/  MUFU.TANH R18, R18 ;  /* 0x0000001200127308 */ /* 0x000e220000002400 */
[----:B-1----:R-:W-:Y:S02]  /*5cb0*/  FSEL R33, R22, -INF , P3 ;  /* 0xff80000016217808 */ /* 0x002fe40001800000 */
[----:B------:R-:W-:Y:S01]  /*5cc0*/  ISETP.GT.AND P3, PT, R28, 0x21, PT ;  /* 0x000000211c00780c */ /* 0x000fe20003f64270 */
[----:B------:R-:W-:Y:S01]  /*5cd0*/  FMUL.FTZ R28, R43, UR8 ;  /* 0x000000082b1c7c20 */ /* 0x000fe20008410000 */
[--C-:B------:R-:W-:Y:S01]  /*5ce0*/  FFMA.FTZ R43, R37, UR4, -R6.reuse ;  /* 0x00000004252b7c23 */ /* 0x100fe20008010806 */
[----:B------:R-:W-:Y:S01]  /*5cf0*/  FFMA.FTZ R33, R33, UR4, -R6 ;  /* 0x0000000421217c23 */ /* 0x000fe20008010806 */
[----:B------:R-:W-:Y:S01]  /*5d00*/  FFMA.FTZ R6, R30, UR4, -R5 ;  /* 0x000000041e067c23 */ /* 0x000fe20008010805 */
[----:B------:R-:W1:Y:S01]  /*5d10*/  MUFU.TANH R23, R23 ;  /* 0x0000001700177308 */ /* 0x000e620000002400 */
[----:B--2---:R-:W-:-:S05]  /*5d20*/  FSEL R38, R17, -INF , P2 ;  /* 0xff80000011267808 */ /* 0x004fca0001000000 */
[----:B------:R-:W-:Y:S02]  /*5d30*/  FFMA.FTZ R38, R38, UR4, -R5 ;  /* 0x0000000426267c23 */ /* 0x000fe40008010805 */
[----:B------:R-:W2:Y:S01]  /*5d40*/  MUFU.TANH R24, R24 ;  /* 0x0000001800187308 */ /* 0x000ea20000002400 */
[----:B0-----:R-:W-:-:S05]  /*5d50*/  FSEL R30, R18, -INF , P3 ;  /* 0xff800000121e7808 */ /* 0x001fca0001800000 */
[----:B------:R-:W-:Y:S02]  /*5d60*/  FFMA.FTZ R30, R30, UR4, -R5 ;  /* 0x000000041e1e7c23 */ /* 0x000fe40008010805 */
[----:B------:R-:W0:Y:S01]  /*5d70*/  MUFU.TANH R25, R25 ;  /* 0x0000001900197308 */ /* 0x000e220000002400 */
[----:B-1----:R-:W-:-:S05]  /*5d80*/  FSEL R32, R23, -INF , P4 ;  /* 0xff80000017207808 */ /* 0x002fca0002000000 */
[----:B------:R-:W-:Y:S02]  /*5d90*/  FFMA.FTZ R32, R32, UR4, -R5 ;  /* 0x0000000420207c23 */ /* 0x000fe40008010805 */
[----:B------:R-:W1:Y:S01]  /*5da0*/  MUFU.TANH R28, R28 ;  /* 0x0000001c001c7308 */ /* 0x000e620000002400 */
[----:B--2---:R-:W-:-:S05]  /*5db0*/  FSEL R37, R24, -INF , P5 ;  /* 0xff80000018257808 */ /* 0x004fca0002800000 */
[----:B------:R-:W-:Y:S02]  /*5dc0*/  FFMA.FTZ R37, R37, UR4, -R5 ;  /* 0x0000000425257c23 */ /* 0x000fe40008010805 */
[----:B------:R-:W-:Y:S01]  /*5dd0*/  MUFU.EX2 R235, R235 ;  /* 0x000000eb00eb7308 */ /* 0x000fe20000000800 */
[----:B0-----:R-:W-:-:S05]  /*5de0*/  FSEL R35, R25, -INF , P6 ;  /* 0xff80000019237808 */ /* 0x001fca0003000000 */
[----:B------:R-:W-:Y:S02]  /*5df0*/  FFMA.FTZ R35, R35, UR4, -R5 ;  /* 0x0000000423237c23 */ /* 0x000fe40008010805 */
[----:B------:R-:W0:Y:S01]  /*5e00*/  MUFU.EX2 R43, R43 ;  /* 0x0000002b002b7308 */ /* 0x000e220000000800 */
[----:B-1----:R-:W-:-:S05]  /*5e10*/  FSEL R40, R28, -INF , P1 ;  /* 0xff8000001c287808 */ /* 0x002fca0000800000 */
[----:B------:R-:W-:Y:S02]  /*5e20*/  FFMA.FTZ R40, R40, UR4, -R5 ;  /* 0x0000000428287c23 */ /* 0x000fe40008010805 */
[----:B------:R-:W1:Y:S01]  /*5e30*/  LDS R5, [R234+0x2c300] ;  /* 0x02c30000ea057984 */ /* 0x000e620000000800 */
[----:B------:R0:W-:Y:S03]  /*5e40*/  MUFU.EX2 R237, R6 ;  /* 0x0000000600ed7308 */ /* 0x0001e60000000800 */
[----:B------:R-:W2:Y:S01]  /*5e50*/  LDS R234, [R234+0x2c320] ;  /* 0x02c32000eaea7984 */ /* 0x000ea20000000800 */
[----:B------:R-:W-:-:S04]  /*5e60*/  WARPGROUP.DEPBAR.LE gsb0, 0x0 ;  /* 0x00008000000079c5 */ /* 0x000fc80000010000 */
[----:B------:R-:W-:Y:S01]  /*5e70*/  MUFU.EX2 R231, R231 ;  /* 0x000000e700e77308 */ /* 0x000fe20000000800 */
[----:B0-----:R-:W-:-:S07]  /*5e80*/  F2FP.BF16.F32.PACK_AB R6, R43, R235 ;  /* 0x000000eb2b06723e */ /* 0x001fce00000010ff */
[----:B------:R-:W0:Y:S08]  /*5e90*/  MUFU.EX2 R42, R42 ;  /* 0x0000002a002a7308 */ /* 0x000e300000000800 */
[----:B------:R-:W3:Y:S08]  /*5ea0*/  MUFU.EX2 R41, R41 ;  /* 0x0000002900297308 */ /* 0x000ef00000000800 */
[----:B------:R-:W4:Y:S01]  /*5eb0*/  MUFU.EX2 R39, R39 ;  /* 0x0000002700277308 */ /* 0x000f220000000800 */
[--C-:B-1----:R-:W-:Y:S01]  /*5ec0*/  FADD.FTZ R44, R44, -R5.reuse ;  /* 0x800000052c2c7221 */ /* 0x102fe20000010000 */
[--C-:B------:R-:W-:Y:S01]  /*5ed0*/  FADD.FTZ R48, R48, -R5.reuse ;  /* 0x8000000530307221 */ /* 0x100fe20000010000 */
[----:B------:R-:W-:-:S02]  /*5ee0*/  FADD.FTZ R45, R45, -R5 ;  /* 0x800000052d2d7221 */ /* 0x000fc40000010000 */
[----:B------:R-:W-:Y:S01]  /*5ef0*/  FMUL.FTZ R44, R235, R44 ;  /* 0x0000002ceb2c7220 */ /* 0x000fe20000410000 */
[----:B0-----:R-:W-:Y:S02]  /*5f00*/  FMUL.FTZ R48, R42, R48 ;  /* 0x000000302a307220 */ /* 0x001fe40000410000 */
[----:B------:R-:W0:Y:S01]  /*5f10*/  MUFU.EX2 R36, R36 ;  /* 0x0000002400247308 */ /* 0x000e220000000800 */
[----:B------:R-:W-:Y:S01]  /*5f20*/  FMUL.FTZ R45, R43, R45 ;  /* 0x0000002d2b2d7220 */ /* 0x000fe20000410000 */
[----:B------:R-:W-:Y:S01]  /*5f30*/  FMUL.FTZ R44, R7, R44 ;  /* 0x0000002c072c7220 */ /* 0x000fe20000410000 */
[----:B------:R-:W-:Y:S01]  /*5f40*/  F2FP.BF16.F32.PACK_AB R7, R231, R237 ;  /* 0x000000ede707723e */ /* 0x000fe200000010ff */
[----:B------:R-:W-:Y:S01]  /*5f50*/  BAR.SYNC.DEFER_BLOCKING 0x9, 0x100 ;  /* 0x0244000000007b1d */ /* 0x000fe20000010000 */
[----:B------:R-:W-:Y:S01]  /*5f60*/  FMUL.FTZ R11, R11, R48 ;  /* 0x000000300b0b7220 */ /* 0x000fe20000410000 */
[----:B------:R-:W-:-:S04]  /*5f70*/  FADD.FTZ R48, R49, -R5 ;  /* 0x8000000531307221 */ /* 0x000fc80000010000 */
[----:B------:R-:W1:Y:S01]  /*5f80*/  MUFU.EX2 R27, R27 ;  /* 0x0000001b001b7308 */ /* 0x000e620000000800 */
[----:B---3--:R-:W-:Y:S01]  /*5f90*/  FMUL.FTZ R48, R41, R48 ;  /* 0x0000003029307220 */ /* 0x008fe20000410000 */
[----:B------:R-:W-:-:S06]  /*5fa0*/  FADD.FTZ R52, R52, -R5 ;  /* 0x8000000534347221 */ /* 0x000fcc0000010000 */
[----:B------:R-:W-:Y:S01]  /*5fb0*/  MUFU.EX2 R29, R29 ;  /* 0x0000001d001d7308 */ /* 0x000fe20000000800 */
[--C-:B------:R-:W-:Y:S01]  /*5fc0*/  FADD.FTZ R53, R53, -R5.reuse ;  /* 0x8000000535357221 */ /* 0x100fe20000010000 */
[----:B------:R-:W-:Y:S01]  /*5fd0*/  FFMA.FTZ R15, -R15, R15, 1 ;  /* 0x3f8000000f0f7423 */ /* 0x000fe2000001010f */
[----:B------:R-:W-:Y:S01]  /*5fe0*/  FFMA.FTZ R10, -R10, R10, 1 ;  /* 0x3f8000000a0a7423 */ /* 0x000fe2000001010a */
[--C-:B------:R-:W-:Y:S01]  /*5ff0*/  FADD.FTZ R216, R216, -R5.reuse ;  /* 0x80000005d8d87221 */ /* 0x100fe20000010000 */
[--C-:B------:R-:W-:Y:S01]  /*6000*/  FADD.FTZ R217, R217, -R5.reuse ;  /* 0x80000005d9d97221 */ /* 0x100fe20000010000 */
[----:B------:R-:W-:Y:S01]  /*6010*/  FADD.FTZ R220, R220, -R5 ;  /* 0x80000005dcdc7221 */ /* 0x000fe20000010000 */
[----:B--2---:R-:W-:Y:S01]  /*6020*/  FADD.FTZ R50, R50, -R234 ;  /* 0x800000ea32327221 */ /* 0x004fe20000010000 */
[----:B------:R-:W2:Y:S01]  /*6030*/  MUFU.EX2 R43, R34 ;  /* 0x00000022002b7308 */ /* 0x000ea20000000800 */
[----:B------:R-:W-:Y:S01]  /*6040*/  FFMA.FTZ R19, -R19, R19, 1 ;  /* 0x3f80000013137423 */ /* 0x000fe20000010113 */
[----:B------:R3:W-:Y:S01]  /*6050*/  STSM.16.M88.2 [R0+0x2c500], R6 ;  /* 0x02c5000600007844 */ /* 0x0007e20000000100 */
[----:B------:R-:W-:-:S05]  /*6060*/  FFMA.FTZ R21, -R21, R21, 1 ;  /* 0x3f80000015157423 */ /* 0x000fca0000010115 */
[----:B------:R-:W-:Y:S08]  /*6070*/  MUFU.EX2 R26, R26 ;  /* 0x0000001a001a7308 */ /* 0x000ff00000000800 */
[----:B------:R-:W-:Y:S01]  /*6080*/  MUFU.EX2 R30, R30 ;  /* 0x0000001e001e7308 */ /* 0x000fe20000000800 */
[----:B---3--:R-:W-:Y:S01]  /*6090*/  FFMA.FTZ R7, -R12, R12, 1 ;  /* 0x3f8000000c077423 */ /* 0x008fe2000001010c */
[----:B------:R-:W-:-:S06]  /*60a0*/  FADD.FTZ R6, R47, -R234 ;  /* 0x800000ea2f067221 */ /* 0x000fcc0000010000 */
[----:B------:R-:W-:Y:S01]  /*60b0*/  MUFU.EX2 R40, R40 ;  /* 0x0000002800287308 */ /* 0x000fe20000000800 */
[--C-:B------:R-:W-:Y:S01]  /*60c0*/  FADD.FTZ R222, R222, -R234.reuse ;  /* 0x800000eadede7221 */ /* 0x100fe20000010000 */
[----:B------:R-:W-:Y:S01]  /*60d0*/  F2FP.BF16.F32.PACK_AB R42, R41, R42 ;  /* 0x0000002a292a723e */ /* 0x000fe200000010ff */
[--C-:B------:R-:W-:Y:S01]  /*60e0*/  FADD.FTZ R46, R46, -R234.reuse ;  /* 0x800000ea2e2e7221 */ /* 0x100fe20000010000 */
[----:B------:R-:W-:Y:S01]  /*60f0*/  FFMA.FTZ R9, -R9, R9, 1 ;  /* 0x3f80000009097423 */ /* 0x000fe20000010109 */
[--C-:B------:R-:W-:Y:S01]  /*6100*/  FADD.FTZ R51, R51, -R234.reuse ;  /* 0x800000ea33337221 */ /* 0x100fe20000010000 */
[----:B------:R-:W-:Y:S01]  /*6110*/  FMUL.FTZ R8, R8, R45 ;  /* 0x0000002d08087220 */ /* 0x000fe20000410000 */
[--C-:B------:R-:W-:Y:S01]  /*6120*/  FADD.FTZ R54, R54, -R234.reuse ;  /* 0x800000ea36367221 */ /* 0x100fe20000010000 */
[----:B------:R3:W5:Y:S01]  /*6130*/  MUFU.EX2 R12, R33 ;  /* 0x00000021000c7308 */ /* 0x0007620000000800 */
[----:B------:R-:W-:Y:S01]  /*6140*/  FMUL.FTZ R231, R231, R6 ;  /* 0x00000006e7e77220 */ /* 0x000fe20000410000 */
[----:B------:R-:W-:Y:S01]  /*6150*/  FMUL.FTZ R6, R7, R48 ;  /* 0x0000003007067220 */ /* 0x000fe20000410000 */
[----:B------:R-:W-:Y:S01]  /*6160*/  FFMA.FTZ R7, -R16, R16, 1 ;  /* 0x3f80000010077423 */ /* 0x000fe20000010110 */
[----:B----4-:R-:W-:Y:S01]  /*6170*/  FMUL.FTZ R16, R39, R52 ;  /* 0x0000003427107220 */ /* 0x010fe20000410000 */
[----:B------:R-:W-:Y:S01]  /*6180*/  FADD.FTZ R5, R221, -R5 ;  /* 0x80000005dd057221 */ /* 0x000fe20000010000 */
[----:B0-----:R-:W-:Y:S01]  /*6190*/  FMUL.FTZ R48, R36, R53 ;  /* 0x0000003524307220 */ /* 0x001fe20000410000 */
[----:B------:R-:W-:Y:S01]  /*61a0*/  FMUL.FTZ R231, R10, R231 ;  /* 0x000000e70ae77220 */ /* 0x000fe20000410000 */
[----:B------:R-:W-:Y:S01]  /*61b0*/  FMUL.FTZ R16, R15, R16 ;  /* 0x000000100f107220 */ /* 0x000fe20000410000 */
[----:B------:R-:W-:Y:S01]  /*61c0*/  FFMA.FTZ R15, -R20, R20, 1 ;  /* 0x3f800000140f7423 */ /* 0x000fe20000010114 */
[----:B------:R-:W-:Y:S01]  /*61d0*/  FFMA.FTZ R10, -R13, R13, 1 ;  /* 0x3f8000000d0a7423 */ /* 0x000fe2000001010d */
[----:B-1----:R-:W-:Y:S01]  /*61e0*/  FMUL.FTZ R20, R27, R216 ;  /* 0x000000d81b147220 */ /* 0x002fe20000410000 */
[----:B---3--:R-:W-:Y:S01]  /*61f0*/  FFMA.FTZ R33, -R22, R22, 1 ;  /* 0x3f80000016217423 */ /* 0x008fe20000010116 */
[----:B--2---:R-:W-:Y:S01]  /*6200*/  FMUL.FTZ R13, R43, R50 ;  /* 0x000000322b0d7220 */ /* 0x004fe20000410000 */
[----:B------:R-:W-:Y:S01]  /*6210*/  FMUL.FTZ R22, R29, R220 ;  /* 0x000000dc1d167220 */ /* 0x000fe20000410000 */
[----:B------:R-:W-:Y:S01]  /*6220*/  FADD.FTZ R55, R55, -R234 ;  /* 0x800000ea37377221 */ /* 0x000fe20000010000 */
[----:B------:R-:W-:-:S02]  /*6230*/  IMAD R4, R3, 0x2000, R4 ;  /* 0x0000200003047824 */ /* 0x000fc400078e0204 */
[----:B-----5:R-:W-:Y:S01]  /*6240*/  FMUL.FTZ R34, R12, R5 ;  /* 0x000000050c227220 */ /* 0x020fe20000410000 */
[----:B------:R-:W-:Y:S01]  /*6250*/  FMUL.FTZ R7, R7, R48 ;  /* 0x0000003007077220 */ /* 0x000fe20000410000 */
[----:B------:R-:W-:Y:S01]  /*6260*/  FMUL.FTZ R20, R19, R20 ;  /* 0x0000001413147220 */ /* 0x000fe20000410000 */
[----:B------:R-:W0:Y:S01]  /*6270*/  MUFU.EX2 R48, R31 ;  /* 0x0000001f00307308 */ /* 0x000e220000000800 */
[----:B------:R-:W-:Y:S01]  /*6280*/  FMUL.FTZ R22, R21, R22 ;  /* 0x0000001615167220 */ /* 0x000fe20000410000 */
[----:B------:R-:W-:Y:S01]  /*6290*/  FMUL.FTZ R5, R33, R34 ;  /* 0x0000002221057220 */ /* 0x000fe20000410000 */
[----:B------:R-:W-:Y:S01]  /*62a0*/  FMUL.FTZ R10, R10, R13 ;  /* 0x0000000d0a0a7220 */ /* 0x000fe20000410000 */
[--C-:B------:R-:W-:Y:S01]  /*62b0*/  FADD.FTZ R218, R218, -R234.reuse ;  /* 0x800000eadada7221 */ /* 0x100fe20000010000 */
[--C-:B------:R-:W-:Y:S01]  /*62c0*/  FADD.FTZ R219, R219, -R234.reuse ;  /* 0x800000eadbdb7221 */ /* 0x100fe20000010000 */
[----:B------:R-:W-:Y:S01]  /*62d0*/  FADD.FTZ R223, R223, -R234 ;  /* 0x800000eadfdf7221 */ /* 0x000fe20000010000 */
[----:B------:R-:W-:Y:S01]  /*62e0*/  FFMA.FTZ R17, -R17, R17, 1 ;  /* 0x3f80000011117423 */ /* 0x000fe20000010111 */
[----:B------:R-:W1:Y:S01]  /*62f0*/  MUFU.EX2 R19, R38 ;  /* 0x0000002600137308 */ /* 0x000e620000000800 */
[----:B------:R-:W-:Y:S01]  /*6300*/  FFMA.FTZ R28, -R28, R28, 1 ;  /* 0x3f8000001c1c7423 */ /* 0x000fe2000001011c */
[----:B------:R-:W-:Y:S01]  /*6310*/  UMOV UR57, 0x40000040 ;  /* 0x4000004000397882 */ /* 0x000fe20000000000 */
[----:B------:R-:W-:Y:S01]  /*6320*/  UMOV UR59, 0x40 ;  /* 0x00000040003b7882 */ /* 0x000fe20000000000 */
[----:B------:R-:W-:Y:S01]  /*6330*/  UMOV UR15, 0x40 ;  /* 0x00000040000f7882 */ /* 0x000fe20000000000 */
[----:B------:R-:W-:Y:S01]  /*6340*/  UMOV UR19, 0x40 ;  /* 0x0000004000137882 */ /* 0x000fe20000000000 */
[----:B------:R-:W-:Y:S01]  /*6350*/  UMOV UR45, 0x40000040 ;  /* 0x40000040002d7882 */ /* 0x000fe20000000000 */
[----:B------:R-:W-:Y:S01]  /*6360*/  UMOV UR47, 0x40 ;  /* 0x00000040002f7882 */ /* 0x000fe20000000000 */
[----:B------:R-:W-:Y:S01]  /*6370*/  MUFU.EX2 R21, R32 ;  /* 0x0000002000157308 */ /* 0x000fe20000000800 */
[----:B------:R-:W-:Y:S01]  /*6380*/  UMOV UR55, 0x40 ;  /* 0x0000004000377882 */ /* 0x000fe20000000000 */
[----:B------:R-:W-:Y:S01]  /*6390*/  UMOV UR51, 0x40 ;  /* 0x0000004000337882 */ /* 0x000fe20000000000 */
[----:B------:R-:W-:Y:S01]  /*63a0*/  UMOV UR43, 0x40 ;  /* 0x00000040002b7882 */ /* 0x000fe20000000000 */
[----:B------:R-:W-:Y:S01]  /*63b0*/  UMOV UR25, 0x40000040 ;  /* 0x4000004000197882 */ /* 0x000fe20000000000 */
[----:B------:R-:W-:Y:S01]  /*63c0*/  UMOV UR27, 0x40 ;  /* 0x00000040001b7882 */ /* 0x000fe20000000000 */
[----:B------:R-:W-:Y:S01]  /*63d0*/  UMOV UR39, 0x40 ;  /* 0x0000004000277882 */ /* 0x000fe20000000000 */
[----:B------:R-:W-:Y:S01]  /*63e0*/  UMOV UR35, 0x40 ;  /* 0x0000004000237882 */ /* 0x000fe20000000000 */
[----:B------:R1:W2:Y:S01]  /*63f0*/  MUFU.EX2 R34, R37 ;  /* 0x0000002500227308 */ /* 0x0002a20000000800 */
[----:B------:R-:W-:Y:S01]  /*6400*/  UMOV UR31, 0x40 ;  /* 0x00000040001f7882 */ /* 0x000fe20000000000 */
[----:B------:R-:W-:Y:S01]  /*6410*/  UMOV UR23, 0x40 ;  /* 0x0000004000177882 */ /* 0x000fe20000000000 */
[----:B------:R-:W3:Y:S01]  /*6420*/  LDL R235, [R1] ;  /* 0x0000000001eb7983 */ /* 0x000ee20000100800 */
[----:B------:R-:W-:Y:S01]  /*6430*/  FMUL.FTZ R52, R26, R217 ;  /* 0x000000d91a347220 */ /* 0x000fe20000410000 */
[----:B0-----:R-:W-:Y:S01]  /*6440*/  F2FP.BF16.F32.PACK_AB R43, R48, R43 ;  /* 0x0000002b302b723e */ /* 0x001fe200000010ff */
[----:B------:R-:W-:Y:S01]  /*6450*/  FMUL.FTZ R46, R237, R46 ;  /* 0x0000002eed2e7220 */ /* 0x000fe20000410000 */
[----:B------:R-:W-:Y:S01]  /*6460*/  F2FP.BF16.F32.PACK_AB R36, R36, R39 ;  /* 0x000000272424723e */ /* 0x000fe200000010ff */
[----:B------:R-:W0:Y:S01]  /*6470*/  MUFU.EX2 R13, R35 ;  /* 0x00000023000d7308 */ /* 0x000e220000000800 */
[----:B-1----:R-:W-:Y:S01]  /*6480*/  F2FP.BF16.F32.PACK_AB R37, R30, R19 ;  /* 0x000000131e25723e */ /* 0x002fe200000010ff */
[----:B------:R-:W-:Y:S01]  /*6490*/  STSM.16.M88.2 [R0+0x2cd00], R42 ;  /* 0x02cd002a00007844 */ /* 0x000fe20000000100 */
[----:B------:R-:W-:Y:S01]  /*64a0*/  F2FP.BF16.F32.PACK_AB R26, R26, R27 ;  /* 0x0000001b1a1a723e */ /* 0x000fe200000010ff */
[----:B------:R-:W-:Y:S01]  /*64b0*/  FMUL.FTZ R46, R9, R46 ;  /* 0x0000002e092e7220 */ /* 0x000fe20000410000 */
[----:B------:R-:W-:Y:S01]  /*64c0*/  F2FP.BF16.F32.PACK_AB R12, R12, R29 ;  /* 0x0000001d0c0c723e */ /* 0x000fe200000010ff */
[----:B------:R-:W-:Y:S01]  /*64d0*/  STSM.16.M88.2 [R0+0x2d500], R36 ;  /* 0x02d5002400007844 */ /* 0x000fe20000000100 */
[----:B------:R-:W-:-:S02]  /*64e0*/  VIADD R9, R225, 0x2c500 ;  /* 0x0002c500e1097836 */ /* 0x000fc40000000000 */
[----:B------:R-:W-:Y:S01]  /*64f0*/  FMUL.FTZ R54, R19, R54 ;  /* 0x0000003613367220 */ /* 0x000fe20000410000 */
[----:B--2---:R-:W-:Y:S01]  /*6500*/  F2FP.BF16.F32.PACK_AB R27, R34, R21 ;  /* 0x00000015221b723e */ /* 0x004fe200000010ff */
[----:B------:R-:W-:Y:S01]  /*6510*/  FMUL.FTZ R55, R30, R55 ;  /* 0x000000371e377220 */ /* 0x000fe20000410000 */
[----:B------:R-:W-:Y:S01]  /*6520*/  F2FP.BF16.F32.PACK_AB R44, R8, R44 ;  /* 0x0000002c082c723e */ /* 0x000fe200000010ff */
[C---:B------:R-:W-:Y:S01]  /*6530*/  FMUL.FTZ R223, R40.reuse, R223 ;  /* 0x000000df28df7220 */ /* 0x040fe20000410000 */
[----:B------:R-:W-:Y:S01]  /*6540*/  SHF.R.U32.HI R9, RZ, 0x4, R9 ;  /* 0x00000004ff097819 */ /* 0x000fe20000011609 */
[----:B------:R-:W-:Y:S01]  /*6550*/  STSM.16.M88.2 [R0+0x2dd00], R26 ;  /* 0x02dd001a00007844 */ /* 0x000fe20000000100 */
[----:B------:R-:W-:Y:S01]  /*6560*/  SHF.R.U32.HI R8, RZ, 0x4, R4 ;  /* 0x00000004ff087819 */ /* 0x000fe20000011604 */
[----:B------:R-:W-:Y:S01]  /*6570*/  FMUL.FTZ R17, R17, R54 ;  /* 0x0000003611117220 */ /* 0x000fe20000410000 */
[----:B0-----:R-:W-:Y:S01]  /*6580*/  FMUL.FTZ R33, R13, R222 ;  /* 0x000000de0d217220 */ /* 0x001fe20000410000 */
[----:B------:R-:W-:Y:S01]  /*6590*/  F2FP.BF16.F32.PACK_AB R13, R40, R13 ;  /* 0x0000000d280d723e */ /* 0x000fe200000010ff */
[----:B------:R-:W-:Y:S01]  /*65a0*/  FMUL.FTZ R15, R15, R52 ;  /* 0x000000340f0f7220 */ /* 0x000fe20000410000 */
[----:B------:R-:W-:Y:S01]  /*65b0*/  LOP3.LUT R9, R9, 0x3fff, RZ, 0xc0, !PT ;  /* 0x00003fff09097812 */ /* 0x000fe200078ec0ff */
[----:B------:R-:W-:Y:S01]  /*65c0*/  FMUL.FTZ R223, R28, R223 ;  /* 0x000000df1cdf7220 */ /* 0x000fe20000410000 */
[----:B------:R-:W-:Y:S01]  /*65d0*/  F2FP.BF16.F32.PACK_AB R30, R6, R11 ;  /* 0x0000000b061e723e */ /* 0x000fe200000010ff */
[----:B------:R0:W-:Y:S01]  /*65e0*/  STSM.16.M88.2 [R0+0x2e500], R12 ;  /* 0x02e5000c00007844 */ /* 0x0001e20000000100 */
[----:B------:R-:W-:Y:S01]  /*65f0*/  LOP3.LUT R9, R9, 0x80000, RZ, 0xfc, !PT ;  /* 0x0008000009097812 */ /* 0x000fe200078efcff */
[----:B------:R-:W-:Y:S01]  /*6600*/  UMOV UR13, UR57 ;  /* 0x00000039000d7c82 */ /* 0x000fe20008000000 */
[----:B------:R-:W-:Y:S01]  /*6610*/  LOP3.LUT R6, R8, 0x3fff, RZ, 0xc0, !PT ;  /* 0x00003fff08067812 */ /* 0x000fe200078ec0ff */
[----:B------:R1:W-:Y:S06]  /*6620*/  MEMBAR.ALL.CTA ;  /* 0x0000000000007992 */ /* 0x0003ec0000008000 */
[----:B-1----:R-:W1:Y:S01]  /*6630*/  FENCE.VIEW.ASYNC.S ;  /* 0x00000000000073c6 */ /* 0x002e620000000000 */
[----:B------:R-:W-:Y:S01]  /*6640*/  F2FP.BF16.F32.PACK_AB R45, R231, R46 ;  /* 0x0000002ee72d723e */ /* 0x000fe200000010ff */
[----:B------:R-:W-:Y:S01]  /*6650*/  VIADD R31, R9, 0x80 ;  /* 0x00000080091f7836 */ /* 0x000fe20000000000 */
[----:B------:R-:W-:Y:S01]  /*6660*/  F2FP.BF16.F32.PACK_AB R16, R7, R16 ;  /* 0x000000100710723e */ /* 0x000fe200000010ff */
[----:B------:R-:W-:Y:S01]  /*6670*/  VIADD R32, R9, 0x100 ;  /* 0x0000010009207836 */ /* 0x000fe20000000000 */
[----:B------:R-:W-:Y:S01]  /*6680*/  R2UR UR56, R6 ;  /* 0x00000000063872ca */ /* 0x000fe200000e0000 */
[----:B------:R-:W-:Y:S01]  /*6690*/  UMOV UR11, UR15 ;  /* 0x0000000f000b7c82 */ /* 0x000fe20008000000 */
[----:B------:R-:W-:Y:S01]  /*66a0*/  R2UR UR4, R31 ;  /* 0x000000001f0472ca */ /* 0x000fe200000e0000 */
[----:B------:R-:W-:Y:S01]  /*66b0*/  FFMA.FTZ R31, -R14, R14, 1 ;  /* 0x3f8000000e1f7423 */ /* 0x000fe2000001010e */
[----:B------:R-:W-:Y:S01]  /*66c0*/  FFMA.FTZ R14, -R18, R18, 1 ;  /* 0x3f800000120e7423 */ /* 0x000fe20000010112 */
[----:B------:R-:W-:Y:S01]  /*66d0*/  FMUL.FTZ R18, R48, R51 ;  /* 0x0000003330127220 */ /* 0x000fe20000410000 */
[----:B------:R-:W-:Y:S01]  /*66e0*/  R2UR UR5, R32 ;  /* 0x00000000200572ca */ /* 0x000fe200000e0000 */
[----:B------:R-:W-:-:S02]  /*66f0*/  VIADD R32, R9, 0x180 ;  /* 0x0000018009207836 */ /* 0x000fc40000000000 */
[----:B------:R-:W-:Y:S01]  /*6700*/  FMUL.FTZ R14, R14, R55 ;  /* 0x000000370e0e7220 */ /* 0x000fe20000410000 */
[----:B------:R-:W-:Y:S01]  /*6710*/  FMUL.FTZ R31, R31, R18 ;  /* 0x000000121f1f7220 */ /* 0x000fe20000410000 */
[----:B------:R-:W-:Y:S01]  /*6720*/  FFMA.FTZ R18, -R23, R23, 1 ;  /* 0x3f80000017127423 */ /* 0x000fe20000010117 */
[----:B------:R-:W-:Y:S01]  /*6730*/  FFMA.FTZ R23, -R24, R24, 1 ;  /* 0x3f80000018177423 */ /* 0x000fe20000010118 */
[----:B------:R-:W-:Y:S01]  /*6740*/  R2UR UR6, R32 ;  /* 0x00000000200672ca */ /* 0x000fe200000e0000 */
[----:B------:R-:W-:Y:S01]  /*6750*/  FFMA.FTZ R24, -R25, R25, 1 ;  /* 0x3f80000019187423 */ /* 0x000fe20000010119 */
[----:B------:R-:W-:Y:S01]  /*6760*/  FMUL.FTZ R25, R21, R218 ;  /* 0x000000da15197220 */ /* 0x000fe20000410000 */
[----:B------:R-:W-:Y:S01]  /*6770*/  FMUL.FTZ R32, R34, R219 ;  /* 0x000000db22207220 */ /* 0x000fe20000410000 */
[----:B------:R-:W-:Y:S01]  /*6780*/  F2FP.BF16.F32.PACK_AB R31, R31, R10 ;  /* 0x0000000a1f1f723e */ /* 0x000fe200000010ff */
[----:B------:R-:W-:Y:S01]  /*6790*/  FMUL.FTZ R24, R24, R33 ;  /* 0x0000002118187220 */ /* 0x000fe20000410000 */
[----:B------:R-:W-:Y:S01]  /*67a0*/  FMUL.FTZ R18, R18, R25 ;  /* 0x0000001912127220 */ /* 0x000fe20000410000 */
[----:B-1----:R-:W-:Y:S01]  /*67b0*/  BAR.SYNC.DEFER_BLOCKING 0x9, 0x100 ;  /* 0x0244000000007b1d */ /* 0x002fe20000010000 */
[----:B------:R-:W-:Y:S01]  /*67c0*/  FMUL.FTZ R23, R23, R32 ;  /* 0x0000002017177220 */ /* 0x000fe20000410000 */
[----:B------:R-:W-:Y:S01]  /*67d0*/  F2FP.BF16.F32.PACK_AB R17, R14, R17 ;  /* 0x000000110e11723e */ /* 0x000fe200000010ff */
[----:B------:R-:W-:Y:S01]  /*67e0*/  VIADD R7, R9, 0x10 ;  /* 0x0000001009077836 */ /* 0x000fe20000000000 */
[----:B------:R-:W-:Y:S01]  /*67f0*/  F2FP.BF16.F32.PACK_AB R20, R15, R20 ;  /* 0x000000140f14723e */ /* 0x000fe200000010ff */
[C---:B------:R-:W-:Y:S01]  /*6800*/  VIADD R8, R6.reuse, 0x180 ;  /* 0x0000018006087836 */ /* 0x040fe20000000000 */
[----:B------:R-:W-:Y:S01]  /*6810*/  R2UR UR58, R9 ;  /* 0x00000000093a72ca */ /* 0x000fe200000e0000 */
[----:B------:R-:W-:Y:S01]  /*6820*/  UMOV UR12, UR56 ;  /* 0x00000038000c7c82 */ /* 0x000fe20008000000 */
[----:B------:R-:W-:Y:S01]  /*6830*/  F2FP.BF16.F32.PACK_AB R21, R23, R18 ;  /* 0x000000121715723e */ /* 0x000fe200000010ff */
[----:B------:R-:W-:Y:S01]  /*6840*/  UMOV UR14, UR4 ;  /* 0x00000004000e7c82 */ /* 0x000fe20008000000 */
[----:B------:R-:W-:Y:S01]  /*6850*/  F2FP.BF16.F32.PACK_AB R22, R5, R22 ;  /* 0x000000160516723e */ /* 0x000fe200000010ff */
[----:B------:R-:W-:Y:S01]  /*6860*/  VIADD R5, R9, 0x200 ;  /* 0x0000020009057836 */ /* 0x000fe20000000000 */
[----:B------:R-:W-:Y:S01]  /*6870*/  F2FP.BF16.F32.PACK_AB R23, R223, R24 ;  /* 0x00000018df17723e */ /* 0x000fe200000010ff */
[----:B------:R-:W-:Y:S01]  /*6880*/  UMOV UR10, UR14 ;  /* 0x0000000e000a7c82 */ /* 0x000fe20008000000 */
[----:B------:R-:W-:Y:S01]  /*6890*/  UMOV UR16, UR56 ;  /* 0x0000003800107c82 */ /* 0x000fe20008000000 */
[----:B------:R-:W-:Y:S01]  /*68a0*/  UMOV UR17, UR57 ;  /* 0x0000003900117c82 */ /* 0x000fe20008000000 */
[----:B------:R-:W-:Y:S01]  /*68b0*/  R2UR UR7, R5 ;  /* 0x00000000050772ca */ /* 0x000fe200000e0000 */
[----:B------:R-:W-:Y:S01]  /*68c0*/  UMOV UR18, UR6 ;  /* 0x0000000600127c82 */ /* 0x000fe20008000000 */
[----:B------:R-:W-:Y:S01]  /*68d0*/  UMOV UR9, UR19 ;  /* 0x0000001300097c82 */ /* 0x000fe20008000000 */
[----:B------:R-:W-:Y:S01]  /*68e0*/  UMOV UR8, UR18 ;  /* 0x0000001200087c82 */ /* 0x000fe20008000000 */
[C---:B------:R-:W-:Y:S01]  /*68f0*/  VIADD R5, R6.reuse, 0x80 ;  /* 0x0000008006057836 */ /* 0x040fe20000000000 */
[----:B------:R-:W-:Y:S01]  /*6900*/  R2UR UR46, R7 ;  /* 0x00000000072e72ca */ /* 0x000fe200000e0000 */
[----:B------:R-:W-:Y:S01]  /*6910*/  VIADD R7, R9, 0x110 ;  /* 0x0000011009077836 */ /* 0x000fe20000000000 */
[----:B------:R-:W-:Y:S01]  /*6920*/  MOV R11, UR59 ;  /* 0x0000003b000b7c02 */ /* 0x000fe20008000f00 */
[----:B------:R-:W-:Y:S01]  /*6930*/  STSM.16.M88.2 [R0+0x2ed00], R44 ;  /* 0x02ed002c00007844 */ /* 0x000fe20000000100 */
[----:B------:R-:W-:Y:S01]  /*6940*/  R2UR UR44, R5 ;  /* 0x00000000052c72ca */ /* 0x000fe200000e0000 */
[----:B------:R-:W-:Y:S01]  /*6950*/  VIADD R5, R9, 0x90 ;  /* 0x0000009009057836 */ /* 0x000fe20000000000 */
[----:B------:R-:W-:Y:S01]  /*6960*/  R2UR UR54, R7 ;  /* 0x00000000073672ca */ /* 0x000fe200000e0000 */
[----:B------:R-:W-:Y:S01]  /*6970*/  STSM.16.M88.2 [R0+0x2f500], R30 ;  /* 0x02f5001e00007844 */ /* 0x000fe20000000100 */
[----:B------:R-:W-:Y:S01]  /*6980*/  MOV R10, UR58 ;  /* 0x0000003a000a7c02 */ /* 0x000fe20008000f00 */
[----:B------:R-:W-:Y:S01]  /*6990*/  UMOV UR53, UR45 ;  /* 0x0000002d00357c82 */ /* 0x000fe20008000000 */
[----:B------:R-:W-:Y:S01]  /*69a0*/  R2UR UR4, R5 ;  /* 0x00000000050472ca */ /* 0x000fe200000e0000 */
[----:B------:R1:W-:Y:S01]  /*69b0*/  STSM.16.M88.2 [R0+0x2fd00], R16 ;  /* 0x02fd001000007844 */ /* 0x0003e20000000100 */
[C---:B------:R-:W-:Y:S01]  /*69c0*/  VIADD R5, R9.reuse, 0x190 ;  /* 0x0000019009057836 */ /* 0x040fe20000000000 */
[----:B------:R-:W-:Y:S01]  /*69d0*/  UMOV UR49, UR45 ;  /* 0x0000002d00317c82 */ /* 0x000fe20008000000 */
[----:B------:R-:W-:Y:S01]  /*69e0*/  UMOV UR41, UR45 ;  /* 0x0000002d00297c82 */ /* 0x000fe20008000000 */
[----:B------:R2:W-:Y:S01]  /*69f0*/  STSM.16.M88.2 [R0+0x30500], R20 ;  /* 0x0305001400007844 */ /* 0x0005e20000000100 */
[----:B------:R-:W-:Y:S01]  /*6a00*/  VIADD R7, R9, 0x20 ;  /* 0x0000002009077836 */ /* 0x000fe20000000000 */
[----:B------:R-:W-:Y:S01]  /*6a10*/  R2UR UR50, R5 ;  /* 0x00000000053272ca */ /* 0x000fe200000e0000 */
[----:B------:R-:W-:Y:S01]  /*6a20*/  VIADD R5, R9, 0x210 ;  /* 0x0000021009057836 */ /* 0x000fe20000000000 */
[----:B------:R4:W-:Y:S01]  /*6a30*/  STSM.16.M88.2 [R0+0x30d00], R22 ;  /* 0x030d001600007844 */ /* 0x0009e20000000100 */
[----:B------:R-:W-:Y:S01]  /*6a40*/  WARPGROUP.ARRIVE ;  /* 0x00000000000079c5 */ /* 0x000fe20000000000 */
[----:B------:R-:W-:Y:S01]  /*6a50*/  UMOV UR52, UR44 ;  /* 0x0000002c00347c82 */ /* 0x000fe20008000000 */
[----:B------:R-:W-:Y:S01]  /*6a60*/  UMOV UR48, UR44 ;  /* 0x0000002c00307c82 */ /* 0x000fe20008000000 */
[----:B------:R-:W-:Y:S01]  /*6a70*/  R2UR UR42, R5 ;  /* 0x00000000052a72ca */ /* 0x000fe200000e0000 */
[----:B------:R-:W-:Y:S01]  /*6a80*/  UMOV UR40, UR44 ;  /* 0x0000002c00287c82 */ /* 0x000fe20008000000 */
[----:B------:R-:W-:Y:S01]  /*6a90*/  VIADD R5, R6, 0x100 ;  /* 0x0000010006057836 */ /* 0x000fe20000000000 */
[----:B------:R-:W-:Y:S01]  /*6aa0*/  HGMMA.64x16x16.F32.BF16 R136, gdesc[UR56].tnspA.tnspB, R136 ;  /* 0x60200000388879f0 */ /* 0x000fe20008701888 */
[----:B------:R-:W-:Y:S01]  /*6ab0*/  R2UR UR26, R7 ;  /* 0x00000000071a72ca */ /* 0x000fe200000e0000 */
[----:B------:R-:W-:Y:S01]  /*6ac0*/  VIADD R7, R9, 0x120 ;  /* 0x0000012009077836 */ /* 0x000fe20000000000 */
[----:B------:R-:W-:Y:S01]  /*6ad0*/  UMOV UR37, UR25 ;  /* 0x0000001900257c82 */ /* 0x000fe20008000000 */
[----:B------:R-:W-:Y:S01]  /*6ae0*/  HGMMA.64x16x16.F32.BF16 R152, gdesc[UR12].tnspA.tnspB, R152 ;  /* 0x602000000c9879f0 */ /* 0x000fe20008701898 */
[----:B------:R-:W-:Y:S01]  /*6af0*/  UMOV UR12, UR56 ;  /* 0x00000038000c7c82 */ /* 0x000fe20008000000 */
[----:B------:R-:W-:Y:S01]  /*6b00*/  UMOV UR13, UR57 ;  /* 0x00000039000d7c82 */ /* 0x000fe20008000000 */
[----:B------:R-:W-:Y:S01]  /*6b10*/  UMOV UR14, UR5 ;  /* 0x00000005000e7c82 */ /* 0x000fe20008000000 */
[----:B------:R-:W-:Y:S01]  /*6b20*/  UMOV UR15, 0x40 ;  /* 0x00000040000f7882 */ /* 0x000fe20000000000 */
[----:B------:R-:W-:Y:S01]  /*6b30*/  R2UR UR24, R5 ;  /* 0x00000000051872ca */ /* 0x000fe200000e0000 */
[----:B------:R-:W-:Y:S01]  /*6b40*/  HGMMA.64x16x16.F32.BF16 R168, gdesc[UR12].tnspA.tnspB, R168 ;  /* 0x602000000ca879f0 */ /* 0x000fe200087018a8 */
[----:B------:R-:W-:Y:S01]  /*6b50*/  VIADD R5, R9, 0xa0 ;  /* 0x000000a009057836 */ /* 0x000fe20000000000 */
[----:B------:R-:W-:Y:S01]  /*6b60*/  R2UR UR34, R7 ;  /* 0x00000000072272ca */ /* 0x000fe200000e0000 */
        /* <DEDUP_REMOVED lines=13> */
[----:B------:R-:W-:Y:S01]  /*6c40*/  R2UR UR38, R5 ;  /* 0x00000000052672ca */ /* 0x000fe200000e0000 */
[----:B------:R-:W-:Y:S01]  /*6c50*/  VIADD R5, R9, 0x1a0 ;  /* 0x000001a009057836 */ /* 0x000fe20000000000 */
[----:B------:R-:W-:Y:S01]  /*6c60*/  UMOV UR36, UR24 ;  /* 0x0000001800247c82 */ /* 0x000fe20008000000 */
[----:B------:R-:W-:Y:S01]  /*6c70*/  UMOV UR32, UR24 ;  /* 0x0000001800207c82 */ /* 0x000fe20008000000 */
[----:B------:R-:W-:Y:S01]  /*6c80*/  UMOV UR28, UR24 ;  /* 0x00000018001c7c82 */ /* 0x000fe20008000000 */
[----:B------:R-:W-:Y:S01]  /*6c90*/  UMOV UR29, UR25 ;  /* 0x00000019001d7c82 */ /* 0x000fe20008000000 */
[----:B------:R-:W-:Y:S01]  /*6ca0*/  R2UR UR30, R5 ;  /* 0x00000000051e72ca */ /* 0x000fe200000e0000 */
[----:B------:R-:W-:Y:S01]  /*6cb0*/  VIADD R5, R9, 0x220 ;  /* 0x0000022009057836 */ /* 0x000fe20000000000 */
[----:B------:R-:W-:Y:S01]  /*6cc0*/  UMOV UR20, UR24 ;  /* 0x0000001800147c82 */ /* 0x000fe20008000000 */
[----:B------:R-:W-:Y:S01]  /*6cd0*/  UMOV UR21, UR25 ;  /* 0x0000001900157c82 */ /* 0x000fe20008000000 */
[----:B------:R-:W-:Y:S01]  /*6ce0*/  VIADD R7, R225, 0x2ed00 ;  /* 0x0002ed00e1077836 */ /* 0x000fe20000000000 */
[----:B------:R-:W-:Y:S01]  /*6cf0*/  UMOV UR56, UR18 ;  /* 0x0000001200387c82 */ /* 0x000fe20008000000 */
[----:B------:R-:W-:Y:S01]  /*6d00*/  R2UR UR22, R5 ;  /* 0x00000000051672ca */ /* 0x000fe200000e0000 */
[----:B------:R-:W-:Y:S01]  /*6d10*/  IMAD R5, R3, 0x2800, R225 ;  /* 0x0000280003057824 */ /* 0x000fe200078e02e1 */
[----:B------:R-:W-:Y:S01]  /*6d20*/  UMOV UR12, UR14 ;  /* 0x0000000e000c7c82 */ /* 0x000fe20008000000 */
[C---:B0-----:R-:W-:Y:S01]  /*6d30*/  VIADD R13, R9.reuse, 0x30 ;  /* 0x00000030090d7836 */ /* 0x041fe20000000000 */
[----:B------:R-:W-:Y:S01]  /*6d40*/  SHF.R.U32.HI R7, RZ, 0x4, R7 ;  /* 0x00000004ff077819 */ /* 0x000fe20000011607 */
[----:B------:R-:W-:Y:S01]  /*6d50*/  VIADD R25, R9, 0xb0 ;  /* 0x000000b009197836 */ /* 0x000fe20000000000 */
[----:B------:R-:W-:Y:S01]  /*6d60*/  SHF.R.U32.HI R5, RZ, 0x4, R5 ;  /* 0x00000004ff057819 */ /* 0x000fe20000011605 */
[----:B------:R-:W-:Y:S01]  /*6d70*/  UMOV UR57, UR19 ;  /* 0x0000001300397c82 */ /* 0x000fe20008000000 */
[----:B------:R-:W-:Y:S01]  /*6d80*/  MOV R12, UR56 ;  /* 0x00000038000c7c02 */ /* 0x000fe20008000f00 */
[----:B------:R-:W-:Y:S01]  /*6d90*/  UMOV UR56, UR12 ;  /* 0x0000000c00387c82 */ /* 0x000fe20008000000 */
[----:B------:R-:W-:Y:S01]  /*6da0*/  R2UR UR6, R25 ;  /* 0x00000000190672ca */ /* 0x000fe200000e0000 */
[----:B------:R-:W-:Y:S01]  /*6db0*/  VIADD R25, R9, 0x130 ;  /* 0x0000013009197836 */ /* 0x000fe20000000000 */
[----:B------:R-:W-:Y:S01]  /*6dc0*/  MOV R15, UR58 ;  /* 0x0000003a000f7c02 */ /* 0x000fe20008000f00 */
[----:B------:R-:W-:Y:S01]  /*6dd0*/  UMOV UR58, UR10 ;  /* 0x0000000a003a7c82 */ /* 0x000fe20008000000 */
[----:B------:R-:W-:Y:S01]  /*6de0*/  HGMMA.64x16x16.F32.BF16 R136, gdesc[UR44].tnspA.tnspB, R136 ;  /* 0x602000002c8879f0 */ /* 0x000fe20008701888 */
[----:B------:R-:W-:Y:S01]  /*6df0*/  UMOV UR13, UR15 ;  /* 0x0000000f000d7c82 */ /* 0x000fe20008000000 */
[----:B------:R-:W-:Y:S01]  /*6e00*/  R2UR UR10, R25 ;  /* 0x00000000190a72ca */ /* 0x000fe200000e0000 */
[----:B------:R-:W-:Y:S01]  /*6e10*/  UMOV UR7, 0x40 ;  /* 0x0000004000077882 */ /* 0x000fe20000000000 */
[----:B------:R-:W-:Y:S01]  /*6e20*/  HGMMA.64x16x16.F32.BF16 R152, gdesc[UR16].tnspA.tnspB, R152 ;  /* 0x60200000109879f0 */ /* 0x000fe20008701898 */
[----:B------:R-:W-:Y:S01]  /*6e30*/  R2UR UR16, R8 ;  /* 0x00000000081072ca */ /* 0x000fe200000e0000 */
[----:B------:R-:W-:Y:S01]  /*6e40*/  UMOV UR17, 0x40000040 ;  /* 0x4000004000117882 */ /* 0x000fe20000000000 */
[----:B------:R-:W-:Y:S01]  /*6e50*/  R2UR UR18, R13 ;  /* 0x000000000d1272ca */ /* 0x000fe200000e0000 */
[----:B------:R-:W-:Y:S01]  /*6e60*/  UMOV UR19, 0x40 ;  /* 0x0000004000137882 */ /* 0x000fe20000000000 */
[----:B------:R-:W-:Y:S01]  /*6e70*/  LOP3.LUT R8, R7, 0x3fff, RZ, 0xc0, !PT ;  /* 0x00003fff07087812 */ /* 0x000fe200078ec0ff */
[----:B------:R-:W-:Y:S01]  /*6e80*/  HGMMA.64x16x16.F32.BF16 R168, gdesc[UR52].tnspA.tnspB, R168 ;  /* 0x6020000034a879f0 */ /* 0x000fe200087018a8 */
[----:B------:R-:W-:Y:S01]  /*6e90*/  VIADD R7, R9, 0x1b0 ;  /* 0x000001b009077836 */ /* 0x000fe20000000000 */
[----:B------:R-:W-:Y:S01]  /*6ea0*/  LOP3.LUT R13, R5, 0x3fff, RZ, 0xc0, !PT ;  /* 0x00003fff050d7812 */ /* 0x000fe200078ec0ff */
[----:B------:R-:W-:Y:S01]  /*6eb0*/  VIADD R9, R9, 0x230 ;  /* 0x0000023009097836 */ /* 0x000fe20000000000 */
[----:B------:R-:W-:Y:S01]  /*6ec0*/  HGMMA.64x16x16.F32.BF16 R184, gdesc[UR48].tnspA.tnspB, R184 ;  /* 0x6020000030b879f0 */ /* 0x000fe200087018b8 */
[----:B-1----:R-:W-:Y:S01]  /*6ed0*/  MOV R16, UR59 ;  /* 0x0000003b00107c02 */ /* 0x002fe20008000f00 */
[----:B------:R-:W-:Y:S01]  /*6ee0*/  UMOV UR59, UR11 ;  /* 0x0000000b003b7c82 */ /* 0x000fe20008000000 */
[----:B------:R-:W-:Y:S01]  /*6ef0*/  R2UR UR12, R13 ;  /* 0x000000000d0c72ca */ /* 0x000fe200000e0000 */
[----:B------:R-:W-:Y:S01]  /*6f00*/  UMOV UR52, UR8 ;  /* 0x0000000800347c82 */ /* 0x000fe20008000000 */
[----:B------:R-:W-:Y:S01]  /*6f10*/  R2UR UR14, R7 ;  /* 0x00000000070e72ca */ /* 0x000fe200000e0000 */
[----:B------:R-:W-:Y:S01]  /*6f20*/  HGMMA.64x16x16.F32.BF16 R200, gdesc[UR40].tnspA.tnspB, R200 ;  /* 0x6020000028c879f0 */ /* 0x000fe200087018c8 */
[----:B------:R-:W-:Y:S01]  /*6f30*/  MOV R14, UR57 ;  /* 0x00000039000e7c02 */ /* 0x000fe20008000f00 */
[----:B------:R-:W-:Y:S01]  /*6f40*/  UMOV UR53, UR9 ;  /* 0x0000000900357c82 */ /* 0x000fe20008000000 */
[----:B------:R-:W-:Y:S01]  /*6f50*/  MOV R17, UR56 ;  /* 0x0000003800117c02 */ /* 0x000fe20008000f00 */
[----:B------:R-:W-:Y:S01]  /*6f60*/  UMOV UR4, UR16 ;  /* 0x0000001000047c82 */ /* 0x000fe20008000000 */
[----:B------:R-:W-:Y:S01]  /*6f70*/  UMOV UR5, UR17 ;  /* 0x0000001100057c82 */ /* 0x000fe20008000000 */
[----:B------:R-:W-:Y:S01]  /*6f80*/  UMOV UR57, UR13 ;  /* 0x0000000d00397c82 */ /* 0x000fe20008000000 */
[----:B------:R-:W-:Y:S01]  /*6f90*/  UMOV UR8, UR16 ;  /* 0x0000001000087c82 */ /* 0x000fe20008000000 */
[----:B------:R-:W-:Y:S01]  /*6fa0*/  UMOV UR9, UR17 ;  /* 0x0000001100097c82 */ /* 0x000fe20008000000 */
[----:B------:R-:W-:Y:S01]  /*6fb0*/  UMOV UR11, 0x40 ;  /* 0x00000040000b7882 */ /* 0x000fe20000000000 */
[----:B------:R-:W-:Y:S01]  /*6fc0*/  UMOV UR56, UR12 ;  /* 0x0000000c00387c82 */ /* 0x000fe20008000000 */
[----:B--2---:R-:W-:Y:S01]  /*6fd0*/  MOV R21, UR55 ;  /* 0x0000003700157c02 */ /* 0x004fe20008000f00 */
[----:B------:R-:W-:Y:S01]  /*6fe0*/  UMOV UR12, UR16 ;  /* 0x00000010000c7c82 */ /* 0x000fe20008000000 */
[----:B----4-:R-:W-:Y:S01]  /*6ff0*/  MOV R22, UR54 ;  /* 0x0000003600167c02 */ /* 0x010fe20008000f00 */
[----:B------:R-:W-:Y:S01]  /*7000*/  UMOV UR13, UR17 ;  /* 0x00000011000d7c82 */ /* 0x000fe20008000000 */
[----:B------:R-:W-:Y:S01]  /*7010*/  MOV R23, UR53 ;  /* 0x0000003500177c02 */ /* 0x000fe20008000f00 */
[----:B------:R-:W-:Y:S01]  /*7020*/  UMOV UR15, 0x40 ;  /* 0x00000040000f7882 */ /* 0x000fe20000000000 */
[----:B------:R-:W-:Y:S01]  /*7030*/  MOV R24, UR52 ;  /* 0x0000003400187c02 */ /* 0x000fe20008000f00 */
[----:B------:R-:W-:Y:S01]  /*7040*/  UMOV UR52, UR16 ;  /* 0x0000001000347c82 */ /* 0x000fe20008000000 */
[----:B------:R-:W-:Y:S01]  /*7050*/  UMOV UR53, UR17 ;  /* 0x0000001100357c82 */ /* 0x000fe20008000000 */
[----:B------:R-:W-:Y:S01]  /*7060*/  UMOV UR55, 0x40 ;  /* 0x0000004000377882 */ /* 0x000fe20000000000 */
[----:B------:R-:W-:Y:S01]  /*7070*/  LOP3.LUT R5, R8, 0x400000, RZ, 0xfc, !PT ;  /* 0x0040000008057812 */ /* 0x000fe200078efcff */
[----:B------:R-:W-:Y:S01]  /*7080*/  VIADD R7, R13, 0x80 ;  /* 0x000000800d077836 */ /* 0x000fe20000000000 */
[----:B------:R-:W-:Y:S01]  /*7090*/  MOV R19, UR59 ;  /* 0x0000003b00137c02 */ /* 0x000fe20008000f00 */
[----:B------:R-:W-:Y:S01]  /*70a0*/  UMOV UR59, 0x8 ;  /* 0x00000008003b7882 */ /* 0x000fe20000000000 */
[----:B------:R-:W-:Y:S01]  /*70b0*/  MOV R20, UR58 ;  /* 0x0000003a00147c02 */ /* 0x000fe20008000f00 */
[----:B------:R-:W-:Y:S01]  /*70c0*/  IMAD.U32 R223, RZ, RZ, UR59 ;  /* 0x0000003bffdf7e24 */ /* 0x000fe2000f8e00ff */
[----:B------:R-:W-:Y:S01]  /*70d0*/  MOV R18, UR57 ;  /* 0x0000003900127c02 */ /* 0x000fe20008000f00 */
[----:B------:R-:W-:Y:S01]  /*70e0*/  UMOV UR57, 0x40000040 ;  /* 0x4000004000397882 */ /* 0x000fe20000000000 */
[----:B------:R-:W-:Y:S01]  /*70f0*/  VIADD R4, R4, 0xffff0000 ;  /* 0xffff000004047836 */ /* 0x000fe20000000000 */
[----:B------:R-:W-:Y:S01]  /*7100*/  LOP3.LUT R8, R8, 0x80000, RZ, 0xfc, !PT ;  /* 0x0008000008087812 */ /* 0x000fe200078efcff */
[----:B------:R-:W-:Y:S01]  /*7110*/  HGMMA.64x16x16.F32.BF16 R136, gdesc[UR24].tnspA.tnspB, R136 ;  /* 0x60200000188879f0 */ /* 0x000fe20008701888 */
[----:B------:R-:W-:-:S02]  /*7120*/  UMOV UR25, 0x40000040 ;  /* 0x4000004000197882 */ /* 0x000fc40000000000 */
[----:B------:R-:W-:Y:S01]  /*7130*/  SHF.R.U32.HI R4, RZ, 0x4, R4 ;  /* 0x00000004ff047819 */ /* 0x000fe20000011604 */
[----:B------:R-:W-:Y:S04]  /*7140*/  HGMMA.64x16x16.F32.BF16 R152, gdesc[UR36].tnspA.tnspB, R152 ;  /* 0x60200000249879f0 */ /* 0x000fe80008701898 */
[----:B------:R-:W-:Y:S01]  /*7150*/  HGMMA.64x16x16.F32.BF16 R168, gdesc[UR32].tnspA.tnspB, R168 ;  /* 0x6020000020a879f0 */ /* 0x000fe200087018a8 */
[----:B------:R-:W-:-:S03]  /*7160*/  UMOV UR33, UR25 ;  /* 0x0000001900217c82 */ /* 0x000fc60008000000 */
[----:B------:R-:W-:Y:S01]  /*7170*/  HGMMA.64x16x16.F32.BF16 R184, gdesc[UR28].tnspA.tnspB, R184 ;  /* 0x602000001cb879f0 */ /* 0x000fe200087018b8 */
[----:B------:R-:W-:-:S03]  /*7180*/  UMOV UR29, UR25 ;  /* 0x00000019001d7c82 */ /* 0x000fc60008000000 */
[----:B------:R-:W-:Y:S01]  /*7190*/  HGMMA.64x16x16.F32.BF16 R200, gdesc[UR20].tnspA.tnspB, R200 ;  /* 0x6020000014c879f0 */ /* 0x000fe200087018c8 */
[----:B------:R-:W-:Y:S01]  /*71a0*/  R2UR UR20, R9 ;  /* 0x00000000091472ca */ /* 0x000fe200000e0000 */
[C---:B------:R-:W-:Y:S01]  /*71b0*/  VIADD R9, R5.reuse, 0x80 ;  /* 0x0000008005097836 */ /* 0x040fe20000000000 */
[----:B------:R-:W-:-:S11]  /*71c0*/  R2UR UR21, R5 ;  /* 0x00000000051572ca */ /* 0x000fd600000e0000 */
[----:B------:R-:W-:Y:S02]  /*71d0*/  UMOV UR54, UR20 ;  /* 0x0000001400367c82 */ /* 0x000fe40008000000 */
[----:B------:R-:W-:Y:S01]  /*71e0*/  UMOV UR58, UR21 ;  /* 0x00000015003a7c82 */ /* 0x000fe20008000000 */
[----:B------:R-:W-:Y:S01]  /*71f0*/  UMOV UR21, UR25 ;  /* 0x0000001900157c82 */ /* 0x000fe20008000000 */
[----:B------:R-:W-:Y:S01]  /*7200*/  IMAD.U32 R222, RZ, RZ, UR58 ;  /* 0x0000003affde7e24 */ /* 0x000fe2000f8e00ff */
[----:B------:R-:W-:Y:S01]  /*7210*/  HGMMA.64x16x16.F32.BF16 R136, gdesc[UR16].tnspA.tnspB, R136 ;  /* 0x60200000108879f0 */ /* 0x000fe20008701888 */
[----:B------:R-:W-:-:S03]  /*7220*/  UMOV UR17, 0x40000040 ;  /* 0x4000004000117882 */ /* 0x000fc60000000000 */
[----:B------:R-:W-:Y:S01]  /*7230*/  HGMMA.64x16x16.F32.BF16 R152, gdesc[UR4].tnspA.tnspB, R152 ;  /* 0x60200000049879f0 */ /* 0x000fe20008701898 */
[----:B------:R-:W-:Y:S01]  /*7240*/  R2UR UR4, R7 ;  /* 0x00000000070472ca */ /* 0x000fe200000e0000 */
[----:B------:R-:W-:Y:S01]  /*7250*/  VIADD R7, R13, 0x100 ;  /* 0x000001000d077836 */ /* 0x000fe20000000000 */
[----:B------:R-:W-:Y:S01]  /*7260*/  R2UR UR5, R9 ;  /* 0x00000000090572ca */ /* 0x000fe200000e0000 */
[----:B------:R-:W-:Y:S01]  /*7270*/  VIADD R9, R5, 0x100 ;  /* 0x0000010005097836 */ /* 0x000fe20000000000 */
[----:B------:R-:W-:Y:S01]  /*7280*/  HGMMA.64x16x16.F32.BF16 R168, gdesc[UR8].tnspA.tnspB, R168 ;  /* 0x6020000008a879f0 */ /* 0x000fe200087018a8 */
[----:B------:R-:W-:Y:S01]  /*7290*/  UMOV UR8, UR54 ;  /* 0x0000003600087c82 */ /* 0x000fe20008000000 */
[----:B------:R-:W-:Y:S02]  /*72a0*/  UMOV UR9, UR55 ;  /* 0x0000003700097c82 */ /* 0x000fe40008000000 */
[----:B------:R-:W-:Y:S01]  /*72b0*/  HGMMA.64x16x16.F32.BF16 R184, gdesc[UR12].tnspA.tnspB, R184 ;  /* 0x602000000cb879f0 */ /* 0x000fe200087018b8 */
[----:B------:R-:W-:-:S03]  /*72c0*/  UMOV UR13, UR17 ;  /* 0x00000011000d7c82 */ /* 0x000fc60008000000 */
[----:B------:R-:W-:Y:S01]  /*72d0*/  HGMMA.64x16x16.F32.BF16 R200, gdesc[UR52].tnspA.tnspB, R200, gsb0 ;  /* 0x6020000034c879f0 */ /* 0x000fe200080018c8 */
[----:B------:R0:W-:Y:S06]  /*72e0*/  MEMBAR.ALL.CTA ;  /* 0x0000000000007992 */ /* 0x0001ec0000008000 */
[----:B0-----:R-:W0:Y:S01]  /*72f0*/  FENCE.VIEW.ASYNC.S ;  /* 0x00000000000073c6 */ /* 0x001e220000000000 */
[----:B------:R-:W-:Y:S02]  /*7300*/  R2UR UR52, R24 ;  /* 0x00000000183472ca */ /* 0x000fe400000e0000 */
[----:B------:R-:W-:-:S02]  /*7310*/  R2UR UR53, R23 ;  /* 0x00000000173572ca */ /* 0x000fc400000e0000 */
[----:B------:R-:W-:Y:S02]  /*7320*/  R2UR UR54, R22 ;  /* 0x00000000163672ca */ /* 0x000fe400000e0000 */
[----:B------:R-:W-:-:S07]  /*7330*/  R2UR UR55, R21 ;  /* 0x00000000153772ca */ /* 0x000fce00000e0000 */
[----:B------:R-:W-:Y:S02]  /*7340*/  UMOV UR44, UR52 ;  /* 0x00000034002c7c82 */ /* 0x000fe40008000000 */
[----:B------:R-:W-:Y:S01]  /*7350*/  UMOV UR45, UR53 ;  /* 0x00000035002d7c82 */ /* 0x000fe20008000000 */
[----:B0-----:R-:W-:Y:S06]  /*7360*/  BAR.SYNC.DEFER_BLOCKING 0x9, 0x100 ;  /* 0x0244000000007b1d */ /* 0x001fec0000010000 */
[----:B------:R-:W-:-:S06]  /*7370*/  WARPGROUP.ARRIVE ;  /* 0x00000000000079c5 */ /* 0x000fcc0000000000 */
[----:B------:R-:W-:Y:S01]  /*7380*/  HGMMA.64x64x16.F32.BF16 R24, gdesc[UR56].tnspA, RZ, !UPT ;  /* 0x20e00000381879f0 */ /* 0x000fe2000c7018ff */
[----:B------:R-:W-:Y:S01]  /*7390*/  UMOV UR56, UR4 ;  /* 0x0000000400387c82 */ /* 0x000fe20008000000 */
[----:B------:R-:W-:Y:S01]  /*73a0*/  UMOV UR57, 0x40000040 ;  /* 0x4000004000397882 */ /* 0x000fe20000000000 */
[----:B------:R-:W-:Y:S01]  /*73b0*/  UMOV UR58, UR5 ;  /* 0x00000005003a7c82 */ /* 0x000fe20008000000 */
[----:B------:R-:W-:Y:S01]  /*73c0*/  UMOV UR59, 0x8 ;  /* 0x00000008003b7882 */ /* 0x000fe20000000000 */
[----:B------:R-:W-:Y:S01]  /*73d0*/  IMAD.U32 R220, RZ, RZ, UR58 ;  /* 0x0000003affdc7e24 */ /* 0x000fe2000f8e00ff */
[----:B------:R-:W-:Y:S01]  /*73e0*/  R2UR UR4, R7 ;  /* 0x00000000070472ca */ /* 0x000fe200000e0000 */
[----:B------:R-:W-:Y:S01]  /*73f0*/  IMAD.U32 R221, RZ, RZ, UR59 ;  /* 0x0000003bffdd7e24 */ /* 0x000fe2000f8e00ff */
[----:B------:R-:W-:Y:S01]  /*7400*/  R2UR UR5, R9 ;  /* 0x00000000090572ca */ /* 0x000fe200000e0000 */
[----:B------:R-:W-:Y:S02]  /*7410*/  VIADD R7, R13, 0x180 ;  /* 0x000001800d077836 */ /* 0x000fe40000000000 */
[----:B------:R-:W-:-:S02]  /*7420*/  VIADD R9, R5, 0x180 ;  /* 0x0000018005097836 */ /* 0x000fc40000000000 */
[----:B------:R-:W-:Y:S01]  /*7430*/  VIADD R5, R5, 0x200 ;  /* 0x0000020005057836 */ /* 0x000fe20000000000 */
[----:B------:R-:W-:Y:S01]  /*7440*/  HGMMA.64x64x16.F32.BF16 R24, gdesc[UR56].tnspA, R24 ;  /* 0x20e00000381879f0 */ /* 0x000fe20008701818 */
[----:B------:R-:W-:Y:S02]  /*7450*/  R2UR UR59, R19 ;  /* 0x00000000133b72ca */ /* 0x000fe400000e0000 */
[----:B------:R-:W-:Y:S02]  /*7460*/  R2UR UR58, R20 ;  /* 0x00000000143a72ca */ /* 0x000fe400000e0000 */
[----:B------:R-:W-:Y:S02]  /*7470*/  R2UR UR57, R18 ;  /* 0x00000000123972ca */ /* 0x000fe400000e0000 */
[----:B------:R-:W-:-:S07]  /*7480*/  R2UR UR56, R17 ;  /* 0x00000000113872ca */ /* 0x000fce00000e0000 */
        /* <DEDUP_REMOVED lines=9> */
[----:B------:R-:W-:Y:S01]  /*7520*/  R2UR UR4, R7 ;  /* 0x00000000070472ca */ /* 0x000fe200000e0000 */
[----:B------:R-:W-:Y:S01]  /*7530*/  IMAD.U32 R219, RZ, RZ, UR59 ;  /* 0x0000003bffdb7e24 */ /* 0x000fe2000f8e00ff */
[----:B------:R-:W-:Y:S01]  /*7540*/  R2UR UR5, R9 ;  /* 0x00000000090572ca */ /* 0x000fe200000e0000 */
[----:B------:R-:W-:-:S02]  /*7550*/  VIADD R7, R13, 0x200 ;  /* 0x000002000d077836 */ /* 0x000fc40000000000 */
[----:B------:R-:W-:Y:S01]  /*7560*/  VIADD R9, R8, 0x210 ;  /* 0x0000021008097836 */ /* 0x000fe20000000000 */
[----:B------:R-:W-:Y:S01]  /*7570*/  HGMMA.64x64x16.F32.BF16 R24, gdesc[UR56].tnspA, R24 ;  /* 0x20e00000381879f0 */ /* 0x000fe20008701818 */
[----:B------:R-:W-:-:S06]  /*7580*/  R2UR UR59, R16 ;  /* 0x00000000103b72ca */ /* 0x000fcc00000e0000 */
[----:B------:R-:W-:Y:S01]  /*7590*/  UMOV UR56, UR4 ;  /* 0x0000000400387c82 */ /* 0x000fe20008000000 */
[----:B------:R-:W-:Y:S01]  /*75a0*/  R2UR UR58, R15 ;  /* 0x000000000f3a72ca */ /* 0x000fe200000e0000 */
[----:B------:R-:W-:Y:S01]  /*75b0*/  UMOV UR57, 0x40000040 ;  /* 0x4000004000397882 */ /* 0x000fe20000000000 */
[----:B------:R-:W-:Y:S01]  /*75c0*/  R2UR UR4, R5 ;  /* 0x00000000050472ca */ /* 0x000fe200000e0000 */
[----:B------:R-:W-:-:S03]  /*75d0*/  VIADD R5, R6, 0x400 ;  /* 0x0000040006057836 */ /* 0x000fc60000000000 */
[----:B------:R-:W-:Y:S01]  /*75e0*/  UMOV UR49, UR59 ;  /* 0x0000003b00317c82 */ /* 0x000fe20008000000 */
[----:B------:R-:W-:-:S06]  /*75f0*/  UMOV UR59, 0x8 ;  /* 0x00000008003b7882 */ /* 0x000fcc0000000000 */
[----:B------:R-:W-:Y:S01]  /*7600*/  UMOV UR48, UR58 ;  /* 0x0000003a00307c82 */ /* 0x000fe20008000000 */
[----:B------:R-:W-:Y:S01]  /*7610*/  UMOV UR58, UR5 ;  /* 0x00000005003a7c82 */ /* 0x000fe20008000000 */
[----:B------:R-:W-:Y:S01]  /*7620*/  R2UR UR5, R7 ;  /* 0x00000000070572ca */ /* 0x000fe200000e0000 */
[----:B------:R-:W-:Y:S02]  /*7630*/  IMAD.U32 R216, RZ, RZ, UR58 ;  /* 0x0000003affd87e24 */ /* 0x000fe4000f8e00ff */
[----:B------:R-:W-:Y:S01]  /*7640*/  IMAD.U32 R217, RZ, RZ, UR59 ;  /* 0x0000003bffd97e24 */ /* 0x000fe2000f8e00ff */
[----:B------:R-:W-:Y:S01]  /*7650*/  HGMMA.64x64x16.F32.BF16 R24, gdesc[UR56].tnspA, R24 ;  /* 0x20e00000381879f0 */ /* 0x000fe20008701818 */
[----:B------:R-:W-:Y:S01]  /*7660*/  R2UR UR57, R14 ;  /* 0x000000000e3972ca */ /* 0x000fe200000e0000 */
[----:B------:R-:W-:Y:S01]  /*7670*/  UMOV UR58, UR4 ;  /* 0x00000004003a7c82 */ /* 0x000fe20008000000 */
[----:B------:R-:W-:Y:S01]  /*7680*/  R2UR UR56, R12 ;  /* 0x000000000c3872ca */ /* 0x000fe200000e0000 */
[----:B------:R-:W-:Y:S01]  /*7690*/  UMOV UR59, 0x8 ;  /* 0x00000008003b7882 */ /* 0x000fe20000000000 */
[----:B------:R-:W-:-:S02]  /*76a0*/  IMAD.U32 R22, RZ, RZ, UR58 ;  /* 0x0000003aff167e24 */ /* 0x000fc4000f8e00ff */
[----:B------:R-:W-:-:S07]  /*76b0*/  IMAD.U32 R23, RZ, RZ, UR59 ;  /* 0x0000003bff177e24 */ /* 0x000fce000f8e00ff */
[----:B------:R-:W-:Y:S01]  /*76c0*/  UMOV UR53, UR57 ;  /* 0x0000003900357c82 */ /* 0x000fe20008000000 */
[----:B------:R-:W-:Y:S01]  /*76d0*/  UMOV UR57, 0x40000040 ;  /* 0x4000004000397882 */ /* 0x000fe20000000000 */
[----:B------:R-:W-:Y:S01]  /*76e0*/  UMOV UR52, UR56 ;  /* 0x0000003800347c82 */ /* 0x000fe20008000000 */
[----:B------:R-:W-:Y:S01]  /*76f0*/  UMOV UR56, UR5 ;  /* 0x0000000500387c82 */ /* 0x000fe20008000000 */
[----:B------:R-:W-:Y:S01]  /*7700*/  UMOV UR5, UR17 ;  /* 0x0000001100057c82 */ /* 0x000fe20008000000 */
        /* <DEDUP_REMOVED lines=13> */
[----:B------:R-:W-:Y:S02]  /*77e0*/  UMOV UR59, UR41 ;  /* 0x00000029003b7c82 */ /* 0x000fe40008000000 */
[----:B------:R-:W-:Y:S01]  /*77f0*/  HGMMA.64x16x16.F32.BF16 R176, gdesc[UR56].tnspA.tnspB, R176 ;  /* 0x6020000038b079f0 */ /* 0x000fe200087018b0 */
[----:B------:R-:W-:Y:S01]  /*7800*/  UMOV UR58, UR44 ;  /* 0x0000002c003a7c82 */ /* 0x000fe20008000000 */
[----:B------:R-:W-:Y:S01]  /*7810*/  UMOV UR59, UR45 ;  /* 0x0000002d003b7c82 */ /* 0x000fe20008000000 */
[----:B------:R-:W-:Y:S01]  /*7820*/  R2UR UR44, R5 ;  /* 0x00000000052c72ca */ /* 0x000fe200000e0000 */
[----:B------:R-:W-:Y:S01]  /*7830*/  HGMMA.64x16x16.F32.BF16 R192, gdesc[UR56].tnspA.tnspB, R192 ;  /* 0x6020000038c079f0 */ /* 0x000fe200087018c0 */
[----:B------:R-:W-:Y:S01]  /*7840*/  UMOV UR58, UR48 ;  /* 0x00000030003a7c82 */ /* 0x000fe20008000000 */
[----:B------:R-:W-:Y:S01]  /*7850*/  UMOV UR59, UR49 ;  /* 0x00000031003b7c82 */ /* 0x000fe20008000000 */
[----:B------:R-:W-:Y:S01]  /*7860*/  UMOV UR45, 0x40000040 ;  /* 0x40000040002d7882 */ /* 0x000fe20000000000 */
[----:B------:R-:W-:Y:S01]  /*7870*/  HGMMA.64x16x16.F32.BF16 R208, gdesc[UR56].tnspA.tnspB, R208 ;  /* 0x6020000038d079f0 */ /* 0x000fe200087018d0 */
[----:B------:R-:W-:Y:S01]  /*7880*/  UMOV UR49, UR45 ;  /* 0x0000002d00317c82 */ /* 0x000fe20008000000 */
[----:B------:R-:W-:Y:S01]  /*7890*/  UMOV UR41, UR45 ;  /* 0x0000002d00297c82 */ /* 0x000fe20008000000 */
[C---:B------:R-:W-:Y:S01]  /*78a0*/  VIADD R5, R6.reuse, 0x500 ;  /* 0x0000050006057836 */ /* 0x040fe20000000000 */
[----:B------:R-:W-:Y:S01]  /*78b0*/  UMOV UR58, UR8 ;  /* 0x00000008003a7c82 */ /* 0x000fe20008000000 */
[----:B------:R-:W-:Y:S01]  /*78c0*/  VIADD R6, R6, 0x580 ;  /* 0x0000058006067836 */ /* 0x000fe20000000000 */
[----:B------:R-:W-:Y:S01]  /*78d0*/  UMOV UR59, UR9 ;  /* 0x00000009003b7c82 */ /* 0x000fe20008000000 */
[----:B------:R-:W-:Y:S01]  /*78e0*/  UMOV UR9, UR17 ;  /* 0x0000001100097c82 */ /* 0x000fe20008000000 */
[----:B------:R-:W-:Y:S01]  /*78f0*/  UMOV UR48, UR44 ;  /* 0x0000002c00307c82 */ /* 0x000fe20008000000 */
[----:B------:R-:W-:Y:S01]  /*7900*/  UMOV UR40, UR44 ;  /* 0x0000002c00287c82 */ /* 0x000fe20008000000 */
[----:B------:R-:W-:-:S02]  /*7910*/  R2UR UR24, R5 ;  /* 0x00000000051872ca */ /* 0x000fc400000e0000 */
[----:B------:R-:W-:Y:S01]  /*7920*/  R2UR UR16, R6 ;  /* 0x00000000061072ca */ /* 0x000fe200000e0000 */
[----:B------:R-:W-:Y:S01]  /*7930*/  VIADD R6, R8, 0x100 ;  /* 0x0000010008067836 */ /* 0x000fe20000000000 */
[----:B------:R-:W-:Y:S01]  /*7940*/  LOP3.LUT R5, R4, 0x3fff, RZ, 0xc0, !PT ;  /* 0x00003fff04057812 */ /* 0x000fe200078ec0ff */
[----:B------:R-:W-:-:S04]  /*7950*/  VIADD R4, R8, 0x80 ;  /* 0x0000008008047836 */ /* 0x000fc80000000000 */
[----:B------:R-:W-:Y:S02]  /*7960*/  IMAD R12, R2, 0x800, R5 ;  /* 0x00000800020c7824 */ /* 0x000fe400078e0205 */
[----:B------:R-:W-:Y:S02]  /*7970*/  VIADD R5, R8, 0x10 ;  /* 0x0000001008057836 */ /* 0x000fe40000000000 */
        /* <DEDUP_REMOVED lines=8> */
[----:B------:R-:W-:Y:S01]  /*7a00*/  HGMMA.64x16x16.F32.BF16 R144, gdesc[UR44].tnspA.tnspB, R144 ;  /* 0x602000002c9079f0 */ /* 0x000fe20008701890 */
[----:B------:R-:W-:Y:S01]  /*7a10*/  UMOV UR46, UR52 ;  /* 0x00000034002e7c82 */ /* 0x000fe20008000000 */
[----:B------:R-:W-:Y:S01]  /*7a20*/  UMOV UR47, UR53 ;  /* 0x00000035002f7c82 */ /* 0x000fe20008000000 */
[----:B------:R-:W-:Y:S01]  /*7a30*/  UMOV UR52, UR44 ;  /* 0x0000002c00347c82 */ /* 0x000fe20008000000 */
[----:B------:R-:W-:Y:S01]  /*7a40*/  UMOV UR53, UR45 ;  /* 0x0000002d00357c82 */ /* 0x000fe20008000000 */
[----:B------:R-:W-:Y:S01]  /*7a50*/  HGMMA.64x16x16.F32.BF16 R160, gdesc[UR44].tnspA.tnspB, R160 ;  /* 0x602000002ca079f0 */ /* 0x000fe200087018a0 */
[----:B------:R-:W-:Y:S01]  /*7a60*/  R2UR UR46, R5 ;  /* 0x00000000052e72ca */ /* 0x000fe200000e0000 */
[C---:B------:R-:W-:Y:S01]  /*7a70*/  VIADD R5, R8.reuse, 0x90 ;  /* 0x0000009008057836 */ /* 0x040fe20000000000 */
[----:B------:R-:W-:Y:S01]  /*7a80*/  UMOV UR47, 0x40 ;  /* 0x00000040002f7882 */ /* 0x000fe20000000000 */
[----:B------:R-:W-:Y:S01]  /*7a90*/  HGMMA.64x16x16.F32.BF16 R176, gdesc[UR52].tnspA.tnspB, R176 ;  /* 0x6020000034b079f0 */ /* 0x000fe200087018b0 */
[----:B------:R-:W-:Y:S01]  /*7aa0*/  R2UR UR54, R8 ;  /* 0x00000000083672ca */ /* 0x000fe200000e0000 */
[----:B------:R-:W-:Y:S01]  /*7ab0*/  UMOV UR55, 0x40 ;  /* 0x0000004000377882 */ /* 0x000fe20000000000 */
[----:B------:R-:W-:Y:S01]  /*7ac0*/  R2UR UR52, R12 ;  /* 0x000000000c3472ca */ /* 0x000fe200000e0000 */
[----:B------:R-:W-:Y:S01]  /*7ad0*/  HGMMA.64x16x16.F32.BF16 R192, gdesc[UR48].tnspA.tnspB, R192 ;  /* 0x6020000030c079f0 */ /* 0x000fe200087018c0 */
[----:B------:R-:W-:Y:S01]  /*7ae0*/  UMOV UR53, 0x40000040 ;  /* 0x4000004000357882 */ /* 0x000fe20000000000 */
[----:B------:R-:W-:Y:S01]  /*7af0*/  UMOV UR45, 0x40000040 ;  /* 0x40000040002d7882 */ /* 0x000fe20000000000 */
[----:B------:R-:W-:Y:S01]  /*7b00*/  R2UR UR50, R9 ;  /* 0x00000000093272ca */ /* 0x000fe200000e0000 */
[----:B------:R-:W-:Y:S01]  /*7b10*/  HGMMA.64x16x16.F32.BF16 R208, gdesc[UR40].tnspA.tnspB, R208 ;  /* 0x6020000028d079f0 */ /* 0x000fe200087018d0 */
[----:B------:R-:W-:Y:S01]  /*7b20*/  UMOV UR49, UR45 ;  /* 0x0000002d00317c82 */ /* 0x000fe20008000000 */
[----:B------:R-:W-:Y:S01]  /*7b30*/  UMOV UR51, 0x40 ;  /* 0x0000004000337882 */ /* 0x000fe20000000000 */
[C---:B------:R-:W-:Y:S01]  /*7b40*/  VIADD R9, R8.reuse, 0x20 ;  /* 0x0000002008097836 */ /* 0x040fe20000000000 */
[----:B------:R-:W-:Y:S01]  /*7b50*/  UMOV UR43, 0x40 ;  /* 0x00000040002b7882 */ /* 0x000fe20000000000 */
[----:B------:R-:W-:Y:S03]  /*7b60*/  HGMMA.64x16x16.F32.BF16 R144, gdesc[UR24].tnspA.tnspB, R144 ;  /* 0x60200000189079f0 */ /* 0x000fe60008701890 */
[----:B------:R-:W-:Y:S01]  /*7b70*/  R2UR UR26, R9 ;  /* 0x00000000091a72ca */ /* 0x000fe200000e0000 */
[C---:B------:R-:W-:Y:S01]  /*7b80*/  VIADD R9, R8.reuse, 0xa0 ;  /* 0x000000a008097836 */ /* 0x040fe20000000000 */
[----:B------:R-:W-:Y:S01]  /*7b90*/  R2UR UR24, R231 ;  /* 0x00000000e71872ca */ /* 0x000fe200000e0000 */
[----:B------:R-:W-:Y:S01]  /*7ba0*/  UMOV UR27, 0x40 ;  /* 0x00000040001b7882 */ /* 0x000fe20000000000 */
[----:B------:R-:W-:Y:S01]  /*7bb0*/  HGMMA.64x16x16.F32.BF16 R160, gdesc[UR36].tnspA.tnspB, R160 ;  /* 0x6020000024a079f0 */ /* 0x000fe200087018a0 */
[----:B------:R-:W-:Y:S01]  /*7bc0*/  UMOV UR25, 0x40000040 ;  /* 0x4000004000197882 */ /* 0x000fe20000000000 */
[----:B------:R-:W-:Y:S01]  /*7bd0*/  R2UR UR42, R9 ;  /* 0x00000000092a72ca */ /* 0x000fe200000e0000 */
[C---:B------:R-:W-:Y:S01]  /*7be0*/  VIADD R9, R8.reuse, 0x1a0 ;  /* 0x000001a008097836 */ /* 0x040fe20000000000 */
[----:B------:R-:W-:Y:S01]  /*7bf0*/  HGMMA.64x16x16.F32.BF16 R176, gdesc[UR32].tnspA.tnspB, R176 ;  /* 0x6020000020b079f0 */ /* 0x000fe200087018b0 */
[C---:B------:R-:W-:Y:S01]  /*7c00*/  VIADD R231, R8.reuse, 0x120 ;  /* 0x0000012008e77836 */ /* 0x040fe20000000000 */
[----:B------:R-:W-:Y:S01]  /*7c10*/  UMOV UR41, UR25 ;  /* 0x0000001900297c82 */ /* 0x000fe20008000000 */
[----:B------:R-:W-:Y:S01]  /*7c20*/  UMOV UR37, UR25 ;  /* 0x0000001900257c82 */ /* 0x000fe20008000000 */
[----:B------:R-:W-:Y:S01]  /*7c30*/  HGMMA.64x16x16.F32.BF16 R192, gdesc[UR28].tnspA.tnspB, R192 ;  /* 0x602000001cc079f0 */ /* 0x000fe200087018c0 */
[----:B------:R-:W-:Y:S01]  /*7c40*/  R2UR UR34, R9 ;  /* 0x00000000092272ca */ /* 0x000fe200000e0000 */
[----:B------:R-:W-:Y:S01]  /*7c50*/  VIADD R9, R8, 0x220 ;  /* 0x0000022008097836 */ /* 0x000fe20000000000 */
[----:B------:R-:W-:Y:S01]  /*7c60*/  R2UR UR38, R231 ;  /* 0x00000000e72672ca */ /* 0x000fe200000e0000 */
[----:B------:R-:W-:Y:S01]  /*7c70*/  HGMMA.64x16x16.F32.BF16 R208, gdesc[UR20].tnspA.tnspB, R208 ;  /* 0x6020000014d079f0 */ /* 0x000fe200087018d0 */
[----:B------:R-:W-:Y:S01]  /*7c80*/  R2UR UR21, R4 ;  /* 0x00000000041572ca */ /* 0x000fe200000e0000 */
[----:B------:R-:W-:Y:S01]  /*7c90*/  VIADD R4, R8, 0x180 ;  /* 0x0000018008047836 */ /* 0x000fe20000000000 */
[----:B------:R-:W-:Y:S01]  /*7ca0*/  R2UR UR20, R6 ;  /* 0x00000000061472ca */ /* 0x000fe200000e0000 */
[----:B------:R-:W-:Y:S01]  /*7cb0*/  UMOV UR40, UR24 ;  /* 0x0000001800287c82 */ /* 0x000fe20008000000 */
[----:B------:R-:W-:Y:S01]  /*7cc0*/  R2UR UR30, R9 ;  /* 0x00000000091e72ca */ /* 0x000fe200000e0000 */
        /* <DEDUP_REMOVED lines=9> */
[----:B------:R-:W-:Y:S01]  /*7d60*/  UMOV UR23, 0x40 ;  /* 0x0000004000177882 */ /* 0x000fe20000000000 */
[----:B------:R-:W-:Y:S01]  /*7d70*/  VIADD R231, R12, 0x180 ;  /* 0x000001800ce77836 */ /* 0x000fe20000000000 */
[----:B------:R-:W-:Y:S01]  /*7d80*/  HGMMA.64x16x16.F32.BF16 R144, gdesc[UR16].tnspA.tnspB, R144 ;  /* 0x60200000109079f0 */ /* 0x000fe20008701890 */
[----:B------:R-:W-:Y:S01]  /*7d90*/  UMOV UR18, UR58 ;  /* 0x0000003a00127c82 */ /* 0x000fe20008000000 */
[----:B------:R-:W-:-:S02]  /*7da0*/  UMOV UR19, UR59 ;  /* 0x0000003b00137c82 */ /* 0x000fc40008000000 */
[----:B------:R-:W-:Y:S01]  /*7db0*/  HGMMA.64x16x16.F32.BF16 R160, gdesc[UR4].tnspA.tnspB, R160 ;  /* 0x6020000004a079f0 */ /* 0x000fe200087018a0 */
[----:B------:R-:W-:Y:S01]  /*7dc0*/  R2UR UR4, R4 ;  /* 0x00000000040472ca */ /* 0x000fe200000e0000 */
[----:B------:R-:W-:Y:S01]  /*7dd0*/  VIADD R4, R8, 0x200 ;  /* 0x0000020008047836 */ /* 0x000fe20000000000 */
[----:B------:R-:W-:Y:S01]  /*7de0*/  UMOV UR7, 0x40 ;  /* 0x0000004000077882 */ /* 0x000fe20000000000 */
[----:B------:R-:W-:Y:S01]  /*7df0*/  HGMMA.64x16x16.F32.BF16 R176, gdesc[UR8].tnspA.tnspB, R176 ;  /* 0x6020000008b079f0 */ /* 0x000fe200087018b0 */
[----:B------:R-:W-:Y:S01]  /*7e00*/  UMOV UR8, UR52 ;  /* 0x0000003400087c82 */ /* 0x000fe20008000000 */
[----:B------:R-:W-:Y:S01]  /*7e10*/  UMOV UR9, UR53 ;  /* 0x0000003500097c82 */ /* 0x000fe20008000000 */
[----:B------:R-:W-:Y:S01]  /*7e20*/  UMOV UR10, UR21 ;  /* 0x00000015000a7c82 */ /* 0x000fe20008000000 */
[----:B------:R-:W-:Y:S01]  /*7e30*/  HGMMA.64x16x16.F32.BF16 R192, gdesc[UR12].tnspA.tnspB, R192 ;  /* 0x602000000cc079f0 */ /* 0x000fe200087018c0 */
[----:B------:R-:W-:Y:S01]  /*7e40*/  UMOV UR11, 0x40 ;  /* 0x00000040000b7882 */ /* 0x000fe20000000000 */
[----:B------:R-:W-:Y:S01]  /*7e50*/  IMAD.U32 R20, RZ, RZ, UR10 ;  /* 0x0000000aff147e24 */ /* 0x000fe2000f8e00ff */
[----:B------:R-:W-:Y:S01]  /*7e60*/  UMOV UR15, 0x40 ;  /* 0x00000040000f7882 */ /* 0x000fe20000000000 */
[----:B------:R-:W-:Y:S01]  /*7e70*/  HGMMA.64x16x16.F32.BF16 R208, gdesc[UR16].tnspA.tnspB, R208, gsb0 ;  /* 0x6020000010d079f0 */ /* 0x000fe200080018d0 */
[----:B------:R-:W-:Y:S01]  /*7e80*/  IMAD.U32 R21, RZ, RZ, UR11 ;  /* 0x0000000bff157e24 */ /* 0x000fe2000f8e00ff */
[----:B------:R-:W-:Y:S01]  /*7e90*/  UMOV UR19, 0x40 ;  /* 0x0000004000137882 */ /* 0x000fe20000000000 */
[----:B------:R-:W-:-:S02]  /*7ea0*/  WARPGROUP.DEPBAR.LE gsb0, 0x1 ;  /* 0x00008000000079c5 */ /* 0x000fc40000010100 */
[----:B------:R-:W-:-:S06]  /*7eb0*/  WARPGROUP.ARRIVE ;  /* 0x00000000000079c5 */ /* 0x000fcc0000000000 */
[----:B------:R-:W-:Y:S04]  /*7ec0*/  HGMMA.64x16x16.F32.BF16 R56, gdesc[UR52].tnspA.tnspB, R56 ;  /* 0x60200000343879f0 */ /* 0x000fe80008701838 */
[----:B------:R-:W-:Y:S01]  /*7ed0*/  HGMMA.64x16x16.F32.BF16 R64, gdesc[UR8].tnspA.tnspB, R64 ;  /* 0x60200000084079f0 */ /* 0x000fe20008701840 */
[----:B------:R-:W-:Y:S01]  /*7ee0*/  UMOV UR8, UR52 ;  /* 0x0000003400087c82 */ /* 0x000fe20008000000 */
[----:B------:R-:W-:Y:S01]  /*7ef0*/  UMOV UR9, UR53 ;  /* 0x0000003500097c82 */ /* 0x000fe20008000000 */
[----:B------:R-:W-:Y:S01]  /*7f00*/  UMOV UR10, UR20 ;  /* 0x00000014000a7c82 */ /* 0x000fe20008000000 */
[----:B------:R-:W-:Y:S01]  /*7f10*/  UMOV UR11, 0x40 ;  /* 0x00000040000b7882 */ /* 0x000fe20000000000 */
[----:B------:R-:W-:Y:S01]  /*7f20*/  IMAD.U32 R18, RZ, RZ, UR10 ;  /* 0x0000000aff127e24 */ /* 0x000fe2000f8e00ff */
[----:B------:R-:W-:Y:S01]  /*7f30*/  HGMMA.64x16x16.F32.BF16 R72, gdesc[UR8].tnspA.tnspB, R72 ;  /* 0x60200000084879f0 */ /* 0x000fe20008701848 */
[----:B------:R-:W-:Y:S01]  /*7f40*/  UMOV UR10, UR4 ;  /* 0x00000004000a7c82 */ /* 0x000fe20008000000 */
[----:B------:R-:W-:Y:S01]  /*7f50*/  R2UR UR4, R4 ;  /* 0x00000000040472ca */ /* 0x000fe200000e0000 */
[----:B------:R-:W-:Y:S01]  /*7f60*/  IMAD.U32 R19, RZ, RZ, UR11 ;  /* 0x0000000bff137e24 */ /* 0x000fe2000f8e00ff */
        /* <DEDUP_REMOVED lines=8> */
[----:B------:R-:W-:Y:S01]  /*7ff0*/  UMOV UR11, 0x40 ;  /* 0x00000040000b7882 */ /* 0x000fe20000000000 */
[----:B------:R-:W-:Y:S01]  /*8000*/  VIADD R4, R12, 0x80 ;  /* 0x000000800c047836 */ /* 0x000fe20000000000 */
[----:B------:R-:W-:Y:S01]  /*8010*/  ULDC.64 UR52, c[0x0][0x208] ;  /* 0x0000820000347ab9 */ /* 0x000fe20000000a00 */
[----:B------:R-:W-:Y:S01]  /*8020*/  UMOV UR10, UR4 ;  /* 0x00000004000a7c82 */ /* 0x000fe20008000000 */
[----:B------:R-:W-:Y:S01]  /*8030*/  R2UR UR4, R5 ;  /* 0x00000000050472ca */ /* 0x000fe200000e0000 */
[----:B------:R-:W-:Y:S01]  /*8040*/  HGMMA.64x16x16.F32.BF16 R88, gdesc[UR8].tnspA.tnspB, R88 ;  /* 0x60200000085879f0 */ /* 0x000fe20008701858 */
[----:B------:R-:W-:Y:S01]  /*8050*/  R2UR UR44, R4 ;  /* 0x00000000042c72ca */ /* 0x000fe200000e0000 */
[C---:B------:R-:W-:Y:S01]  /*8060*/  VIADD R4, R8.reuse, 0x110 ;  /* 0x0000011008047836 */ /* 0x040fe20000000000 */
[----:B------:R-:W-:Y:S01]  /*8070*/  UMOV UR9, UR45 ;  /* 0x0000002d00097c82 */ /* 0x000fe20008000000 */
[----:B------:R-:W-:-:S02]  /*8080*/  VIADD R5, R8, 0x190 ;  /* 0x0000019008057836 */ /* 0x000fc40000000000 */
[----:B------:R-:W-:Y:S01]  /*8090*/  IMAD.U32 R14, RZ, RZ, UR10 ;  /* 0x0000000aff0e7e24 */ /* 0x000fe2000f8e00ff */
[----:B------:R-:W-:Y:S01]  /*80a0*/  R2UR UR5, R4 ;  /* 0x00000000040572ca */ /* 0x000fe200000e0000 */
[----:B------:R-:W-:Y:S01]  /*80b0*/  IMAD.U32 R15, RZ, RZ, UR11 ;  /* 0x0000000bff0f7e24 */ /* 0x000fe2000f8e00ff */
[----:B------:R-:W-:Y:S01]  /*80c0*/  R2UR UR6, R5 ;  /* 0x00000000050672ca */ /* 0x000fe200000e0000 */
[----:B------:R-:W-:Y:S02]  /*80d0*/  UMOV UR11, 0x40 ;  /* 0x00000040000b7882 */ /* 0x000fe40000000000 */
[----:B------:R-:W-:Y:S01]  /*80e0*/  UMOV UR10, UR4 ;  /* 0x00000004000a7c82 */ /* 0x000fe20008000000 */
[----:B------:R-:W-:Y:S01]  /*80f0*/  IMAD.U32 R11, RZ, RZ, UR11 ;  /* 0x0000000bff0b7e24 */ /* 0x000fe2000f8e00ff */
[----:B------:R-:W-:Y:S01]  /*8100*/  UMOV UR8, UR44 ;  /* 0x0000002c00087c82 */ /* 0x000fe20008000000 */
[----:B------:R-:W-:Y:S01]  /*8110*/  IMAD.U32 R10, RZ, RZ, UR10 ;  /* 0x0000000aff0a7e24 */ /* 0x000fe2000f8e00ff */
[----:B------:R-:W-:Y:S01]  /*8120*/  UMOV UR48, UR44 ;  /* 0x0000002c00307c82 */ /* 0x000fe20008000000 */
[----:B------:R-:W-:Y:S01]  /*8130*/  R2UR UR4, R231 ;  /* 0x00000000e70472ca */ /* 0x000fe200000e0000 */
[----:B------:R-:W-:-:S05]  /*8140*/  VIADD R231, R8, 0x130 ;  /* 0x0000013008e77836 */ /* 0x000fca0000000000 */
[----:B------:R-:W-:Y:S01]  /*8150*/  R2UR UR18, R231 ;  /* 0x00000000e71272ca */ /* 0x000fe200000e0000 */
        /* <DEDUP_REMOVED lines=14> */
[C---:B------:R-:W-:Y:S01]  /*8240*/  VIADD R9, R8.reuse, 0xb0 ;  /* 0x000000b008097836 */ /* 0x040fe20000000000 */
[----:B------:R-:W-:Y:S01]  /*8250*/  HGMMA.64x16x16.F32.BF16 R80, gdesc[UR8].tnspA.tnspB, R80 ;  /* 0x60200000085079f0 */ /* 0x000fe20008701850 */
[----:B------:R-:W-:Y:S01]  /*8260*/  UMOV UR5, 0x40000040 ;  /* 0x4000004000057882 */ /* 0x000fe20000000000 */
[----:B------:R-:W-:Y:S01]  /*8270*/  UMOV UR20, UR4 ;  /* 0x0000000400147c82 */ /* 0x000fe20008000000 */
[----:B------:R-:W-:Y:S01]  /*8280*/  UMOV UR16, UR4 ;  /* 0x0000000400107c82 */ /* 0x000fe20008000000 */
[----:B------:R-:W-:Y:S01]  /*8290*/  UMOV UR12, UR4 ;  /* 0x00000004000c7c82 */ /* 0x000fe20008000000 */
[----:B------:R-:W-:Y:S01]  /*82a0*/  UMOV UR8, UR4 ;  /* 0x0000000400087c82 */ /* 0x000fe20008000000 */
[----:B------:R-:W-:Y:S01]  /*82b0*/  R2UR UR22, R9 ;  /* 0x00000000091672ca */ /* 0x000fe200000e0000 */
[C---:B------:R-:W-:Y:S01]  /*82c0*/  VIADD R9, R8.reuse, 0x1b0 ;  /* 0x000001b008097836 */ /* 0x040fe20000000000 */
[----:B------:R-:W-:Y:S01]  /*82d0*/  UMOV UR21, UR5 ;  /* 0x0000000500157c82 */ /* 0x000fe20008000000 */
[----:B------:R-:W-:Y:S01]  /*82e0*/  HGMMA.64x16x16.F32.BF16 R88, gdesc[UR48].tnspA.tnspB, R88 ;  /* 0x60200000305879f0 */ /* 0x000fe20008701858 */
[----:B------:R-:W-:Y:S01]  /*82f0*/  VIADD R8, R8, 0x230 ;  /* 0x0000023008087836 */ /* 0x000fe20000000000 */
[----:B------:R-:W-:Y:S01]  /*8300*/  UMOV UR17, UR5 ;  /* 0x0000000500117c82 */ /* 0x000fe20008000000 */
[----:B------:R-:W-:Y:S01]  /*8310*/  R2UR UR14, R9 ;  /* 0x00000000090e72ca */ /* 0x000fe200000e0000 */
[----:B------:R-:W-:Y:S01]  /*8320*/  UMOV UR13, UR5 ;  /* 0x00000005000d7c82 */ /* 0x000fe20008000000 */
[----:B------:R-:W-:Y:S01]  /*8330*/  UMOV UR9, UR5 ;  /* 0x0000000500097c82 */ /* 0x000fe20008000000 */
[----:B------:R-:W-:Y:S01]  /*8340*/  IMAD.U32 R6, RZ, RZ, UR10 ;  /* 0x0000000aff067e24 */ /* 0x000fe2000f8e00ff */
[----:B------:R-:W-:Y:S01]  /*8350*/  R2UR UR10, R8 ;  /* 0x00000000080a72ca */ /* 0x000fe200000e0000 */
[----:B------:R-:W-:Y:S01]  /*8360*/  IMAD.U32 R7, RZ, RZ, UR11 ;  /* 0x0000000bff077e24 */ /* 0x000fe2000f8e00ff */
[----:B------:R-:W-:Y:S01]  /*8370*/  UMOV UR11, 0x40 ;  /* 0x00000040000b7882 */ /* 0x000fe20000000000 */
[----:B------:R-:W-:Y:S04]  /*8380*/  HGMMA.64x16x16.F32.BF16 R56, gdesc[UR24].tnspA.tnspB, R56 ;  /* 0x60200000183879f0 */ /* 0x000fe80008701838 */
[----:B------:R-:W-:Y:S04]  /*8390*/  HGMMA.64x16x16.F32.BF16 R64, gdesc[UR40].tnspA.tnspB, R64 ;  /* 0x60200000284079f0 */ /* 0x000fe80008701840 */
[----:B------:R-:W-:Y:S04]  /*83a0*/  HGMMA.64x16x16.F32.BF16 R72, gdesc[UR36].tnspA.tnspB, R72 ;  /* 0x60200000244879f0 */ /* 0x000fe80008701848 */
[----:B------:R-:W-:Y:S04]  /*83b0*/  HGMMA.64x16x16.F32.BF16 R80, gdesc[UR32].tnspA.tnspB, R80 ;  /* 0x60200000205079f0 */ /* 0x000fe80008701850 */
[----:B------:R-:W-:Y:S04]  /*83c0*/  HGMMA.64x16x16.F32.BF16 R88, gdesc[UR28].tnspA.tnspB, R88 ;  /* 0x602000001c5879f0 */ /* 0x000fe80008701858 */
[----:B------:R-:W-:Y:S01]  /*83d0*/  HGMMA.64x16x16.F32.BF16 R56, gdesc[UR4].tnspA.tnspB, R56 ;  /* 0x60200000043879f0 */ /* 0x000fe20008701838 */
[----:B------:R-:W-:-:S03]  /*83e0*/  USHF.L.U32 UR4, UR60, 0xe, URZ ;  /* 0x0000000e3c047899 */ /* 0x000fc6000800063f */
[----:B------:R-:W-:Y:S03]  /*83f0*/  HGMMA.64x16x16.F32.BF16 R64, gdesc[UR20].tnspA.tnspB, R64 ;  /* 0x60200000144079f0 */ /* 0x000fe60008701840 */
[----:B------:R-:W-:Y:S01]  /*8400*/  IMAD.U32 R231, RZ, RZ, UR4 ;  /* 0x00000004ffe77e24 */ /* 0x000fe2000f8e00ff */
[----:B------:R-:W-:Y:S01]  /*8410*/  IADD3 R9, P1, R232, UR4, RZ ;  /* 0x00000004e8097c10 */ /* 0x000fe2000ff3e0ff */
[----:B------:R-:W-:Y:S01]  /*8420*/  ULDC.64 UR4, c[0x0][0x2c0] ;  /* 0x0000b00000047ab9 */ /* 0x000fe20000000a00 */
[----:B------:R-:W-:Y:S02]  /*8430*/  HGMMA.64x16x16.F32.BF16 R72, gdesc[UR16].tnspA.tnspB, R72 ;  /* 0x60200000104879f0 */ /* 0x000fe40008701848 */
[----:B------:R-:W-:Y:S02]  /*8440*/  LEA R8, P2, R9, UR4, 0x2 ;  /* 0x0000000409087c11 */ /* 0x000fe4000f8410ff */
[----:B---3--:R-:W-:-:S04]  /*8450*/  LEA.HI.X.SX32 R231, R231, R235, 0x1, P1 ;  /* 0x000000ebe7e77211 */ /* 0x008fc800008f0eff */
[----:B------:R-:W-:Y:S01]  /*8460*/  LEA.HI.X R9, R9, UR5, R231, 0x2, P2 ;  /* 0x0000000509097c11 */ /* 0x000fe200090f14e7 */
[----:B------:R-:W-:Y:S04]  /*8470*/  HGMMA.64x16x16.F32.BF16 R80, gdesc[UR12].tnspA.tnspB, R80 ;  /* 0x602000000c5079f0 */ /* 0x000fe80008701850 */
[----:B------:R0:W-:Y:S04]  /*8480*/  REDG.E.ADD.F32x4.FTZ.RN.STRONG.GPU desc[UR52][R8.64], R24 ;  /* 0x00000018080079a6 */ /* 0x0001e8000c10f7b4 */
[----:B------:R0:W-:Y:S01]  /*8490*/  REDG.E.ADD.F32x4.FTZ.RN.STRONG.GPU desc[UR52][R8.64+0x800], R28 ;  /* 0x0008001c080079a6 */ /* 0x0001e2000c10f7b4 */
[----:B------:R-:W-:Y:S03]  /*84a0*/  HGMMA.64x16x16.F32.BF16 R88, gdesc[UR8].tnspA.tnspB, R88, gsb0 ;  /* 0x60200000085879f0 */ /* 0x000fe60008001858 */
[----:B------:R0:W-:Y:S04]  /*84b0*/  REDG.E.ADD.F32x4.FTZ.RN.STRONG.GPU desc[UR52][R8.64+0x1000], R32 ;  /* 0x00100020080079a6 */ /* 0x0001e8000c10f7b4 */
[----:B------:R0:W-:Y:S01]  /*84c0*/  REDG.E.ADD.F32x4.FTZ.RN.STRONG.GPU desc[UR52][R8.64+0x1800], R36 ;  /* 0x00180024080079a6 */ /* 0x0001e2000c10f7b4 */
[----:B------:R-:W-:-:S03]  /*84d0*/  WARPGROUP.DEPBAR.LE gsb0, 0x1 ;  /* 0x00008000000079c5 */ /* 0x000fc60000010100 */
[----:B------:R0:W-:Y:S04]  /*84e0*/  REDG.E.ADD.F32x4.FTZ.RN.STRONG.GPU desc[UR52][R8.64+0x2000], R40 ;  /* 0x00200028080079a6 */ /* 0x0001e8000c10f7b4 */
[----:B------:R0:W-:Y:S04]  /*84f0*/  REDG.E.ADD.F32x4.FTZ.RN.STRONG.GPU desc[UR52][R8.64+0x2800], R44 ;  /* 0x0028002c080079a6 */ /* 0x0001e8000c10f7b4 */
[----:B------:R0:W-:Y:S04]  /*8500*/  REDG.E.ADD.F32x4.FTZ.RN.STRONG.GPU desc[UR52][R8.64+0x3000], R48 ;  /* 0x00300030080079a6 */ /* 0x0001e8000c10f7b4 */
[----:B------:R0:W-:Y:S01]  /*8510*/  REDG.E.ADD.F32x4.FTZ.RN.STRONG.GPU desc[UR52][R8.64+0x3800], R52 ;  /* 0x00380034080079a6 */ /* 0x0001e2000c10f7b4 */
[----:B------:R-:W-:Y:S05]  /*8520*/  @!P0 BRA `(.L_x_872) ;  /* 0x0000000000048947 */ /* 0x000fea0003800000 */
[----:B------:R-:W-:Y:S01]  /*8530*/  BPT.TRAP 0x1 ;  /* 0x000000040000795c */ /* 0x000fe20000300000 */
.L_x_872:
[----:B0-----:R-:W-:Y:S01]  /*8540*/  VIADD R24, R13, 0x500 ;  /* 0x000005000d187836 */ /* 0x001fe20000000000 */
        /* <DEDUP_REMOVED lines=37> */
[----:B------:R-:W-:Y:S01]  /*87a0*/  UMOV UR45, 0x40000040 ;  /* 0x40000040002d7882 */ /* 0x000fe20000000000 */
[----:B------:R-:W-:Y:S02]  /*87b0*/  WARPGROUP.DEPBAR.LE gsb0, 0x0 ;  /* 0x00008000000079c5 */ /* 0x000fe40000010000 */
[----:B------:R-:W-:Y:S01]  /*87c0*/  WARPGROUP.ARRIVE ;  /* 0x00000000000079c5 */ /* 0x000fe20000000000 */
[----:B------:R-:W-:Y:S04]  /*87d0*/  REDG.E.ADD.F32x4.FTZ.RN.STRONG.GPU desc[UR4][R8.64+0x4000], R24 ;  /* 0x00400018080079a6 */ /* 0x000fe8000c10f784 */
[----:B------:R-:W-:Y:S03]  /*87e0*/  REDG.E.ADD.F32x4.FTZ.RN.STRONG.GPU desc[UR4][R8.64+0x4800], R28 ;  /* 0x0048001c080079a6 */ /* 0x000fe6000c10f784 */
[----:B------:R-:W-:Y:S01]  /*87f0*/  HGMMA.64x16x16.F32.BF16 R96, gdesc[UR52].tnspA.tnspB, R96 ;  /* 0x60200000346079f0 */ /* 0x000fe20008701860 */
[----:B------:R-:W-:-:S02]  /*8800*/  R2UR UR54, R20 ;  /* 0x00000000143672ca */ /* 0x000fc400000e0000 */
[----:B------:R-:W-:Y:S01]  /*8810*/  R2UR UR55, R21 ;  /* 0x00000000153772ca */ /* 0x000fe200000e0000 */
[----:B------:R-:W-:Y:S04]  /*8820*/  REDG.E.ADD.F32x4.FTZ.RN.STRONG.GPU desc[UR4][R8.64+0x5000], R32 ;  /* 0x00500020080079a6 */ /* 0x000fe8000c10f784 */
[----:B------:R-:W-:Y:S04]  /*8830*/  REDG.E.ADD.F32x4.FTZ.RN.STRONG.GPU desc[UR4][R8.64+0x5800], R36 ;  /* 0x00580024080079a6 */ /* 0x000fe8000c10f784 */
[----:B------:R-:W-:Y:S04]  /*8840*/  REDG.E.ADD.F32x4.FTZ.RN.STRONG.GPU desc[UR4][R8.64+0x6000], R40 ;  /* 0x00600028080079a6 */ /* 0x000fe8000c10f784 */
[----:B------:R-:W-:Y:S01]  /*8850*/  HGMMA.64x16x16.F32.BF16 R104, gdesc[UR52].tnspA.tnspB, R104 ;  /* 0x60200000346879f0 */ /* 0x000fe20008701868 */
[----:B------:R-:W-:Y:S01]  /*8860*/  R2UR UR54, R18 ;  /* 0x00000000123672ca */ /* 0x000fe200000e0000 */
[----:B------:R-:W-:Y:S01]  /*8870*/  REDG.E.ADD.F32x4.FTZ.RN.STRONG.GPU desc[UR4][R8.64+0x6800], R44 ;  /* 0x0068002c080079a6 */ /* 0x000fe2000c10f784 */
[----:B------:R-:W-:-:S03]  /*8880*/  R2UR UR55, R19 ;  /* 0x00000000133772ca */ /* 0x000fc600000e0000 */
[----:B------:R-:W-:Y:S04]  /*8890*/  REDG.E.ADD.F32x4.FTZ.RN.STRONG.GPU desc[UR4][R8.64+0x7000], R48 ;  /* 0x00700030080079a6 */ /* 0x000fe8000c10f784 */
[----:B------:R0:W-:Y:S01]  /*88a0*/  REDG.E.ADD.F32x4.FTZ.RN.STRONG.GPU desc[UR4][R8.64+0x7800], R52 ;  /* 0x00780034080079a6 */ /* 0x0001e2000c10f784 */
[----:B------:R-:W-:Y:S01]  /*88b0*/  UMOV UR25, 0x40000040 ;  /* 0x4000004000197882 */ /* 0x000fe20000000000 */
[----:B------:R-:W-:Y:S01]  /*88c0*/  UMOV UR5, 0x40000040 ;  /* 0x4000004000057882 */ /* 0x000fe20000000000 */
[----:B------:R-:W-:Y:S01]  /*88d0*/  UMOV UR41, UR25 ;  /* 0x0000001900297c82 */ /* 0x000fe20008000000 */
[----:B------:R-:W-:Y:S01]  /*88e0*/  UMOV UR37, UR25 ;  /* 0x0000001900257c82 */ /* 0x000fe20008000000 */
[----:B------:R-:W-:Y:S01]  /*88f0*/  UMOV UR33, UR25 ;  /* 0x0000001900217c82 */ /* 0x000fe20008000000 */
[----:B------:R-:W-:Y:S01]  /*8900*/  HGMMA.64x16x16.F32.BF16 R112, gdesc[UR52].tnspA.tnspB, R112 ;  /* 0x60200000347079f0 */ /* 0x000fe20008701870 */
[----:B------:R-:W-:Y:S01]  /*8910*/  R2UR UR54, R16 ;  /* 0x00000000103672ca */ /* 0x000fe200000e0000 */
[----:B------:R-:W-:Y:S01]  /*8920*/  UMOV UR21, UR5 ;  /* 0x0000000500157c82 */ /* 0x000fe20008000000 */
[----:B------:R-:W-:Y:S01]  /*8930*/  R2UR UR55, R17 ;  /* 0x00000000113772ca */ /* 0x000fe200000e0000 */
[----:B------:R-:W-:Y:S01]  /*8940*/  UMOV UR17, UR5 ;  /* 0x0000000500117c82 */ /* 0x000fe20008000000 */
[----:B------:R-:W-:Y:S01]  /*8950*/  UMOV UR13, UR5 ;  /* 0x00000005000d7c82 */ /* 0x000fe20008000000 */
[----:B0-----:R-:W-:-:S10]  /*8960*/  VIADD R8, R12, 0x480 ;  /* 0x000004800c087836 */ /* 0x001fd40000000000 */
[----:B------:R-:W-:Y:S01]  /*8970*/  HGMMA.64x16x16.F32.BF16 R120, gdesc[UR52].tnspA.tnspB, R120 ;  /* 0x60200000347879f0 */ /* 0x000fe20008701878 */
[----:B------:R-:W-:Y:S02]  /*8980*/  R2UR UR54, R14 ;  /* 0x000000000e3672ca */ /* 0x000fe400000e0000 */
[----:B------:R-:W-:Y:S02]  /*8990*/  R2UR UR55, R15 ;  /* 0x000000000f3772ca */ /* 0x000fe400000e0000 */
[----:B------:R-:W-:-:S11]  /*89a0*/  R2UR UR44, R8 ;  /* 0x00000000082c72ca */ /* 0x000fd600000e0000 */
[----:B------:R-:W-:Y:S04]  /*89b0*/  HGMMA.64x16x16.F32.BF16 R128, gdesc[UR52].tnspA.tnspB, R128 ;  /* 0x60200000348079f0 */ /* 0x000fe80008701880 */
[----:B------:R-:W-:Y:S01]  /*89c0*/  HGMMA.64x16x16.F32.BF16 R96, gdesc[UR44].tnspA.tnspB, R96 ;  /* 0x602000002c6079f0 */ /* 0x000fe20008701860 */
[----:B------:R-:W-:Y:S02]  /*89d0*/  R2UR UR46, R10 ;  /* 0x000000000a2e72ca */ /* 0x000fe400000e0000 */
[----:B------:R-:W-:-:S13]  /*89e0*/  R2UR UR47, R11 ;  /* 0x000000000b2f72ca */ /* 0x000fda00000e0000 */
[----:B------:R-:W-:Y:S01]  /*89f0*/  HGMMA.64x16x16.F32.BF16 R104, gdesc[UR44].tnspA.tnspB, R104 ;  /* 0x602000002c6879f0 */ /* 0x000fe20008701868 */
[----:B------:R-:W-:Y:S01]  /*8a00*/  R2UR UR46, R4 ;  /* 0x00000000042e72ca */ /* 0x000fe200000e0000 */
[C---:B------:R-:W-:Y:S01]  /*8a10*/  VIADD R4, R12.reuse, 0x500 ;  /* 0x000005000c047836 */ /* 0x040fe20000000000 */
[----:B------:R-:W-:Y:S01]  /*8a20*/  R2UR UR47, R5 ;  /* 0x00000000052f72ca */ /* 0x000fe200000e0000 */
[----:B------:R-:W-:-:S03]  /*8a30*/  VIADD R12, R12, 0x580 ;  /* 0x000005800c0c7836 */ /* 0x000fc60000000000 */
[----:B------:R-:W-:Y:S02]  /*8a40*/  R2UR UR24, R4 ;  /* 0x00000000041872ca */ /* 0x000fe400000e0000 */
[----:B------:R-:W-:-:S07]  /*8a50*/  R2UR UR4, R12 ;  /* 0x000000000c0472ca */ /* 0x000fce00000e0000 */
[----:B------:R-:W-:Y:S01]  /*8a60*/  HGMMA.64x16x16.F32.BF16 R112, gdesc[UR44].tnspA.tnspB, R112 ;  /* 0x602000002c7079f0 */ /* 0x000fe20008701870 */
[----:B------:R-:W-:Y:S02]  /*8a70*/  R2UR UR46, R6 ;  /* 0x00000000062e72ca */ /* 0x000fe400000e0000 */
[----:B------:R-:W-:Y:S01]  /*8a80*/  R2UR UR47, R7 ;  /* 0x00000000072f72ca */ /* 0x000fe200000e0000 */
[----:B------:R-:W-:Y:S01]  /*8a90*/  UMOV UR40, UR24 ;  /* 0x0000001800287c82 */ /* 0x000fe20008000000 */
[----:B------:R-:W-:Y:S01]  /*8aa0*/  UMOV UR36, UR24 ;  /* 0x0000001800247c82 */ /* 0x000fe20008000000 */
[----:B------:R-:W-:Y:S01]  /*8ab0*/  UMOV UR32, UR24 ;  /* 0x0000001800207c82 */ /* 0x000fe20008000000 */
[----:B------:R-:W-:Y:S01]  /*8ac0*/  UMOV UR20, UR4 ;  /* 0x0000000400147c82 */ /* 0x000fe20008000000 */
[----:B------:R-:W-:Y:S01]  /*8ad0*/  UMOV UR16, UR4 ;  /* 0x0000000400107c82 */ /* 0x000fe20008000000 */
[----:B------:R-:W-:-:S07]  /*8ae0*/  UMOV UR12, UR4 ;  /* 0x00000004000c7c82 */ /* 0x000fce0008000000 */
        /* <DEDUP_REMOVED lines=19> */
[----:B------:R-:W-:Y:S05]  /*8c20*/  @!P0 BRA `(.L_x_873) ;  /* 0x0000000000048947 */ /* 0x000fea0003800000 */
[----:B------:R-:W-:Y:S01]  /*8c30*/  BPT.TRAP 0x1 ;  /* 0x000000040000795c */ /* 0x000fe20000300000 */
.L_x_873:
[----:B------:R-:W-:Y:S01]  /*8c40*/  UIADD3 UR60, UR60, 0x1, URZ ;  /* 0x000000013c3c7890 */ /* 0x000fe2000fffe03f */
[----:B------:R-:W-:Y:S01]  /*8c50*/  VIADD R2, R2, 0x1 ;  /* 0x0000000102027836 */ /* 0x000fe20000000000 */
[----:B------:R-:W-:Y:S01]  /*8c60*/  LOP3.LUT R226, R226, 0x1, RZ, 0x3c, !PT ;  /* 0x00000001e2e27812 */ /* 0x000fe200078e3cff */
[----:B------:R-:W-:Y:S01]  /*8c70*/  VIADD R224, R224, 0x31620 ;  /* 0x00031620e0e07836 */ /* 0x000fe20000000000 */
[----:B------:R-:W-:Y:S02]  /*8c80*/  UISETP.GE.AND UP0, UPT, UR60, UR61, UPT ;  /* 0x0000003d3c00728c */ /* 0x000fe4000bf06270 */
[----:B------:R-:W-:Y:S02]  /*8c90*/  ISETP.NE.AND P0, PT, R2, 0x2, PT ;  /* 0x000000020200780c */ /* 0x000fe40003f05270 */
[----:B------:R-:W-:Y:S02]  /*8ca0*/  PRMT R224, RZ, 0x654, R224 ;  /* 0x00000654ffe07816 */ /* 0x000fe400000000e0 */
[----:B------:R-:W-:-:S02]  /*8cb0*/  PLOP3.LUT P1, PT, PT, PT, UP0, 0x80, 0x0 ;  /* 0x000000000000781c */ /* 0x000fc40003f2f008 */
[----:B------:R-:W-:Y:S01]  /*8cc0*/  SEL R5, RZ, 0x1, P0 ;  /* 0x00000001ff057807 */ /* 0x000fe20000000000 */
[----:B------:R0:W-:Y:S01]  /*8cd0*/  SYNCS.ARRIVE.TRANS64.RED.A1T0 RZ, [R224+URZ], RZ ;  /* 0x000000ffe0ff79a7 */ /* 0x0001e2000810043f */
[----:B------:R-:W-:Y:S02]  /*8ce0*/  SEL R2, R2, RZ, P0 ;  /* 0x000000ff02027207 */ /* 0x000fe40000000000 */
[----:B------:R-:W-:-:S07]  /*8cf0*/  LOP3.LUT R228, R228, R5, RZ, 0x3c, !PT ;  /* 0x00000005e4e47212 */ /* 0x000fce00078e3cff */
[----:B0-----:R-:W-:Y:S05]  /*8d00*/  @!P1 BRA `(.L_x_874) ;  /* 0xffffff9000589947 */ /* 0x001fea000383ffff */
        /* <DEDUP_REMOVED lines=82> */
.L_x_861:
[----:B------:R-:W-:Y:S05]  /*9230*/  @P0 BRA `(.L_x_875) ;  /* 0x0000002400a00947 */ /* 0x000fea0003800000 */
[----:B------:R-:W2:Y:S01]  /*9240*/  S2R R4, SR_TID.X ;  /* 0x0000000000047919 */ /* 0x000ea20000002100 */
[----:B------:R-:W3:Y:S01]  /*9250*/  S2UR UR5, SR_CgaCtaId ;  /* 0x00000000000579c3 */ /* 0x000ee20000008800 */
        /* <DEDUP_REMOVED lines=13> */
[----:B------:R-:W-:Y:S01]  /*9330*/  F2FP.BF16.F32.PACK_AB R160, R161, R160 ;  /* 0x000000a0a1a0723e */ /* 0x000fe200000010ff */
[----:B---3--:R-:W-:Y:S01]  /*9340*/  ULEA UR5, UR5, UR4, 0x18 ;  /* 0x0000000405057291 */ /* 0x008fe2000f8ec03f */
[----:B------:R-:W-:Y:S02]  /*9350*/  F2FP.BF16.F32.PACK_AB R154, R157, R156 ;  /* 0x0000009c9d9a723e */ /* 0x000fe400000010ff */
[----:B------:R-:W-:-:S02]  /*9360*/  F2FP.BF16.F32.PACK_AB R155, R159, R158 ;  /* 0x0000009e9f9b723e */ /* 0x000fc400000010ff */
[----:B------:R-:W-:Y:S01]  /*9370*/  F2FP.BF16.F32.PACK_AB R161, R163, R162 ;  /* 0x000000a2a3a1723e */ /* 0x000fe200000010ff */
[----:B--2---:R-:W-:Y:S01]  /*9380*/  VIADD R4, R4, 0xffffff80 ;  /* 0xffffff8004047836 */ /* 0x004fe20000000000 */
[----:B------:R-:W-:Y:S02]  /*9390*/  F2FP.BF16.F32.PACK_AB R168, R169, R168 ;  /* 0x000000a8a9a8723e */ /* 0x000fe400000010ff */
[----:B------:R-:W-:Y:S01]  /*93a0*/  F2FP.BF16.F32.PACK_AB R162, R165, R164 ;  /* 0x000000a4a5a2723e */ /* 0x000fe200000010ff */
[----:B-1----:R-:W-:Y:S01]  /*93b0*/  IMAD.SHL.U32 R2, R4, 0x40, RZ ;  /* 0x0000004004027824 */ /* 0x002fe200078e00ff */
[----:B------:R-:W-:Y:S02]  /*93c0*/  SHF.R.S32.HI R11, RZ, 0x1f, R4 ;  /* 0x0000001fff0b7819 */ /* 0x000fe40000011404 */
[----:B------:R-:W-:Y:S02]  /*93d0*/  F2FP.BF16.F32.PACK_AB R163, R167, R166 ;  /* 0x000000a6a7a3723e */ /* 0x000fe400000010ff */
[----:B------:R-:W-:-:S02]  /*93e0*/  LEA.HI R5, R11, R4, RZ, 0x5 ;  /* 0x000000040b057211 */ /* 0x000fc400078f28ff */
[----:B------:R-:W-:Y:S02]  /*93f0*/  LOP3.LUT R2, R2, 0x1c0, RZ, 0xc0, !PT ;  /* 0x000001c002027812 */ /* 0x000fe400078ec0ff */
[----:B------:R-:W-:Y:S02]  /*9400*/  SHF.R.S32.HI R0, RZ, 0x5, R5 ;  /* 0x00000005ff007819 */ /* 0x000fe40000011405 */
[CC--:B------:R-:W-:Y:S02]  /*9410*/  LEA.HI R9, R11.reuse, R4.reuse, RZ, 0x4 ;  /* 0x000000040b097211 */ /* 0x0c0fe400078f20ff */
[CC--:B------:R-:W-:Y:S01]  /*9420*/  LEA.HI R3, R11.reuse, R4.reuse, RZ, 0x3 ;  /* 0x000000040b037211 */ /* 0x0c0fe200078f18ff */
[----:B------:R-:W-:Y:S01]  /*9430*/  IMAD.SHL.U32 R7, R0, 0x10, RZ ;  /* 0x0000001000077824 */ /* 0x000fe200078e00ff */
[----:B------:R-:W-:Y:S02]  /*9440*/  SHF.R.S32.HI R8, RZ, 0x4, R9 ;  /* 0x00000004ff087819 */ /* 0x000fe40000011409 */
[----:B------:R-:W-:-:S02]  /*9450*/  LEA.HI R11, R11, R4, RZ, 0x7 ;  /* 0x000000040b0b7211 */ /* 0x000fc400078f38ff */
[----:B------:R-:W-:Y:S02]  /*9460*/  LOP3.LUT R6, R2, 0x30, R7, 0xf8, !PT ;  /* 0x0000003002067812 */ /* 0x000fe400078ef807 */
[----:B------:R-:W-:Y:S02]  /*9470*/  SHF.R.U32.HI R2, RZ, 0x3, R2 ;  /* 0x00000003ff027819 */ /* 0x000fe40000011602 */
[----:B------:R-:W-:Y:S02]  /*9480*/  LOP3.LUT R3, R6, 0x8, R3, 0xf8, !PT ;  /* 0x0000000806037812 */ /* 0x000fe400078ef803 */
[----:B------:R-:W-:Y:S02]  /*9490*/  LEA.HI R9, R9, R8, RZ, 0x1 ;  /* 0x0000000809097211 */ /* 0x000fe400078f08ff */
[----:B------:R-:W-:Y:S02]  /*94a0*/  LOP3.LUT R6, R3, R2, RZ, 0x3c, !PT ;  /* 0x0000000203067212 */ /* 0x000fe400078e3cff */
[----:B------:R-:W1:Y:S01]  /*94b0*/  LDC.64 R2, c[0x0][0x878] ;  /* 0x00021e00ff027b82 */ /* 0x000e620000000a00 */
[----:B------:R-:W-:-:S02]  /*94c0*/  LOP3.LUT R9, R9, 0x7ffffe, RZ, 0xc0, !PT ;  /* 0x007ffffe09097812 */ /* 0x000fc400078ec0ff */
[----:B------:R-:W-:Y:S02]  /*94d0*/  F2FP.BF16.F32.PACK_AB R169, R171, R170 ;  /* 0x000000aaaba9723e */ /* 0x000fe400000010ff */
[----:B------:R-:W-:Y:S01]  /*94e0*/  F2FP.BF16.F32.PACK_AB R176, R177, R176 ;  /* 0x000000b0b1b0723e */ /* 0x000fe200000010ff */
[----:B------:R-:W-:Y:S01]  /*94f0*/  IMAD.IADD R9, R8, 0x1, -R9 ;  /* 0x0000000108097824 */ /* 0x000fe200078e0a09 */
[----:B------:R-:W-:Y:S02]  /*9500*/  SHF.R.S32.HI R8, RZ, 0x7, R11 ;  /* 0x00000007ff087819 */ /* 0x000fe4000001140b */
[----:B------:R-:W-:Y:S02]  /*9510*/  F2FP.BF16.F32.PACK_AB R170, R173, R172 ;  /* 0x000000acadaa723e */ /* 0x000fe400000010ff */
[----:B------:R-:W-:Y:S01]  /*9520*/  F2FP.BF16.F32.PACK_AB R171, R175, R174 ;  /* 0x000000aeafab723e */ /* 0x000fe200000010ff */
[----:B------:R-:W-:Y:S01]  /*9530*/  IMAD R9, R8, 0xa, R9 ;  /* 0x0000000a08097824 */ /* 0x000fe200078e0209 */
[----:B------:R-:W-:-:S02]  /*9540*/  F2FP.BF16.F32.PACK_AB R177, R179, R178 ;  /* 0x000000b2b3b1723e */ /* 0x000fc400000010ff */
[----:B------:R-:W-:Y:S01]  /*9550*/  F2FP.BF16.F32.PACK_AB R184, R185, R184 ;  /* 0x000000b8b9b8723e */ /* 0x000fe200000010ff */
[----:B------:R-:W-:Y:S01]  /*9560*/  IMAD.U32 R6, R9, 0x200, R6 ;  /* 0x0000020009067824 */ /* 0x000fe200078e0006 */
[----:B------:R-:W-:Y:S01]  /*9570*/  F2FP.BF16.F32.PACK_AB R178, R181, R180 ;  /* 0x000000b4b5b2723e */ /* 0x000fe200000010ff */
[----:B------:R-:W2:Y:S01]  /*9580*/  LDC.64 R8, c[0x0][0x870] ;  /* 0x00021c00ff087b82 */ /* 0x000ea20000000a00 */
[----:B------:R-:W-:Y:S02]  /*9590*/  F2FP.BF16.F32.PACK_AB R179, R183, R182 ;  /* 0x000000b6b7b3723e */ /* 0x000fe400000010ff */
[----:B0-----:R-:W-:Y:S02]  /*95a0*/  LEA R10, R6, UR5, 0x1 ;  /* 0x00000005060a7c11 */ /* 0x001fe4000f8e08ff */
[----:B------:R-:W-:Y:S02]  /*95b0*/  F2FP.BF16.F32.PACK_AB R185, R187, R186 ;  /* 0x000000babbb9723e */ /* 0x000fe400000010ff */
[----:B-1----:R-:W-:Y:S01]  /*95c0*/  ISETP.NE.U32.AND P1, PT, R2, RZ, PT ;  /* 0x000000ff0200720c */ /* 0x002fe20003f25070 */
        /* <DEDUP_REMOVED lines=14> */
[----:B------:R-:W-:Y:S01]  /*96b0*/  ISETP.NE.AND.EX P1, PT, R3, RZ, PT, P1 ;  /* 0x000000ff0300720c */ /* 0x000fe20003f25310 */
[----:B------:R0:W-:Y:S01]  /*96c0*/  STSM.16.MT88.4 [R10+0x10000], R176 ;  /* 0x010000b00a007844 */ /* 0x0001e20000004200 */
[----:B------:R-:W-:Y:S01]  /*96d0*/  F2FP.BF16.F32.PACK_AB R202, R205, R204 ;  /* 0x000000cccdca723e */ /* 0x000fe200000010ff */
[----:B------:R-:W1:Y:S01]  /*96e0*/  LDC.64 R2, c[0x0][0x870] ;  /* 0x00021c00ff027b82 */ /* 0x000e620000000a00 */
        /* <DEDUP_REMOVED lines=8> */
[----:B------:R-:W-:Y:S01]  /*9770*/  F2FP.BF16.F32.PACK_AB R57, R59, R58 ;  /* 0x0000003a3b39723e */ /* 0x000fe200000010ff */
[----:B------:R-:W3:Y:S01]  /*9780*/  @P1 LDC.64 R6, c[0x0][0x878] ;  /* 0x00021e00ff061b82 */ /* 0x000ee20000000a00 */
[----:B------:R-:W-:Y:S01]  /*9790*/  F2FP.BF16.F32.PACK_AB R96, R97, R96 ;  /* 0x000000606160723e */ /* 0x000fe200000010ff */
[----:B------:R0:W-:Y:S01]  /*97a0*/  STSM.16.MT88.4 [R10+0x11000], R208 ;  /* 0x011000d00a007844 */ /* 0x0001e20000004200 */
        /* <DEDUP_REMOVED lines=46> */
[----:B--2---:R-:W-:-:S03]  /*9a90*/  ISETP.NE.U32.AND P0, PT, R8, RZ, PT ;  /* 0x000000ff0800720c */ /* 0x004fc60003f05070 */
[----:B------:R0:W-:Y:S01]  /*9aa0*/  STSM.16.MT88.4 [R10+0x7000], R128 ;  /* 0x007000800a007844 */ /* 0x0001e20000004200 */
[----:B------:R-:W-:Y:S01]  /*9ab0*/  BAR.SYNC.DEFER_BLOCKING 0x1, 0x100 ;  /* 0x0044000000007b1d */ /* 0x000fe20000010000 */
[----:B------:R-:W-:Y:S01]  /*9ac0*/  ISETP.NE.AND.EX P0, PT, R9, RZ, PT, P0 ;  /* 0x000000ff0900720c */ /* 0x000fe20003f05300 */
[----:B-1----:R-:W-:-:S04]  /*9ad0*/  IMAD.WIDE R8, R236, 0x4, R2 ;  /* 0x00000004ec087825 */ /* 0x002fc800078e0202 */
[----:B---3--:R-:W-:-:S05]  /*9ae0*/  @P1 IMAD.WIDE R2, R236, 0x4, R6 ;  /* 0x00000004ec021825 */ /* 0x008fca00078e0206 */
[----:B------:R1:W2:Y:S04]  /*9af0*/  @P1 LDG.E R7, desc[UR6][R2.64] ;  /* 0x0000000602071981 */ /* 0x0002a8000c1e1900 */
[----:B------:R-:W3:Y:S01]  /*9b00*/  @P0 LDG.E R6, desc[UR6][R8.64] ;  /* 0x0000000608060981 */ /* 0x000ee2000c1e1900 */
[----:B------:R-:W-:Y:S01]  /*9b10*/  LOP3.LUT R5, R5, 0xffffffe0, RZ, 0xc0, !PT ;  /* 0xffffffe005057812 */ /* 0x000fe200078ec0ff */
[----:B------:R-:W-:-:S04]  /*9b20*/  IMAD.SHL.U32 R11, R0, 0x40, RZ ;  /* 0x00000040000b7824 */ /* 0x000fc800078e00ff */
[----:B------:R-:W-:Y:S01]  /*9b30*/  IMAD.IADD R5, R4, 0x1, -R5 ;  /* 0x0000000104057824 */ /* 0x000fe200078e0a05 */
[----:B------:R-:W-:-:S03]  /*9b40*/  LOP3.LUT R11, R11, 0x1c0, RZ, 0xc0, !PT ;  /* 0x000001c00b0b7812 */ /* 0x000fc600078ec0ff */
[----:B------:R-:W-:Y:S01]  /*9b50*/  IMAD.SHL.U32 R28, R5, 0x8, RZ ;  /* 0x00000008051c7824 */ /* 0x000fe200078e00ff */
[----:B------:R-:W-:-:S04]  /*9b60*/  SHF.R.S32.HI R12, RZ, 0x1f, R5 ;  /* 0x0000001fff0c7819 */ /* 0x000fc80000011405 */
[----:B------:R-:W-:Y:S02]  /*9b70*/  LOP3.LUT R4, R11, 0x38, R28, 0xf8, !PT ;  /* 0x000000380b047812 */ /* 0x000fe400078ef81c */
[----:B------:R-:W-:Y:S02]  /*9b80*/  SHF.R.U32.HI R11, RZ, 0x3, R11 ;  /* 0x00000003ff0b7819 */ /* 0x000fe4000001160b */
[----:B------:R-:W-:Y:S01]  /*9b90*/  LEA.HI R12, R12, R5, RZ, 0x3 ;  /* 0x000000050c0c7211 */ /* 0x000fe200078f18ff */
[----:B------:R-:W-:Y:S01]  /*9ba0*/  ULDC UR4, c[0x0][0x808] ;  /* 0x0002020000047ab9 */ /* 0x000fe20000000800 */
[----:B------:R-:W-:Y:S02]  /*9bb0*/  LOP3.LUT R11, R4, R11, RZ, 0x3c, !PT ;  /* 0x0000000b040b7212 */ /* 0x000fe400078e3cff */
[----:B------:R-:W-:Y:S02]  /*9bc0*/  SHF.R.S32.HI R12, RZ, 0x3, R12 ;  /* 0x00000003ff0c7819 */ /* 0x000fe4000001140c */
[----:B-1----:R-:W-:-:S03]  /*9bd0*/  CS2R R2, SRZ ;  /* 0x0000000000027805 */ /* 0x002fc6000001ff00 */
[----:B------:R-:W-:Y:S01]  /*9be0*/  IMAD R11, R12, 0x1400, R11 ;  /* 0x000014000c0b7824 */ /* 0x000fe200078e020b */
[----:B--2---:R-:W-:Y:S02]  /*9bf0*/  @P1 R2UR UR4, R7 ;  /* 0x00000000070412ca */ /* 0x004fe400000e0000 */
[----:B---3--:R-:W-:Y:S01]  /*9c00*/  @P0 SHF.R.S32.HI R5, RZ, 0x1f, R6 ;  /* 0x0000001fff050819 */ /* 0x008fe20000011406 */
[----:B0-----:R-:W-:-:S12]  /*9c10*/  @P1 BRA `(.L_x_876) ;  /* 0x00000000001c1947 */ /* 0x001fd80003800000 */
[----:B------:R-:W-:Y:S05]  /*9c20*/  @!P0 BRA `(.L_x_876) ;  /* 0x0000000000188947 */ /* 0x000fea0003800000 */
[----:B------:R-:W-:Y:S02]  /*9c30*/  ULDC.64 UR6, c[0x0][0x208] ;  /* 0x0000820000067ab9 */ /* 0x000fe40000000a00 */
[----:B------:R-:W2:Y:S04]  /*9c40*/  LDG.E R7, desc[UR6][R8.64] ;  /* 0x0000000608077981 */ /* 0x000ea8000c1e1900 */
[----:B------:R-:W3:Y:S01]  /*9c50*/  LDG.E R4, desc[UR6][R8.64+0x4] ;  /* 0x0000040608047981 */ /* 0x000ee2000c1e1900 */
[----:B--2---:R-:W-:Y:S02]  /*9c60*/  R2UR UR6, R7 ;  /* 0x00000000070672ca */ /* 0x004fe400000e0000 */
[----:B---3--:R-:W-:-:S13]  /*9c70*/  R2UR UR4, R4 ;  /* 0x00000000040472ca */ /* 0x008fda00000e0000 */
[----:B------:R-:W-:-:S12]  /*9c80*/  UIADD3 UR4, -UR6, UR4, URZ ;  /* 0x0000000406047290 */ /* 0x000fd8000fffe13f */
.L_x_876:
[----:B------:R-:W2:Y:S01]  /*9c90*/  LDL.LU R4, [R1+0xc] ;  /* 0x00000c0001047983 */ /* 0x000ea20000300800 */
[----:B------:R-:W-:Y:S01]  /*9ca0*/  LEA R30, R11, UR5, 0x1 ;  /* 0x000000050b1e7c11 */ /* 0x000fe2000f8e08ff */
[----:B------:R-:W-:Y:S01]  /*9cb0*/  @P0 IMAD.MOV.U32 R2, RZ, RZ, R6 ;  /* 0x000000ffff020224 */ /* 0x000fe200078e0006 */
[----:B------:R-:W-:Y:S01]  /*9cc0*/  ULDC.64 UR6, c[0x0][0x850] ;  /* 0x0002140000067ab9 */ /* 0x000fe20000000a00 */
[----:B------:R-:W3:Y:S01]  /*9cd0*/  LDL R225, [R1+0x10] ;  /* 0x0000100001e17983 */ /* 0x000ee20000100800 */
[----:B------:R-:W-:Y:S02]  /*9ce0*/  @P0 IMAD.MOV.U32 R3, RZ, RZ, R5 ;  /* 0x000000ffff030224 */ /* 0x000fe400078e0005 */
[C---:B------:R-:W-:Y:S01]  /*9cf0*/  VIADD R31, R0.reuse, 0x8 ;  /* 0x00000008001f7836 */ /* 0x040fe20000000000 */
[----:B------:R-:W4:Y:S01]  /*9d00*/  LDL R224, [R1+0x8] ;  /* 0x0000080001e07983 */ /* 0x000f220000100800 */
[C---:B------:R-:W-:Y:S01]  /*9d10*/  IADD3 R2, P1, R0.reuse, R2, RZ ;  /* 0x0000000200027210 */ /* 0x040fe20007f3e0ff */
[----:B------:R-:W-:Y:S01]  /*9d20*/  ULDC UR5, c[0x0][0x83c] ;  /* 0x00020f0000057ab9 */ /* 0x000fe20000000800 */
[----:B------:R-:W-:Y:S01]  /*9d30*/  SHF.R.S32.HI R29, RZ, 0x1f, R28 ;  /* 0x0000001fff1d7819 */ /* 0x000fe2000001141c */
[----:B------:R0:W1:Y:S01]  /*9d40*/  LDS.128 R36, [R30+0xa400] ;  /* 0x00a400001e247984 */ /* 0x0000620000000c00 */
[----:B------:R-:W-:Y:S01]  /*9d50*/  SHF.R.S32.HI R48, RZ, 0x1f, R236 ;  /* 0x0000001fff307819 */ /* 0x000fe200000114ec */
[C---:B------:R-:W-:Y:S01]  /*9d60*/  VIADD R40, R0.reuse, 0x20 ;  /* 0x0000002000287836 */ /* 0x040fe20000000000 */
[----:B------:R-:W-:Y:S01]  /*9d70*/  LEA.HI.X.SX32 R3, R0, R3, 0x1, P1 ;  /* 0x0000000300037211 */ /* 0x000fe200008f0eff */
[----:B------:R0:W0:Y:S01]  /*9d80*/  LDS.128 R8, [R30+0x1400] ;  /* 0x001400001e087984 */ /* 0x0000220000000c00 */
[----:B------:R-:W-:Y:S01]  /*9d90*/  SEL R48, R48, RZ, !P0 ;  /* 0x000000ff30307207 */ /* 0x000fe20004000000 */
[----:B------:R-:W-:Y:S01]  /*9da0*/  BSSY B1, `(.L_x_877) ;  /* 0x000002f000017945 */ /* 0x000fe20003800000 */
[----:B------:R-:W-:Y:S01]  /*9db0*/  SEL R49, R236, RZ, !P0 ;  /* 0x000000ffec317207 */ /* 0x000fe20004000000 */
[----:B------:R0:W0:Y:S04]  /*9dc0*/  LDS.128 R12, [R30+0x1800] ;  /* 0x001800001e0c7984 */ /* 0x0000280000000c00 */
[----:B------:R0:W0:Y:S04]  /*9dd0*/  LDS.128 R16, [R30+0x1c00] ;  /* 0x001c00001e107984 */ /* 0x0000280000000c00 */
[----:B------:R0:W0:Y:S04]  /*9de0*/  LDS.128 R20, [R30+0x2000] ;  /* 0x002000001e147984 */ /* 0x0000280000000c00 */
[----:B------:R0:W0:Y:S01]  /*9df0*/  LDS.128 R24, [R30+0x2400] ;  /* 0x002400001e187984 */ /* 0x0000220000000c00 */
[----:B--2---:R-:W-:-:S03]  /*9e00*/  R2UR UR8, R4 ;  /* 0x00000000040872ca */ /* 0x004fc600000e0000 */
[----:B------:R2:W0:Y:S01]  /*9e10*/  LDS.128 R4, [R30+0x1000] ;  /* 0x001000001e047984 */ /* 0x0004220000000c00 */
[----:B---3--:R-:W-:Y:S02]  /*9e20*/  IMAD R34, R225, UR6, RZ ;  /* 0x00000006e1227c24 */ /* 0x008fe4000f8e02ff */
[----:B----4-:R-:W-:-:S04]  /*9e30*/  IMAD.WIDE.U32 R32, R224, UR6, R28 ;  /* 0x00000006e0207c25 */ /* 0x010fc8000f8e001c */
[----:B------:R-:W-:-:S03]  /*9e40*/  IMAD R35, R224, UR7, R34 ;  /* 0x00000007e0237c24 */ /* 0x000fc6000f8e0222 */
[----:B------:R-:W-:Y:S01]  /*9e50*/  UIMAD UR4, UR8, -0x50, UR4 ;  /* 0xffffffb0080478a4 */ /* 0x000fe2000f8e0204 */
[----:B------:R-:W-:Y:S01]  /*9e60*/  VIADD R34, R0, 0x18 ;  /* 0x0000001800227836 */ /* 0x000fe20000000000 */
[----:B------:R-:W-:Y:S01]  /*9e70*/  ULDC.64 UR6, c[0x0][0x858] ;  /* 0x0002160000067ab9 */ /* 0x000fe20000000a00 */
[----:B------:R-:W-:Y:S01]  /*9e80*/  IMAD.IADD R33, R33, 0x1, R35 ;  /* 0x0000000121217824 */ /* 0x000fe200078e0223 */
[----:B------:R-:W-:Y:S01]  /*9e90*/  UISETP.LT.AND UP0, UPT, UR4, 0x50, UPT ;  /* 0x000000500400788c */ /* 0x000fe2000bf01270 */
[----:B------:R-:W-:Y:S02]  /*9ea0*/  IMAD.U32 R35, RZ, RZ, UR8 ;  /* 0x00000008ff237e24 */ /* 0x000fe4000f8e00ff */
[----:B------:R-:W-:Y:S01]  /*9eb0*/  IMAD.WIDE.U32 R32, R49, UR6, R32 ;  /* 0x0000000631207c25 */ /* 0x000fe2000f8e0020 */
[----:B------:R-:W-:-:S03]  /*9ec0*/  USEL UR4, UR4, 0x50, UP0 ;  /* 0x0000005004047887 */ /* 0x000fc60008000000 */
[----:B------:R-:W-:-:S03]  /*9ed0*/  IMAD.WIDE R2, R35, 0x50, R2 ;  /* 0x0000005023027825 */ /* 0x000fc600078e0202 */
[C---:B------:R-:W-:Y:S02]  /*9ee0*/  ISETP.GE.AND P4, PT, R0.reuse, UR4, PT ;  /* 0x0000000400007c0c */ /* 0x040fe4000bf86270 */
[----:B------:R-:W-:Y:S01]  /*9ef0*/  ISETP.GE.AND P6, PT, R31, UR4, PT ;  /* 0x000000041f007c0c */ /* 0x000fe2000bfc6270 */
[----:B------:R-:W-:Y:S01]  /*9f00*/  VIADD R31, R0, 0x10 ;  /* 0x00000010001f7836 */ /* 0x000fe20000000000 */
[----:B------:R-:W-:Y:S02]  /*9f10*/  ISETP.GE.OR P1, PT, R28, UR5, P4 ;  /* 0x000000051c007c0c */ /* 0x000fe4000a726670 */
[----:B------:R-:W-:Y:S02]  /*9f20*/  ISETP.GE.AND P2, PT, R34, UR4, PT ;  /* 0x0000000422007c0c */ /* 0x000fe4000bf46270 */
[----:B------:R-:W-:Y:S01]  /*9f30*/  ISETP.GE.AND P3, PT, R31, UR4, PT ;  /* 0x000000041f007c0c */ /* 0x000fe2000bf66270 */
[----:B------:R-:W-:Y:S01]  /*9f40*/  IMAD R31, R48, UR6, RZ ;  /* 0x00000006301f7c24 */ /* 0x000fe2000f8e02ff */
[----:B------:R-:W-:-:S02]  /*9f50*/  P2R R50, PR, RZ, 0x40 ;  /* 0x00000040ff327803 */ /* 0x000fc40000000000 */
[----:B------:R-:W-:Y:S01]  /*9f60*/  ISETP.GE.AND P5, PT, R40, UR4, PT ;  /* 0x0000000428007c0c */ /* 0x000fe2000bfa6270 */
[----:B------:R-:W-:Y:S01]  /*9f70*/  IMAD R31, R49, UR7, R31 ;  /* 0x00000007311f7c24 */ /* 0x000fe2000f8e021f */
[----:B------:R-:W-:Y:S02]  /*9f80*/  P2R R51, PR, RZ, 0x8 ;  /* 0x00000008ff337803 */ /* 0x000fe40000000000 */
[----:B------:R-:W-:Y:S01]  /*9f90*/  P2R R52, PR, RZ, 0x4 ;  /* 0x00000004ff347803 */ /* 0x000fe20000000000 */
[----:B------:R-:W-:Y:S01]  /*9fa0*/  IMAD.IADD R35, R33, 0x1, R31 ;  /* 0x0000000121237824 */ /* 0x000fe200078e021f */
[----:B------:R-:W-:Y:S01]  /*9fb0*/  ISETP.GE.OR P0, PT, R28, UR5, P6 ;  /* 0x000000051c007c0c */ /* 0x000fe2000b706670 */
[----:B012---:R-:W-:-:S12]  /*9fc0*/  @P1 BRA `(.L_x_878) ;  /* 0x0000000000301947 */ /* 0x007fd80003800000 */
[----:B------:R-:W0:Y:S01]  /*9fd0*/  LDS.128 R40, [R30+0xa000] ;  /* 0x00a000001e287984 */ /* 0x000e220000000c00 */
        /* <DEDUP_REMOVED lines=10> */
[----:B0-----:R0:W-:Y:S02]  /*a080*/  STG.E.128 desc[UR8][R46.64], R40 ;  /* 0x000000282e007986 */ /* 0x0011e4000c101d08 */
.L_x_878:
[----:B------:R-:W-:Y:S05]  /*a090*/  BSYNC B1 ;  /* 0x0000000000017941 */ /* 0x000fea0003800000 */
.L_x_877:
[----:B------:R-:W-:Y:S04]  /*a0a0*/  BSSY B1, `(.L_x_879) ;  /* 0x0000010000017945 */ /* 0x000fe80003800000 */
[----:B------:R-:W-:Y:S05]  /*a0b0*/  @P0 BRA `(.L_x_880) ;  /* 0x0000000000380947 */ /* 0x000fea0003800000 */
[----:B------:R-:W-:Y:S01]  /*a0c0*/  IADD3 R31, P0, R2, 0x8, RZ ;  /* 0x00000008021f7810 */ /* 0x000fe20007f1e0ff */
[----:B------:R-:W-:Y:S01]  /*a0d0*/  ULDC.64 UR6, c[0x0][0x848] ;  /* 0x0002120000067ab9 */ /* 0x000fe20000000a00 */
[----:B0-----:R-:W-:Y:S01]  /*a0e0*/  IMAD.MOV.U32 R41, RZ, RZ, R35 ;  /* 0x000000ffff297224 */ /* 0x001fe200078e0023 */
        /* <DEDUP_REMOVED lines=11> */
.L_x_880:
[----:B------:R-:W-:Y:S05]  /*a1a0*/  BSYNC B1 ;  /* 0x0000000000017941 */ /* 0x000fea0003800000 */
.L_x_879:
[----:B-1----:R1:W2:Y:S01]  /*a1b0*/  LDS.128 R36, [R30+0xa800] ;  /* 0x00a800001e247984 */ /* 0x0022a20000000c00 */
[C---:B------:R-:W-:Y:S01]  /*a1c0*/  ISETP.GE.OR P1, PT, R28.reuse, UR5, P3 ;  /* 0x000000051c007c0c */ /* 0x040fe20009f26670 */
[----:B------:R-:W-:Y:S01]  /*a1d0*/  BSSY B1, `(.L_x_881) ;  /* 0x0000011000017945 */ /* 0x000fe20003800000 */
[----:B------:R-:W-:-:S11]  /*a1e0*/  ISETP.GE.OR P0, PT, R28, UR5, P2 ;  /* 0x000000051c007c0c */ /* 0x000fd60009706670 */
[----:B-1----:R-:W-:Y:S05]  /*a1f0*/  @P1 BRA `(.L_x_882) ;  /* 0x0000000000381947 */ /* 0x002fea0003800000 */
        /* <DEDUP_REMOVED lines=14> */
.L_x_882:
[----:B------:R-:W-:Y:S05]  /*a2e0*/  BSYNC B1 ;  /* 0x0000000000017941 */ /* 0x000fea0003800000 */
.L_x_881:
[----:B-12---:R1:W2:Y:S01]  /*a2f0*/  LDS.128 R36, [R30+0xac00] ;  /* 0x00ac00001e247984 */ /* 0x0062a20000000c00 */
[----:B------:R-:W-:Y:S01]  /*a300*/  BSSY B1, `(.L_x_883) ;  /* 0x0000011000017945 */ /* 0x000fe20003800000 */
[----:B------:R-:W-:-:S03]  /*a310*/  VIADD R44, R0, 0x28 ;  /* 0x00000028002c7836 */ /* 0x000fc60000000000 */
        /* <DEDUP_REMOVED lines=15> */
.L_x_884:
[----:B------:R-:W-:Y:S05]  /*a410*/  BSYNC B1 ;  /* 0x0000000000017941 */ /* 0x000fea0003800000 */
.L_x_883:
[----:B--23--:R2:W3:Y:S01]  /*a420*/  LDS.128 R36, [R30+0xb000] ;  /* 0x00b000001e247984 */ /* 0x00c4e20000000c00 */
[----:B------:R-:W-:Y:S01]  /*a430*/  ISETP.GE.OR P0, PT, R28, UR5, P5 ;  /* 0x000000051c007c0c */ /* 0x000fe2000af06670 */
[----:B------:R-:W-:Y:S01]  /*a440*/  BSSY B1, `(.L_x_885) ;  /* 0x0000011000017945 */ /* 0x000fe20003800000 */
[----:B------:R-:W-:-:S11]  /*a450*/  ISETP.GE.AND P3, PT, R44, UR4, PT ;  /* 0x000000042c007c0c */ /* 0x000fd6000bf66270 */
        /* <DEDUP_REMOVED lines=14> */
[----:B---3--:R4:W-:Y:S02]  /*a540*/  STG.E.128 desc[UR8][R42.64], R36 ;  /* 0x000000242a007986 */ /* 0x0089e4000c101d08 */
.L_x_886:
[----:B------:R-:W-:Y:S05]  /*a550*/  BSYNC B1 ;  /* 0x0000000000017941 */ /* 0x000fea0003800000 */
.L_x_885:
[----:B---34-:R3:W4:Y:S01]  /*a560*/  LDS.128 R36, [R30+0xb400] ;  /* 0x00b400001e247984 */ /* 0x0187220000000c00 */
[----:B------:R-:W-:Y:S01]  /*a570*/  ISETP.GE.OR P0, PT, R28, UR5, P3 ;  /* 0x000000051c007c0c */ /* 0x000fe20009f06670 */
[----:B------:R-:W-:Y:S01]  /*a580*/  BSSY B1, `(.L_x_887) ;  /* 0x0000011000017945 */ /* 0x000fe20003800000 */
[----:B------:R-:W-:-:S11]  /*a590*/  VIADD R44, R0, 0x30 ;  /* 0x00000030002c7836 */ /* 0x000fd60000000000 */
        /* <DEDUP_REMOVED lines=14> */
[----:B----4-:R0:W-:Y:S02]  /*a680*/  STG.E.128 desc[UR8][R42.64], R36 ;  /* 0x000000242a007986 */ /* 0x0101e4000c101d08 */
.L_x_888:
[----:B------:R-:W-:Y:S05]  /*a690*/  BSYNC B1 ;  /* 0x0000000000017941 */ /* 0x000fea0003800000 */
.L_x_887:
[----:B0---4-:R0:W4:Y:S01]  /*a6a0*/  LDS.128 R36, [R30+0xb800] ;  /* 0x00b800001e247984 */ /* 0x0111220000000c00 */
[----:B------:R-:W-:Y:S01]  /*a6b0*/  ISETP.GE.AND P2, PT, R44, UR4, PT ;  /* 0x000000042c007c0c */ /* 0x000fe2000bf46270 */
[----:B------:R-:W-:Y:S01]  /*a6c0*/  BSSY B1, `(.L_x_889) ;  /* 0x0000012000017945 */ /* 0x000fe20003800000 */
[----:B------:R-:W-:Y:S02]  /*a6d0*/  VIADD R44, R0, 0x38 ;  /* 0x00000038002c7836 */ /* 0x000fe40000000000 */
[----:B------:R-:W-:-:S13]  /*a6e0*/  ISETP.GE.OR P0, PT, R28, UR5, P2 ;  /* 0x000000051c007c0c */ /* 0x000fda0009706670 */
[----:B0-----:R-:W-:Y:S05]  /*a6f0*/  @P0 BRA `(.L_x_890) ;  /* 0x0000000000380947 */ /* 0x001fea0003800000 */
        /* <DEDUP_REMOVED lines=14> */
.L_x_890:
[----:B------:R-:W-:Y:S05]  /*a7e0*/  BSYNC B1 ;  /* 0x0000000000017941 */ /* 0x000fea0003800000 */
.L_x_889:
        /* <DEDUP_REMOVED lines=20> */
.L_x_892:
[----:B------:R-:W-:Y:S05]  /*a930*/  BSYNC B1 ;  /* 0x0000000000017941 */ /* 0x000fea0003800000 */
.L_x_891:
        /* <DEDUP_REMOVED lines=20> */
.L_x_894:
[----:B------:R-:W-:Y:S05]  /*aa80*/  BSYNC B1 ;  /* 0x0000000000017941 */ /* 0x000fea0003800000 */
.L_x_893:
[----:B0---4-:R0:W4:Y:S01]  /*aa90*/  LDS.128 R36, [R30+0xc400] ;  /* 0x00c400001e247984 */ /* 0x0111220000000c00 */
[----:B------:R-:W-:Y:S01]  /*aaa0*/  ISETP.GE.AND P6, PT, R0, UR4, PT ;  /* 0x0000000400007c0c */ /* 0x000fe2000bfc6270 */
[----:B------:R-:W-:Y:S03]  /*aab0*/  BSSY B1, `(.L_x_895) ;  /* 0x0000011000017945 */ /* 0x000fe60003800000 */
[----:B------:R-:W-:Y:S02]  /*aac0*/  P2R R40, PR, RZ, 0x40 ;  /* 0x00000040ff287803 */ /* 0x000fe40000000000 */
[----:B------:R-:W-:-:S13]  /*aad0*/  ISETP.GE.OR P6, PT, R28, UR5, P6 ;  /* 0x000000051c007c0c */ /* 0x000fda000b7c6670 */
[----:B0-----:R-:W-:Y:S05]  /*aae0*/  @P6 BRA `(.L_x_896) ;  /* 0x0000000000346947 */ /* 0x001fea0003800000 */
[----:B------:R-:W-:Y:S01]  /*aaf0*/  IADD3 R31, P6, R2, 0x48, RZ ;  /* 0x00000048021f7810 */ /* 0x000fe20007fde0ff */
[----:B------:R-:W-:Y:S01]  /*ab00*/  ULDC.64 UR4, c[0x0][0x848] ;  /* 0x0002120000047ab9 */ /* 0x000fe20000000a00 */
[----:B------:R-:W-:Y:S01]  /*ab10*/  IMAD.MOV.U32 R33, RZ, RZ, R35 ;  /* 0x000000ffff217224 */ /* 0x000fe200078e0023 */
[----:B------:R-:W-:Y:S02]  /*ab20*/  ULDC.64 UR6, c[0x0][0x208] ;  /* 0x0000820000067ab9 */ /* 0x000fe40000000a00 */
        /* <DEDUP_REMOVED lines=8> */
[----:B----4-:R0:W-:Y:S02]  /*abb0*/  STG.E.128 desc[UR6][R34.64], R36 ;  /* 0x0000002422007986 */ /* 0x0101e4000c101d06 */
.L_x_896:
[----:B------:R-:W-:Y:S05]  /*abc0*/  BSYNC B1 ;  /* 0x0000000000017941 */ /* 0x000fea0003800000 */
.L_x_895:
[----:B------:R-:W-:Y:S01]  /*abd0*/  ULDC.64 UR4, c[0x0][0x820] ;  /* 0x0002080000047ab9 */ /* 0x000fe20000000a00 */
[----:B0-----:R-:W-:Y:S01]  /*abe0*/  P2R R34, PR, RZ, 0x2 ;  /* 0x00000002ff227803 */ /* 0x001fe20000000000 */
[----:B------:R-:W-:Y:S01]  /*abf0*/  IMAD R0, R225, UR4, RZ ;  /* 0x00000004e1007c24 */ /* 0x000fe2000f8e02ff */
[----:B------:R-:W-:Y:S01]  /*ac00*/  P2R R35, PR, RZ, 0x1 ;  /* 0x00000001ff237803 */ /* 0x000fe20000000000 */
[----:B------:R-:W-:Y:S01]  /*ac10*/  IMAD.WIDE.U32 R32, R224, UR4, R28 ;  /* 0x00000004e0207c25 */ /* 0x000fe2000f8e001c */
[----:B------:R-:W-:Y:S01]  /*ac20*/  ISETP.NE.AND P1, PT, R51, RZ, PT ;  /* 0x000000ff3300720c */ /* 0x000fe20003f25270 */
[----:B------:R-:W-:Y:S01]  /*ac30*/  ULDC UR6, c[0x0][0x80c] ;  /* 0x0002030000067ab9 */ /* 0x000fe20000000800 */
[----:B------:R-:W-:Y:S01]  /*ac40*/  ISETP.NE.AND P0, PT, R52, RZ, PT ;  /* 0x000000ff3400720c */ /* 0x000fe20003f05270 */
[----:B------:R-:W-:Y:S01]  /*ac50*/  IMAD R29, R224, UR5, R0 ;  /* 0x00000005e01d7c24 */ /* 0x000fe2000f8e0200 */
[C---:B------:R-:W-:Y:S01]  /*ac60*/  ISETP.GE.OR P1, PT, R28.reuse, UR6, P1 ;  /* 0x000000061c007c0c */ /* 0x040fe20008f26670 */
[----:B------:R-:W-:Y:S01]  /*ac70*/  ULDC.64 UR4, c[0x0][0x828] ;  /* 0x00020a0000047ab9 */ /* 0x000fe20000000a00 */
[----:B------:R-:W-:Y:S01]  /*ac80*/  ISETP.GE.OR P0, PT, R28, UR6, P0 ;  /* 0x000000061c007c0c */ /* 0x000fe20008706670 */
[----:B------:R-:W-:Y:S01]  /*ac90*/  IMAD.IADD R33, R33, 0x1, R29 ;  /* 0x0000000121217824 */ /* 0x000fe200078e021d */
[----:B------:R-:W-:Y:S01]  /*aca0*/  ISETP.NE.AND P6, PT, R40, RZ, PT ;  /* 0x000000ff2800720c */ /* 0x000fe20003fc5270 */
[----:B------:R-:W-:Y:S01]  /*acb0*/  IMAD R0, R48, UR4, RZ ;  /* 0x0000000430007c24 */ /* 0x000fe2000f8e02ff */
[----:B------:R-:W-:Y:S01]  /*acc0*/  P2R R43, PR, RZ, 0x2 ;  /* 0x00000002ff2b7803 */ /* 0x000fe20000000000 */
[C---:B------:R-:W-:Y:S01]  /*acd0*/  IMAD.WIDE.U32 R40, R49.reuse, UR4, R32 ;  /* 0x0000000431287c25 */ /* 0x040fe2000f8e0020 */
[----:B------:R-:W-:Y:S01]  /*ace0*/  P2R R44, PR, RZ, 0x1 ;  /* 0x00000001ff2c7803 */ /* 0x000fe20000000000 */
[----:B------:R-:W-:Y:S01]  /*acf0*/  BSSY B1, `(.L_x_897) ;  /* 0x000001e000017945 */ /* 0x000fe20003800000 */
[----:B------:R-:W-:Y:S01]  /*ad00*/  ISETP.NE.AND P1, PT, R34, RZ, PT ;  /* 0x000000ff2200720c */ /* 0x000fe20003f25270 */
[----:B----4-:R-:W-:Y:S01]  /*ad10*/  IMAD R37, R49, UR5, R0 ;  /* 0x0000000531257c24 */ /* 0x010fe2000f8e0200 */
[----:B------:R-:W-:-:S02]  /*ad20*/  ISETP.NE.AND P0, PT, R35, RZ, PT ;  /* 0x000000ff2300720c */ /* 0x000fc40003f05270 */
[----:B------:R0:W4:Y:S01]  /*ad30*/  LDS.128 R32, [R30] ;  /* 0x000000001e207984 */ /* 0x0001220000000c00 */
[----:B------:R-:W-:Y:S01]  /*ad40*/  ISETP.GE.OR P4, PT, R28, UR6, P4 ;  /* 0x000000061c007c0c */ /* 0x000fe2000a786670 */
[----:B------:R-:W-:Y:S01]  /*ad50*/  IMAD.IADD R37, R41, 0x1, R37 ;  /* 0x0000000129257824 */ /* 0x000fe200078e0225 */
[----:B------:R-:W-:Y:S02]  /*ad60*/  P2R R31, PR, RZ, 0x4 ;  /* 0x00000004ff1f7803 */ /* 0x000fe40000000000 */
[----:B------:R-:W-:Y:S02]  /*ad70*/  ISETP.NE.AND P2, PT, R50, RZ, PT ;  /* 0x000000ff3200720c */ /* 0x000fe40003f45270 */
[C---:B------:R-:W-:Y:S02]  /*ad80*/  ISETP.GE.OR P5, PT, R28.reuse, UR6, P5 ;  /* 0x000000061c007c0c */ /* 0x040fe4000afa6670 */
[C---:B------:R-:W-:Y:S02]  /*ad90*/  ISETP.GE.OR P2, PT, R28.reuse, UR6, P2 ;  /* 0x000000061c007c0c */ /* 0x040fe40009746670 */
[----:B------:R-:W-:-:S02]  /*ada0*/  ISETP.GE.OR P3, PT, R28, UR6, P3 ;  /* 0x000000061c007c0c */ /* 0x000fc40009f66670 */
[----:B------:R-:W-:Y:S02]  /*adb0*/  P2R R42, PR, RZ, 0x4 ;  /* 0x00000004ff2a7803 */ /* 0x000fe40000000000 */
[----:B------:R-:W-:Y:S02]  /*adc0*/  ISETP.NE.AND P2, PT, R31, RZ, PT ;  /* 0x000000ff1f00720c */ /* 0x000fe40003f45270 */
[C---:B------:R-:W-:Y:S02]  /*add0*/  ISETP.GE.OR P1, PT, R28.reuse, UR6, P1 ;  /* 0x000000061c007c0c */ /* 0x040fe40008f26670 */
[C---:B------:R-:W-:Y:S02]  /*ade0*/  ISETP.GE.OR P2, PT, R28.reuse, UR6, P2 ;  /* 0x000000061c007c0c */ /* 0x040fe40009746670 */
[C---:B------:R-:W-:Y:S02]  /*adf0*/  ISETP.GE.OR P0, PT, R28.reuse, UR6, P0 ;  /* 0x000000061c007c0c */ /* 0x040fe40008706670 */
[----:B------:R-:W-:Y:S01]  /*ae00*/  ISETP.GE.OR P6, PT, R28, UR6, P6 ;  /* 0x000000061c007c0c */ /* 0x000fe2000b7c6670 */
[----:B0-----:R-:W-:-:S12]  /*ae10*/  @P4 BRA `(.L_x_898) ;  /* 0x00000000002c4947 */ /* 0x001fd80003800000 */
        /* <DEDUP_REMOVED lines=10> */
[----:B----4-:R0:W-:Y:S02]  /*aec0*/  STG.E.128 desc[UR8][R38.64], R32 ;  /* 0x0000002026007986 */ /* 0x0101e4000c101d08 */
.L_x_898:
[----:B------:R-:W-:Y:S05]  /*aed0*/  BSYNC B1 ;  /* 0x0000000000017941 */ /* 0x000fea0003800000 */
.L_x_897:
[----:B0---4-:R0:W4:Y:S01]  /*aee0*/  LDS.128 R32, [R30+0x400] ;  /* 0x000400001e207984 */ /* 0x0111220000000c00 */
[----:B------:R-:W-:Y:S01]  /*aef0*/  ISETP.NE.AND P4, PT, R42, RZ, PT ;  /* 0x000000ff2a00720c */ /* 0x000fe20003f85270 */
[----:B------:R-:W-:-:S12]  /*af00*/  BSSY B1, `(.L_x_899) ;  /* 0x0000010000017945 */ /* 0x000fd80003800000 */
[----:B0-----:R-:W-:Y:S05]  /*af10*/  @P4 BRA `(.L_x_900) ;  /* 0x0000000000384947 */ /* 0x001fea0003800000 */
        /* <DEDUP_REMOVED lines=14> */
.L_x_900:
[----:B------:R-:W-:Y:S05]  /*b000*/  BSYNC B1 ;  /* 0x0000000000017941 */ /* 0x000fea0003800000 */
.L_x_899:
        /* <DEDUP_REMOVED lines=18> */
.L_x_902:
[----:B------:R-:W-:Y:S05]  /*b130*/  BSYNC B1 ;  /* 0x0000000000017941 */ /* 0x000fea0003800000 */
.L_x_901:
[----:B-123--:R-:W1:Y:S01]  /*b140*/  LDS.128 R28, [R30+0xc00] ;  /* 0x000c00001e1c7984 */ /* 0x00ee620000000c00 */
[----:B------:R-:W-:Y:S01]  /*b150*/  ISETP.NE.AND P4, PT, R44, RZ, PT ;  /* 0x000000ff2c00720c */ /* 0x000fe20003f85270 */
[----:B------:R-:W-:-:S12]  /*b160*/  BSSY B1, `(.L_x_903) ;  /* 0x0000010000017945 */ /* 0x000fd80003800000 */
        /* <DEDUP_REMOVED lines=14> */
[----:B-1----:R2:W-:Y:S02]  /*b250*/  STG.E.128 desc[UR8][R34.64], R28 ;  /* 0x0000001c22007986 */ /* 0x0025e4000c101d08 */
.L_x_904:
[----:B------:R-:W-:Y:S05]  /*b260*/  BSYNC B1 ;  /* 0x0000000000017941 */ /* 0x000fea0003800000 */
.L_x_903:
[----:B------:R-:W-:Y:S04]  /*b270*/  BSSY B1, `(.L_x_905) ;  /* 0x0000010000017945 */ /* 0x000fe80003800000 */
        /* <DEDUP_REMOVED lines=15> */
.L_x_906:
[----:B------:R-:W-:Y:S05]  /*b370*/  BSYNC B1 ;  /* 0x0000000000017941 */ /* 0x000fea0003800000 */
.L_x_905:
[----:B------:R-:W-:Y:S04]  /*b380*/  BSSY B1, `(.L_x_907) ;  /* 0x0000010000017945 */ /* 0x000fe80003800000 */
[----:B------:R-:W-:Y:S05]  /*b390*/  @P3 BRA `(.L_x_908) ;  /* 0x0000000000383947 */ /* 0x000fea0003800000 */
[----:B---3--:R-:W-:Y:S01]  /*b3a0*/  IADD3 R7, P3, R2, 0x28, RZ ;  /* 0x0000002802077810 */ /* 0x008fe20007f7e0ff */
        /* <DEDUP_REMOVED lines=13> */
.L_x_908:
[----:B------:R-:W-:Y:S05]  /*b480*/  BSYNC B1 ;  /* 0x0000000000017941 */ /* 0x000fea0003800000 */
.L_x_907:
        /* <DEDUP_REMOVED lines=16> */
.L_x_910:
[----:B------:R-:W-:Y:S05]  /*b590*/  BSYNC B1 ;  /* 0x0000000000017941 */ /* 0x000fea0003800000 */
.L_x_909:
        /* <DEDUP_REMOVED lines=16> */
.L_x_912:
[----:B------:R-:W-:Y:S05]  /*b6a0*/  BSYNC B1 ;  /* 0x0000000000017941 */ /* 0x000fea0003800000 */
.L_x_911:
        /* <DEDUP_REMOVED lines=16> */
.L_x_914:
[----:B------:R-:W-:Y:S05]  /*b7b0*/  BSYNC B1 ;  /* 0x0000000000017941 */ /* 0x000fea0003800000 */
.L_x_913:
[----:B------:R-:W-:Y:S05]  /*b7c0*/  @P6 BRA `(.L_x_857) ;  /* 0x0000004000b86947 */ /* 0x000fea0003800000 */
[----:B---3--:R-:W-:Y:S01]  /*b7d0*/  IADD3 R5, P0, R2, 0x48, RZ ;  /* 0x0000004802057810 */ /* 0x008fe20007f1e0ff */
        /* <DEDUP_REMOVED lines=14> */
.L_x_875:
[----:B------:R-:W2:Y:S01]  /*b8c0*/  LDC.64 R4, c[0x0][0x878] ;  /* 0x00021e00ff047b82 */ /* 0x000ea20000000a00 */
[----:B------:R-:W-:-:S07]  /*b8d0*/  ULDC.64 UR4, c[0x0][0x208] ;  /* 0x0000820000047ab9 */ /* 0x000fce0000000a00 */
[----:B------:R-:W3:Y:S08]  /*b8e0*/  LDC.64 R6, c[0x0][0x870] ;  /* 0x00021c00ff067b82 */ /* 0x000ef00000000a00 */
[----:B-1----:R-:W1:Y:S01]  /*b8f0*/  LDC.64 R2, c[0x0][0x870] ;  /* 0x00021c00ff027b82 */ /* 0x002e620000000a00 */
[----:B--2---:R-:W-:-:S04]  /*b900*/  ISETP.NE.U32.AND P0, PT, R4, RZ, PT ;  /* 0x000000ff0400720c */ /* 0x004fc80003f05070 */
[----:B------:R-:W-:Y:S02]  /*b910*/  ISETP.NE.AND.EX P0, PT, R5, RZ, PT, P0 ;  /* 0x000000ff0500720c */ /* 0x000fe40003f05300 */
[----:B---3--:R-:W-:-:S04]  /*b920*/  ISETP.NE.U32.AND P1, PT, R6, RZ, PT ;  /* 0x000000ff0600720c */ /* 0x008fc80003f25070 */
[----:B------:R-:W-:Y:S01]  /*b930*/  ISETP.NE.AND.EX P1, PT, R7, RZ, PT, P1 ;  /* 0x000000ff0700720c */ /* 0x000fe20003f25310 */
[----:B-1----:R-:W-:-:S06]  /*b940*/  IMAD.WIDE R8, R236, 0x4, R2 ;  /* 0x00000004ec087825 */ /* 0x002fcc00078e0202 */
[----:B------:R-:W1:Y:S06]  /*b950*/  @P0 LDC.64 R4, c[0x0][0x878] ;  /* 0x00021e00ff040b82 */ /* 0x000e6c0000000a00 */
[----:B------:R-:W2:Y:S01]  /*b960*/  @P1 LDG.E R7, desc[UR4][R8.64] ;  /* 0x0000000408071981 */ /* 0x000ea2000c1e1900 */
[----:B-1----:R-:W-:-:S05]  /*b970*/  @P0 IMAD.WIDE R4, R236, 0x4, R4 ;  /* 0x00000004ec040825 */ /* 0x002fca00078e0204 */
[----:B------:R1:W3:Y:S01]  /*b980*/  @P0 LDG.E R0, desc[UR4][R4.64] ;  /* 0x0000000404000981 */ /* 0x0002e2000c1e1900 */
[----:B------:R-:W-:Y:S01]  /*b990*/  ULDC UR4, c[0x0][0x808] ;  /* 0x0002020000047ab9 */ /* 0x000fe20000000800 */
[----:B------:R-:W4:Y:S02]  /*b9a0*/  S2R R2, SR_TID.X ;  /* 0x0000000000027919 */ /* 0x000f240000002100 */
[----:B----4-:R-:W-:-:S05]  /*b9b0*/  VIADD R11, R2, 0xffffff80 ;  /* 0xffffff80020b7836 */ /* 0x010fca0000000000 */
[----:B------:R-:W-:-:S04]  /*b9c0*/  SHF.R.S32.HI R2, RZ, 0x1f, R11 ;  /* 0x0000001fff027819 */ /* 0x000fc8000001140b */
[----:B0-----:R-:W-:Y:S02]  /*b9d0*/  LEA.HI R10, R2, R11, RZ, 0x5 ;  /* 0x0000000b020a7211 */ /* 0x001fe400078f28ff */
[----:B------:R-:W-:Y:S02]  /*b9e0*/  CS2R R2, SRZ ;  /* 0x0000000000027805 */ /* 0x000fe4000001ff00 */
[----:B------:R-:W-:Y:S02]  /*b9f0*/  LOP3.LUT R6, R10, 0x1fffffe0, RZ, 0xc0, !PT ;  /* 0x1fffffe00a067812 */ /* 0x000fe400078ec0ff */
[----:B------:R-:W-:-:S03]  /*ba00*/  SHF.R.S32.HI R17, RZ, 0x5, R10 ;  /* 0x00000005ff117819 */ /* 0x000fc6000001140a */
[----:B------:R-:W-:-:S04]  /*ba10*/  IMAD.IADD R10, R11, 0x1, -R6 ;  /* 0x000000010b0a7824 */ /* 0x000fc800078e0a06 */
[----:B-1----:R-:W-:-:S05]  /*ba20*/  IMAD.SHL.U32 R4, R10, 0x8, RZ ;  /* 0x000000080a047824 */ /* 0x002fca00078e00ff */
[----:B------:R-:W-:Y:S01]  /*ba30*/  SHF.R.S32.HI R5, RZ, 0x1f, R4 ;  /* 0x0000001fff057819 */ /* 0x000fe20000011404 */
[--C-:B--2---:R-:W-:Y:S01]  /*ba40*/  @P1 IMAD.MOV.U32 R2, RZ, RZ, R7.reuse ;  /* 0x000000ffff021224 */ /* 0x104fe200078e0007 */
[----:B------:R-:W-:-:S04]  /*ba50*/  @P1 SHF.R.S32.HI R3, RZ, 0x1f, R7 ;  /* 0x0000001fff031819 */ /* 0x000fc80000011407 */
[----:B------:R-:W-:Y:S02]  /*ba60*/  IADD3 R6, P2, R17, R2, RZ ;  /* 0x0000000211067210 */ /* 0x000fe40007f5e0ff */
        /* <DEDUP_REMOVED lines=9> */
.L_x_915:
[----:B------:R-:W2:Y:S01]  /*bb00*/  LDL.LU R0, [R1+0xc] ;  /* 0x00000c0001007983 */ /* 0x000ea20000300800 */
[----:B------:R-:W-:Y:S01]  /*bb10*/  ULDC.64 UR6, c[0x0][0x820] ;  /* 0x0002080000067ab9 */ /* 0x000fe20000000a00 */
[----:B------:R-:W-:Y:S02]  /*bb20*/  ULDC UR5, c[0x0][0x80c] ;  /* 0x0002030000057ab9 */ /* 0x000fe40000000800 */
[----:B------:R-:W3:Y:S04]  /*bb30*/  LDL R225, [R1+0x10] ;  /* 0x0000100001e17983 */ /* 0x000ee80000100800 */
[----:B------:R-:W4:Y:S01]  /*bb40*/  LDL R224, [R1+0x8] ;  /* 0x0000080001e07983 */ /* 0x000f220000100800 */
[C---:B------:R-:W-:Y:S01]  /*bb50*/  LEA.HI.X.SX32 R7, R17.reuse, R3, 0x1, P2 ;  /* 0x0000000311077211 */ /* 0x040fe200010f0eff */
[C---:B------:R-:W-:Y:S01]  /*bb60*/  VIADD R8, R17.reuse, 0x8 ;  /* 0x0000000811087836 */ /* 0x040fe20000000000 */
[----:B------:R-:W-:Y:S01]  /*bb70*/  SEL R15, R236, RZ, !P1 ;  /* 0x000000ffec0f7207 */ /* 0x000fe20004800000 */
[----:B------:R-:W-:Y:S01]  /*bb80*/  VIADD R10, R17, 0x20 ;  /* 0x00000020110a7836 */ /* 0x000fe20000000000 */
[----:B------:R-:W-:Y:S01]  /*bb90*/  BSSY B1, `(.L_x_916) ;  /* 0x0000029000017945 */ /* 0x000fe20003800000 */
[----:B--2---:R-:W-:Y:S01]  /*bba0*/  R2UR UR8, R0 ;  /* 0x00000000000872ca */ /* 0x004fe200000e0000 */
[----:B---3--:R-:W-:-:S04]  /*bbb0*/  IMAD R0, R225, UR6, RZ ;  /* 0x00000006e1007c24 */ /* 0x008fc8000f8e02ff */
[C---:B----4-:R-:W-:Y:S02]  /*bbc0*/  IMAD R9, R224.reuse, UR7, R0 ;  /* 0x00000007e0097c24 */ /* 0x050fe4000f8e0200 */
[----:B------:R-:W-:Y:S02]  /*bbd0*/  VIADD R0, R17, 0x10 ;  /* 0x0000001011007836 */ /* 0x000fe40000000000 */
[----:B------:R-:W-:-:S04]  /*bbe0*/  IMAD.WIDE.U32 R2, R224, UR6, R4 ;  /* 0x00000006e0027c25 */ /* 0x000fc8000f8e0004 */
[----:B------:R-:W-:Y:S01]  /*bbf0*/  UIMAD UR4, UR8, -0x50, UR4 ;  /* 0xffffffb0080478a4 */ /* 0x000fe2000f8e0204 */
[----:B------:R-:W-:Y:S01]  /*bc00*/  ULDC.64 UR6, c[0x0][0x828] ;  /* 0x00020a0000067ab9 */ /* 0x000fe20000000a00 */
[----:B------:R-:W-:Y:S02]  /*bc10*/  IMAD.IADD R3, R9, 0x1, R3 ;  /* 0x0000000109037824 */ /* 0x000fe400078e0203 */
[----:B------:R-:W-:Y:S02]  /*bc20*/  IMAD.U32 R13, RZ, RZ, UR8 ;  /* 0x00000008ff0d7e24 */ /* 0x000fe4000f8e00ff */
[----:B------:R-:W-:Y:S02]  /*bc30*/  ISETP.GE.AND P0, PT, R17, UR4, PT ;  /* 0x0000000411007c0c */ /* 0x000fe4000bf06270 */
[----:B------:R-:W-:Y:S02]  /*bc40*/  ISETP.GE.AND P5, PT, R0, UR4, PT ;  /* 0x0000000400007c0c */ /* 0x000fe4000bfa6270 */
[----:B------:R-:W-:-:S02]  /*bc50*/  SHF.R.S32.HI R0, RZ, 0x1f, R236 ;  /* 0x0000001fff007819 */ /* 0x000fc400000114ec */
[----:B------:R-:W-:Y:S02]  /*bc60*/  ISETP.GE.OR P2, PT, R4, UR5, P0 ;  /* 0x0000000504007c0c */ /* 0x000fe40008746670 */
[----:B------:R-:W-:Y:S02]  /*bc70*/  SEL R12, R0, RZ, !P1 ;  /* 0x000000ff000c7207 */ /* 0x000fe40004800000 */
[----:B------:R-:W-:Y:S01]  /*bc80*/  ISETP.GE.AND P6, PT, R8, UR4, PT ;  /* 0x0000000408007c0c */ /* 0x000fe2000bfc6270 */
[----:B------:R-:W-:Y:S01]  /*bc90*/  VIADD R8, R17, 0x18 ;  /* 0x0000001811087836 */ /* 0x000fe20000000000 */
[----:B------:R-:W-:Y:S01]  /*bca0*/  ISETP.GE.AND P3, PT, R10, UR4, PT ;  /* 0x000000040a007c0c */ /* 0x000fe2000bf66270 */
[----:B------:R-:W-:Y:S01]  /*bcb0*/  IMAD R0, R12, UR6, RZ ;  /* 0x000000060c007c24 */ /* 0x000fe2000f8e02ff */
[----:B------:R-:W-:Y:S01]  /*bcc0*/  P2R R14, PR, RZ, 0x40 ;  /* 0x00000040ff0e7803 */ /* 0x000fe20000000000 */
[----:B------:R-:W-:Y:S01]  /*bcd0*/  IMAD.WIDE.U32 R10, R15, UR6, R2 ;  /* 0x000000060f0a7c25 */ /* 0x000fe2000f8e0002 */
[----:B------:R-:W-:-:S02]  /*bce0*/  ISETP.GE.AND P4, PT, R8, UR4, PT ;  /* 0x0000000408007c0c */ /* 0x000fc4000bf86270 */
[----:B------:R-:W-:Y:S01]  /*bcf0*/  P2R R16, PR, RZ, 0x20 ;  /* 0x00000020ff107803 */ /* 0x000fe20000000000 */
[----:B------:R-:W-:Y:S01]  /*bd00*/  IMAD R9, R15, UR7, R0 ;  /* 0x000000070f097c24 */ /* 0x000fe2000f8e0200 */
[----:B------:R-:W-:Y:S01]  /*bd10*/  P2R R18, PR, RZ, 0x10 ;  /* 0x00000010ff127803 */ /* 0x000fe20000000000 */
[----:B------:R-:W-:Y:S01]  /*bd20*/  IMAD.WIDE R2, R13, 0x50, R6 ;  /* 0x000000500d027825 */ /* 0x000fe200078e0206 */
        /* <DEDUP_REMOVED lines=15> */
.L_x_917:
[----:B------:R-:W-:Y:S05]  /*be20*/  BSYNC B1 ;  /* 0x0000000000017941 */ /* 0x000fea0003800000 */
.L_x_916:
        /* <DEDUP_REMOVED lines=13> */
[----:B0-----:R-:W-:Y:S01]  /*bf00*/  LEA R20, P1, R6, UR6, 0x1 ;  /* 0x0000000606147c11 */ /* 0x001fe2000f8208ff */
[----:B------:R-:W-:-:S05]  /*bf10*/  IMAD.IADD R7, R7, 0x1, R13 ;  /* 0x0000000107077824 */ /* 0x000fca00078e020d */
[----:B------:R-:W-:-:S05]  /*bf20*/  LEA.HI.X R21, R6, UR7, R7, 0x1, P1 ;  /* 0x0000000706157c11 */ /* 0x000fca00088f0c07 */
[----:B------:R1:W-:Y:S02]  /*bf30*/  STG.E.128 desc[UR8][R20.64], RZ ;  /* 0x000000ff14007986 */ /* 0x0003e4000c101d08 */
.L_x_919:
[----:B------:R-:W-:Y:S05]  /*bf40*/  BSYNC B1 ;  /* 0x0000000000017941 */ /* 0x000fea0003800000 */
.L_x_918:
        /* <DEDUP_REMOVED lines=13> */
[----:B01----:R-:W-:Y:S01]  /*c020*/  LEA R20, P2, R6, UR6, 0x1 ;  /* 0x0000000606147c11 */ /* 0x003fe2000f8408ff */
[----:B------:R-:W-:-:S05]  /*c030*/  IMAD.IADD R7, R7, 0x1, R13 ;  /* 0x0000000107077824 */ /* 0x000fca00078e020d */
[----:B------:R-:W-:-:S05]  /*c040*/  LEA.HI.X R21, R6, UR7, R7, 0x1, P2 ;  /* 0x0000000706157c11 */ /* 0x000fca00090f0c07 */
[----:B------:R2:W-:Y:S02]  /*c050*/  STG.E.128 desc[UR8][R20.64], RZ ;  /* 0x000000ff14007986 */ /* 0x0005e4000c101d08 */
.L_x_921:
[----:B------:R-:W-:Y:S05]  /*c060*/  BSYNC B1 ;  /* 0x0000000000017941 */ /* 0x000fea0003800000 */
.L_x_920:
        /* <DEDUP_REMOVED lines=14> */
[----:B012---:R-:W-:Y:S01]  /*c150*/  LEA R20, P1, R6, UR6, 0x1 ;  /* 0x0000000606147c11 */ /* 0x007fe2000f8208ff */
[----:B------:R-:W-:-:S05]  /*c160*/  IMAD.IADD R7, R7, 0x1, R13 ;  /* 0x0000000107077824 */ /* 0x000fca00078e020d */
[----:B------:R-:W-:-:S05]  /*c170*/  LEA.HI.X R21, R6, UR7, R7, 0x1, P1 ;  /* 0x0000000706157c11 */ /* 0x000fca00088f0c07 */
[----:B------:R3:W-:Y:S02]  /*c180*/  STG.E.128 desc[UR8][R20.64], RZ ;  /* 0x000000ff14007986 */ /* 0x0007e4000c101d08 */
.L_x_923:
[----:B------:R-:W-:Y:S05]  /*c190*/  BSYNC B1 ;  /* 0x0000000000017941 */ /* 0x000fea0003800000 */
.L_x_922:
[----:B------:R-:W-:Y:S01]  /*c1a0*/  BSSY B1, `(.L_x_924) ;  /* 0x0000011000017945 */ /* 0x000fe20003800000 */
[----:B------:R-:W-:-:S03]  /*c1b0*/  ISETP.GE.AND P1, PT, R22, UR4, PT ;  /* 0x0000000416007c0c */ /* 0x000fc6000bf26270 */
        /* <DEDUP_REMOVED lines=11> */
[----:B0123--:R-:W-:Y:S01]  /*c270*/  LEA R20, P2, R6, UR6, 0x1 ;  /* 0x0000000606147c11 */ /* 0x00ffe2000f8408ff */
[----:B------:R-:W-:-:S05]  /*c280*/  IMAD.IADD R7, R7, 0x1, R13 ;  /* 0x0000000107077824 */ /* 0x000fca00078e020d */
[----:B------:R-:W-:-:S05]  /*c290*/  LEA.HI.X R21, R6, UR7, R7, 0x1, P2 ;  /* 0x0000000706157c11 */ /* 0x000fca00090f0c07 */
[----:B------:R4:W-:Y:S02]  /*c2a0*/  STG.E.128 desc[UR8][R20.64], RZ ;  /* 0x000000ff14007986 */ /* 0x0009e4000c101d08 */
.L_x_925:
[----:B------:R-:W-:Y:S05]  /*c2b0*/  BSYNC B1 ;  /* 0x0000000000017941 */ /* 0x000fea0003800000 */
.L_x_924:
[----:B------:R-:W-:Y:S01]  /*c2c0*/  ISETP.GE.OR P2, PT, R4, UR5, P1 ;  /* 0x0000000504007c0c */ /* 0x000fe20008f46670 */
[----:B------:R-:W-:Y:S01]  /*c2d0*/  BSSY B1, `(.L_x_926) ;  /* 0x0000011000017945 */ /* 0x000fe20003800000 */
[----:B------:R-:W-:-:S11]  /*c2e0*/  VIADD R22, R17, 0x30 ;  /* 0x0000003011167836 */ /* 0x000fd60000000000 */
        /* <DEDUP_REMOVED lines=15> */
.L_x_927:
[----:B------:R-:W-:Y:S05]  /*c3e0*/  BSYNC B1 ;  /* 0x0000000000017941 */ /* 0x000fea0003800000 */
.L_x_926:
[----:B------:R-:W-:Y:S01]  /*c3f0*/  ISETP.GE.AND P2, PT, R22, UR4, PT ;  /* 0x0000000416007c0c */ /* 0x000fe2000bf46270 */
[----:B------:R-:W-:Y:S01]  /*c400*/  BSSY B1, `(.L_x_928) ;  /* 0x0000014000017945 */ /* 0x000fe20003800000 */
[C---:B------:R-:W-:Y:S02]  /*c410*/  VIADD R22, R17.reuse, 0x38 ;  /* 0x0000003811167836 */ /* 0x040fe40000000000 */
        /* <DEDUP_REMOVED lines=18> */
.L_x_929:
[----:B------:R-:W-:Y:S05]  /*c540*/  BSYNC B1 ;  /* 0x0000000000017941 */ /* 0x000fea0003800000 */
.L_x_928:
[----:B------:R-:W-:Y:S01]  /*c550*/  ISETP.GE.AND P3, PT, R22, UR4, PT ;  /* 0x0000000416007c0c */ /* 0x000fe2000bf66270 */
        /* <DEDUP_REMOVED lines=17> */
.L_x_931:
[----:B------:R-:W-:Y:S05]  /*c670*/  BSYNC B1 ;  /* 0x0000000000017941 */ /* 0x000fea0003800000 */
.L_x_930:
        /* <DEDUP_REMOVED lines=18> */
.L_x_933:
[----:B------:R-:W-:Y:S05]  /*c7a0*/  BSYNC B1 ;  /* 0x0000000000017941 */ /* 0x000fea0003800000 */
.L_x_932:
        /* <DEDUP_REMOVED lines=18> */
.L_x_935:
[----:B------:R-:W-:Y:S05]  /*c8d0*/  BSYNC B1 ;  /* 0x0000000000017941 */ /* 0x000fea0003800000 */
.L_x_934:
[----:B------:R-:W-:Y:S01]  /*c8e0*/  ULDC.64 UR4, c[0x0][0x850] ;  /* 0x0002140000047ab9 */ /* 0x000fe20000000a00 */
[----:B------:R-:W-:Y:S01]  /*c8f0*/  ULDC UR6, c[0x0][0x83c] ;  /* 0x00020f0000067ab9 */ /* 0x000fe20000000800 */
[----:B------:R-:W-:Y:S01]  /*c900*/  IMAD R0, R225, UR4, RZ ;  /* 0x00000004e1007c24 */ /* 0x000fe2000f8e02ff */
[----:B0-----:R-:W-:Y:S01]  /*c910*/  P2R R8, PR, RZ, 0x8 ;  /* 0x00000008ff087803 */ /* 0x001fe20000000000 */
[----:B------:R-:W-:Y:S01]  /*c920*/  IMAD.WIDE.U32 R6, R224, UR4, R4 ;  /* 0x00000004e0067c25 */ /* 0x000fe2000f8e0004 */
[----:B------:R-:W-:Y:S01]  /*c930*/  P2R R9, PR, RZ, 0x10 ;  /* 0x00000010ff097803 */ /* 0x000fe20000000000 */
[----:B------:R-:W-:Y:S01]  /*c940*/  BSSY B1, `(.L_x_936) ;  /* 0x0000029000017945 */ /* 0x000fe20003800000 */
[----:B------:R-:W-:Y:S01]  /*c950*/  ISETP.GE.OR P0, PT, R4, UR6, P0 ;  /* 0x0000000604007c0c */ /* 0x000fe20008706670 */
[----:B------:R-:W-:Y:S01]  /*c960*/  IMAD R5, R224, UR5, R0 ;  /* 0x00000005e0057c24 */ /* 0x000fe2000f8e0200 */
[----:B------:R-:W-:Y:S01]  /*c970*/  ISETP.NE.AND P3, PT, R14, RZ, PT ;  /* 0x000000ff0e00720c */ /* 0x000fe20003f65270 */
[----:B------:R-:W-:Y:S01]  /*c980*/  ULDC.64 UR4, c[0x0][0x858] ;  /* 0x0002160000047ab9 */ /* 0x000fe20000000a00 */
[----:B------:R-:W-:Y:S01]  /*c990*/  ISETP.NE.AND P4, PT, R16, RZ, PT ;  /* 0x000000ff1000720c */ /* 0x000fe20003f85270 */
[----:B------:R-:W-:Y:S01]  /*c9a0*/  IMAD.IADD R7, R5, 0x1, R7 ;  /* 0x0000000105077824 */ /* 0x000fe200078e0207 */
[----:B------:R-:W-:Y:S01]  /*c9b0*/  P2R R10, PR, RZ, 0x20 ;  /* 0x00000020ff0a7803 */ /* 0x000fe20000000000 */
[----:B------:R-:W-:Y:S01]  /*c9c0*/  IMAD R0, R12, UR4, RZ ;  /* 0x000000040c007c24 */ /* 0x000fe2000f8e02ff */
[----:B------:R-:W-:-:S02]  /*c9d0*/  ISETP.NE.AND P5, PT, R18, RZ, PT ;  /* 0x000000ff1200720c */ /* 0x000fc40003fa5270 */
[C---:B------:R-:W-:Y:S01]  /*c9e0*/  ISETP.GE.OR P3, PT, R4.reuse, UR6, P3 ;  /* 0x0000000604007c0c */ /* 0x040fe20009f66670 */
[----:B------:R-:W-:Y:S01]  /*c9f0*/  IMAD R5, R15, UR5, R0 ;  /* 0x000000050f057c24 */ /* 0x000fe2000f8e0200 */
[C---:B------:R-:W-:Y:S02]  /*ca00*/  ISETP.GE.OR P4, PT, R4.reuse, UR6, P4 ;  /* 0x0000000604007c0c */ /* 0x040fe4000a786670 */
[----:B------:R-:W-:Y:S02]  /*ca10*/  ISETP.GE.OR P5, PT, R4, UR6, P5 ;  /* 0x0000000604007c0c */ /* 0x000fe4000afa6670 */
[----:B------:R-:W-:Y:S02]  /*ca20*/  P2R R13, PR, RZ, 0x8 ;  /* 0x00000008ff0d7803 */ /* 0x000fe40000000000 */
[----:B------:R-:W-:Y:S02]  /*ca30*/  P2R R14, PR, RZ, 0x10 ;  /* 0x00000010ff0e7803 */ /* 0x000fe40000000000 */
[----:B------:R-:W-:-:S02]  /*ca40*/  ISETP.NE.AND P3, PT, R8, RZ, PT ;  /* 0x000000ff0800720c */ /* 0x000fc40003f65270 */
[----:B------:R-:W-:Y:S01]  /*ca50*/  ISETP.NE.AND P4, PT, R9, RZ, PT ;  /* 0x000000ff0900720c */ /* 0x000fe20003f85270 */
[----:B------:R-:W-:Y:S01]  /*ca60*/  IMAD.WIDE.U32 R8, R15, UR4, R6 ;  /* 0x000000040f087c25 */ /* 0x000fe2000f8e0006 */
[----:B------:R-:W-:Y:S02]  /*ca70*/  P2R R16, PR, RZ, 0x20 ;  /* 0x00000020ff107803 */ /* 0x000fe40000000000 */
[----:B------:R-:W-:Y:S01]  /*ca80*/  ISETP.NE.AND P6, PT, R19, RZ, PT ;  /* 0x000000ff1300720c */ /* 0x000fe20003fc5270 */
[----:B------:R-:W-:Y:S01]  /*ca90*/  IMAD.IADD R7, R9, 0x1, R5 ;  /* 0x0000000109077824 */ /* 0x000fe200078e0205 */
[----:B------:R-:W-:Y:S02]  /*caa0*/  ISETP.NE.AND P5, PT, R10, RZ, PT ;  /* 0x000000ff0a00720c */ /* 0x000fe40003fa5270 */
[C---:B------:R-:W-:Y:S02]  /*cab0*/  ISETP.GE.OR P6, PT, R4.reuse, UR6, P6 ;  /* 0x0000000604007c0c */ /* 0x040fe4000b7c6670 */
        /* <DEDUP_REMOVED lines=17> */
.L_x_937:
[----:B------:R-:W-:Y:S05]  /*cbd0*/  BSYNC B1 ;  /* 0x0000000000017941 */ /* 0x000fea0003800000 */
.L_x_936:
        /* <DEDUP_REMOVED lines=17> */
.L_x_939:
[----:B------:R-:W-:Y:S05]  /*ccf0*/  BSYNC B1 ;  /* 0x0000000000017941 */ /* 0x000fea0003800000 */
.L_x_938:
        /* <DEDUP_REMOVED lines=17> */
.L_x_941:
[----:B------:R-:W-:Y:S05]  /*ce10*/  BSYNC B1 ;  /* 0x0000000000017941 */ /* 0x000fea0003800000 */
.L_x_940:
        /* <DEDUP_REMOVED lines=17> */
.L_x_943:
[----:B------:R-:W-:Y:S05]  /*cf30*/  BSYNC B1 ;  /* 0x0000000000017941 */ /* 0x000fea0003800000 */
.L_x_942:
        /* <DEDUP_REMOVED lines=16> */
.L_x_945:
[----:B------:R-:W-:Y:S05]  /*d040*/  BSYNC B1 ;  /* 0x0000000000017941 */ /* 0x000fea0003800000 */
.L_x_944:
        /* <DEDUP_REMOVED lines=16> */
.L_x_947:
[----:B------:R-:W-:Y:S05]  /*d150*/  BSYNC B1 ;  /* 0x0000000000017941 */ /* 0x000fea0003800000 */
.L_x_946:
        /* <DEDUP_REMOVED lines=16> */
.L_x_949:
[----:B------:R-:W-:Y:S05]  /*d260*/  BSYNC B1 ;  /* 0x0000000000017941 */ /* 0x000fea0003800000 */
.L_x_948:
        /* <DEDUP_REMOVED lines=16> */
.L_x_951:
[----:B------:R-:W-:Y:S05]  /*d370*/  BSYNC B1 ;  /* 0x0000000000017941 */ /* 0x000fea0003800000 */
.L_x_950:
        /* <DEDUP_REMOVED lines=16> */
.L_x_953:
[----:B------:R-:W-:Y:S05]  /*d480*/  BSYNC B1 ;  /* 0x0000000000017941 */ /* 0x000fea0003800000 */
.L_x_952:
        /* <DEDUP_REMOVED lines=16> */
.L_x_850:
[----:B------:R-:W-:-:S08]  /*d590*/  NOP ;  /* 0x0000000000007918 */ /* 0x000fd00000000000 */
[----:B------:R-:W0:-:S00]  /*d5a0*/  USETMAXREG.DEALLOC.CTAPOOL 0x18 ;  /* 0x00000018000079c8 */ /* 0x000e0000080e0500 */
[----:B0-----:R-:W-:-:S06]  /*d5b0*/  LOP3.LUT R0, R0, 0x3, RZ, 0xc0, !PT ;  /* 0x0000000300007812 */ /* 0x001fcc00078ec0ff */
[----:B------:R-:W0:Y:S02]  /*d5c0*/  SHFL.IDX PT, R0, R0, RZ, 0x1f ;  /* 0x00001fff00007589 */ /* 0x000e2400000e0000 */
[----:B0-----:R-:W-:-:S13]  /*d5d0*/  ISETP.NE.AND P0, PT, R0, RZ, PT ;  /* 0x000000ff0000720c */ /* 0x001fda0003f05270 */
[----:B------:R-:W-:Y:S05]  /*d5e0*/  @P0 BRA `(.L_x_857) ;  /* 0x0000002400300947 */ /* 0x000fea0003800000 */
[----:B------:R-:W0:Y:S01]  /*d5f0*/  S2UR UR6, SR_CTAID.X ;  /* 0x00000000000679c3 */ /* 0x000e220000002500 */
[----:B------:R-:W-:Y:S02]  /*d600*/  ULDC UR9, c[0x0][0x8d0] ;  /* 0x0002340000097ab9 */ /* 0x000fe40000000800 */
[----:B------:R-:W-:-:S11]  /*d610*/  UISETP.NE.AND UP0, UPT, UR9, 0x1, UPT ;  /* 0x000000010900788c */ /* 0x000fd6000bf05270 */
[----:B------:R-:W-:Y:S01]  /*d620*/  @UP0 ULDC UR4, c[0x0][0x8d4] ;  /* 0x0002350000040ab9 */ /* 0x000fe20000000800 */
[----:B------:R-:W-:Y:S01]  /*d630*/  @UP0 ULDC UR7, c[0x0][0x8d8] ;  /* 0x0002360000070ab9 */ /* 0x000fe20000000800 */
[----:B0-----:R-:W-:Y:S02]  /*d640*/  UIMAD.WIDE.U32 UR4, UR6, UR4, URZ ;  /* 0x00000004060472a5 */ /* 0x001fe4000f8e003f */
[----:B------:R-:W-:Y:S02]  /*d650*/  UMOV UR8, UR6 ;  /* 0x0000000600087c82 */ /* 0x000fe40008000000 */
[----:B------:R-:W-:-:S03]  /*d660*/  @UP0 USHF.R.U32.HI UR8, URZ, UR7, UR5 ;  /* 0x000000073f080299 */ /* 0x000fc60008011605 */
[----:B------:R-:W-:Y:S02]  /*d670*/  ULDC UR4, c[0x0][0x8e8] ;  /* 0x00023a0000047ab9 */ /* 0x000fe40000000800 */
[----:B------:R-:W-:Y:S02]  /*d680*/  UISETP.GE.AND UP0, UPT, UR8, UR4, UPT ;  /* 0x000000040800728c */ /* 0x000fe4000bf06270 */
[----:B------:R-:W-:-:S04]  /*d690*/  UIADD3 UR4, -UR8, URZ, URZ ;  /* 0x0000003f08047290 */ /* 0x000fc8000fffe13f */
[----:B------:R-:W-:Y:S01]  /*d6a0*/  PLOP3.LUT P0, PT, PT, PT, UP0, 0x80, 0x0 ;  /* 0x000000000000781c */ /* 0x000fe20003f0f008 */
[----:B------:R-:W-:-:S12]  /*d6b0*/  UIMAD UR9, UR9, UR4, UR6 ;  /* 0x00000004090972a4 */ /* 0x000fd8000f8e0206 */
        /* <DEDUP_REMOVED lines=9> */
.L_x_954:
[----:B------:R-:W-:Y:S01]  /*d750*/  ULDC UR5, c[0x0][0x8c4] ;  /* 0x0002310000057ab9 */ /* 0x000fe20000000800 */
[----:B------:R-:W-:Y:S01]  /*d760*/  UMOV UR4, UR9 ;  /* 0x0000000900047c82 */ /* 0x000fe20008000000 */
[----:B------:R-:W-:-:S11]  /*d770*/  UISETP.NE.AND UP0, UPT, UR5, 0x1, UPT ;  /* 0x000000010500788c */ /* 0x000fd6000bf05270 */
[----:B------:R-:W-:Y:S02]  /*d780*/  @UP0 ULDC.64 UR10, c[0x0][0x8c8] ;  /* 0x00023200000a0ab9 */ /* 0x000fe40000000a00 */
[----:B------:R-:W-:-:S04]  /*d790*/  UIMAD.WIDE.U32 UR6, UR9, UR10, URZ ;  /* 0x0000000a090672a5 */ /* 0x000fc8000f8e003f */
[----:B------:R-:W-:-:S04]  /*d7a0*/  @UP0 USHF.R.U32.HI UR4, URZ, UR11, UR7 ;  /* 0x0000000b3f040299 */ /* 0x000fc80008011607 */
[----:B------:R-:W-:-:S12]  /*d7b0*/  UIMAD UR5, UR4, UR5, URZ ;  /* 0x00000005040572a4 */ /* 0x000fd8000f8e023f */
.L_x_955:
        /* <DEDUP_REMOVED lines=9> */
[----:B------:R-:W-:-:S03]  /*d850*/  @UP0 USHF.R.U32.HI UR21, URZ, UR8, UR7 ;  /* 0x000000083f150299 */ /* 0x000fc60008011607 */
[----:B------:R-:W-:Y:S01]  /*d860*/  ULDC.64 UR6, c[0x0][0x8f8] ;  /* 0x00023e0000067ab9 */ /* 0x000fe20000000a00 */
[----:B------:R-:W-:Y:S01]  /*d870*/  UIADD3 UR20, -UR21, URZ, URZ ;  /* 0x0000003f15147290 */ /* 0x000fe2000fffe13f */
[----:B------:R-:W-:-:S03]  /*d880*/  ISETP.NE.U32.AND P0, PT, RZ, UR6, PT ;  /* 0x00000006ff007c0c */ /* 0x000fc6000bf05070 */
[----:B------:R-:W-:Y:S01]  /*d890*/  UIMAD UR20, UR10, UR20, UR5 ;  /* 0x000000140a1472a4 */ /* 0x000fe2000f8e0205 */
[----:B------:R-:W-:-:S13]  /*d8a0*/  ISETP.NE.AND.EX P0, PT, RZ, UR7, PT, P0 ;  /* 0x00000007ff007c0c */ /* 0x000fda000bf05300 */
        /* <DEDUP_REMOVED lines=9> */
.L_x_956:
[----:B------:R-:W-:Y:S02]  /*d940*/  ULDC.64 UR6, c[0x0][0x8f0] ;  /* 0x00023c0000067ab9 */ /* 0x000fe40000000a00 */
[----:B------:R-:W-:-:S04]  /*d950*/  ISETP.NE.U32.AND P0, PT, RZ, UR6, PT ;  /* 0x00000006ff007c0c */ /* 0x000fc8000bf05070 */
[----:B------:R-:W-:-:S13]  /*d960*/  ISETP.NE.AND.EX P0, PT, RZ, UR7, PT, P0 ;  /* 0x00000007ff007c0c */ /* 0x000fda000bf05300 */
[----:B------:R-:W-:Y:S05]  /*d970*/  @!P0 BRA `(.L_x_958) ;  /* 0x00000000002c8947 */ /* 0x000fea0003800000 */
[----:B------:R-:W-:Y:S01]  /*d980*/  ULDC.64 UR6, c[0x0][0x8f0] ;  /* 0x00023c0000067ab9 */ /* 0x000fe20000000a00 */
[----:B------:R-:W-:Y:S01]  /*d990*/  ULDC.64 UR8, c[0x0][0x208] ;  /* 0x0000820000087ab9 */ /* 0x000fe20000000a00 */
[----:B------:R-:W-:-:S06]  /*d9a0*/  UIMAD.WIDE UR6, UR21, 0x4, UR6 ;  /* 0x00000004150678a5 */ /* 0x000fcc000f8e0206 */
[----:B------:R-:W-:Y:S02]  /*d9b0*/  IMAD.U32 R2, RZ, RZ, UR6 ;  /* 0x00000006ff027e24 */ /* 0x000fe4000f8e00ff */
[----:B------:R-:W-:-:S05]  /*d9c0*/  IMAD.U32 R3, RZ, RZ, UR7 ;  /* 0x00000007ff037e24 */ /* 0x000fca000f8e00ff */
[----:B------:R-:W2:Y:S04]  /*d9d0*/  LDG.E R0, desc[UR8][R2.64] ;  /* 0x0000000802007981 */ /* 0x000ea8000c1e1900 */
[----:B------:R-:W3:Y:S01]  /*d9e0*/  LDG.E R4, desc[UR8][R2.64+0x4] ;  /* 0x0000040802047981 */ /* 0x000ee2000c1e1900 */
[----:B--2---:R-:W-:Y:S02]  /*d9f0*/  R2UR UR5, R0 ;  /* 0x00000000000572ca */ /* 0x004fe400000e0000 */
[----:B---3--:R-:W-:-:S13]  /*da00*/  R2UR UR6, R4 ;  /* 0x00000000040672ca */ /* 0x008fda00000e0000 */
[----:B------:R-:W-:Y:S01]  /*da10*/  UIADD3 UR5, -UR5, UR6, URZ ;  /* 0x0000000605057290 */ /* 0x000fe2000fffe13f */
[----:B------:R-:W-:Y:S11]  /*da20*/  BRA `(.L_x_957) ;  /* 0x0000000000047947 */ /* 0x000ff60003800000 */
.L_x_958:
[----:B------:R-:W-:-:S05]  /*da30*/  ULDC UR5, c[0x0][0x8ec] ;  /* 0x00023b0000057ab9 */ /* 0x000fca0000000800 */
.L_x_957:
[----:B------:R-:W-:Y:S01]  /*da40*/  UIADD3 UR5, UR5, 0x4f, URZ ;  /* 0x0000004f05057890 */ /* 0x000fe2000fffe03f */
[----:B------:R-:W-:Y:S02]  /*da50*/  IMAD.MOV.U32 R4, RZ, RZ, 0x1 ;  /* 0x00000001ff047424 */ /* 0x000fe400078e00ff */
[----:B------:R-:W-:Y:S01]  /*da60*/  IMAD.MOV.U32 R8, RZ, RZ, RZ ;  /* 0x000000ffff087224 */ /* 0x000fe200078e00ff */
[----:B------:R-:W-:Y:S01]  /*da70*/  UIMAD.WIDE UR6, UR5, 0x66666667, URZ ;  /* 0x66666667050678a5 */ /* 0x000fe2000f8e023f */
[----:B------:R-:W-:-:S03]  /*da80*/  IMAD.MOV.U32 R9, RZ, RZ, 0x1 ;  /* 0x00000001ff097424 */ /* 0x000fc600078e00ff */
[----:B------:R-:W-:-:S04]  /*da90*/  USHF.R.U32.HI UR5, URZ, 0x1f, UR7 ;  /* 0x0000001f3f057899 */ /* 0x000fc80008011607 */
[----:B------:R-:W-:-:S04]  /*daa0*/  ULEA.HI.SX32 UR5, UR7, UR5, 0x1b ;  /* 0x0000000507057291 */ /* 0x000fc8000f8fda3f */
[----:B------:R-:W-:-:S04]  /*dab0*/  UISETP.GE.AND UP0, UPT, UR4, UR5, UPT ;  /* 0x000000050400728c */ /* 0x000fc8000bf06270 */
[----:B------:R-:W-:-:S06]  /*dac0*/  USEL UR21, UR21, 0xffffffff, !UP0 ;  /* 0xffffffff15157887 */ /* 0x000fcc000c000000 */
        /* <DEDUP_REMOVED lines=16> */
[----:B------:R-:W-:Y:S01]  /*dbd0*/  UISETP.NE.AND.EX UP2, UPT, UR11, URZ, UPT, UP2 ;  /* 0x0000003f0b00728c */ /* 0x000fe2000bf45320 */
[----:B------:R-:W-:-:S04]  /*dbe0*/  ULDC.64 UR12, c[0x0][0x778] ;  /* 0x0001de00000c7ab9 */ /* 0x000fc80000000a00 */
[----:B------:R-:W2:Y:S01]  /*dbf0*/  @P1 LDG.E R7, desc[UR16][R2.64] ;  /* 0x0000001002071981 */ /* 0x000ea2000c1e1900 */
[----:B------:R-:W-:Y:S01]  /*dc00*/  PLOP3.LUT P2, PT, PT, PT, UP0, 0x80, 0x0 ;  /* 0x000000000000781c */ /* 0x000fe20003f4f008 */
[----:B------:R-:W-:Y:S01]  /*dc10*/  UIMAD.WIDE UR12, UR21, 0x4, UR12 ;  /* 0x00000004150c78a5 */ /* 0x000fe2000f8e020c */
[----:B------:R-:W-:Y:S01]  /*dc20*/  PLOP3.LUT P3, PT, PT, PT, UP2, 0x80, 0x0 ;  /* 0x000000000000781c */ /* 0x000fe20003f6f028 */
[----:B------:R0:W3:Y:S02]  /*dc30*/  @P1 LDG.E R0, desc[UR16][R2.64] ;  /* 0x0000001002001981 */ /* 0x0000e4000c1e1900 */
[----:B------:R-:W-:Y:S02]  /*dc40*/  @UP2 ULDC.64 UR6, c[0x0][0x780] ;  /* 0x0001e00000062ab9 */ /* 0x000fe40000000a00 */
[----:B------:R-:W-:Y:S01]  /*dc50*/  @UP2 UIMAD.WIDE UR6, UR21, 0x4, UR6 ;  /* 0x00000004150628a5 */ /* 0x000fe2000f8e0206 */
[----:B0-----:R-:W-:Y:S02]  /*dc60*/  IMAD.U32 R2, RZ, RZ, UR12 ;  /* 0x0000000cff027e24 */ /* 0x001fe4000f8e00ff */
[----:B------:R-:W-:-:S05]  /*dc70*/  IMAD.U32 R3, RZ, RZ, UR13 ;  /* 0x0000000dff037e24 */ /* 0x000fca000f8e00ff */
[----:B------:R0:W4:Y:S02]  /*dc80*/  @P2 LDG.E R5, desc[UR16][R2.64] ;  /* 0x0000001002052981 */ /* 0x000124000c1e1900 */
[----:B0-----:R-:W-:Y:S02]  /*dc90*/  IMAD.U32 R2, RZ, RZ, UR6 ;  /* 0x00000006ff027e24 */ /* 0x001fe4000f8e00ff */
[----:B------:R-:W-:-:S05]  /*dca0*/  IMAD.U32 R3, RZ, RZ, UR7 ;  /* 0x00000007ff037e24 */ /* 0x000fca000f8e00ff */
[----:B------:R-:W5:Y:S01]  /*dcb0*/  @P3 LDG.E R6, desc[UR16][R2.64] ;  /* 0x0000001002063981 */ /* 0x000f62000c1e1900 */
[----:B------:R-:W-:Y:S01]  /*dcc0*/  ULDC.64 UR16, c[0x0][0x788] ;  /* 0x0001e20000107ab9 */ /* 0x000fe20000000a00 */
[----:B------:R-:W-:Y:S01]  /*dcd0*/  UMOV UR54, URZ ;  /* 0x0000003f00367c82 */ /* 0x000fe20008000000 */
[----:B------:R-:W-:Y:S01]  /*dce0*/  ISETP.NE.U32.AND P0, PT, RZ, UR16, PT ;  /* 0x00000010ff007c0c */ /* 0x000fe2000bf05070 */
[----:B------:R-:W-:-:S03]  /*dcf0*/  UMOV UR11, URZ ;  /* 0x0000003f000b7c82 */ /* 0x000fc60008000000 */
[----:B------:R-:W-:Y:S02]  /*dd00*/  ISETP.NE.AND.EX P0, PT, RZ, UR17, PT, P0 ;  /* 0x00000011ff007c0c */ /* 0x000fe4000bf05300 */
[----:B--2---:R-:W-:Y:S02]  /*dd10*/  @P1 R2UR UR5, R7 ;  /* 0x00000000070512ca */ /* 0x004fe400000e0000 */
[----:B---3--:R-:W-:-:S11]  /*dd20*/  @P1 R2UR UR54, R0 ;  /* 0x00000000003612ca */ /* 0x008fd600000e0000 */
[----:B------:R-:W-:-:S04]  /*dd30*/  @UP1 ULEA UR5, UR21, UR5, 0x6 ;  /* 0x0000000515051291 */ /* 0x000fc8000f8e303f */
[----:B------:R-:W-:-:S04]  /*dd40*/  @UP1 USHF.R.S32.HI UR6, URZ, 0x1f, UR5 ;  /* 0x0000001f3f061899 */ /* 0x000fc80008011405 */
[----:B------:R-:W-:Y:S01]  /*dd50*/  @UP1 ULEA.HI UR6, UR6, UR5, URZ, 0x6 ;  /* 0x0000000506061291 */ /* 0x000fe2000f8f303f */
[----:B----4-:R-:W-:Y:S02]  /*dd60*/  @P2 R2UR UR11, R5 ;  /* 0x00000000050b22ca */ /* 0x010fe400000e0000 */
[----:B------:R-:W-:Y:S01]  /*dd70*/  ULDC UR5, c[0x0][0x280] ;  /* 0x0000a00000057ab9 */ /* 0x000fe20000000800 */
[----:B------:R-:W-:-:S04]  /*dd80*/  @UP1 ULOP3.LUT UR7, UR6, 0xffffffc0, URZ, 0xc0, !UPT ;  /* 0xffffffc006071892 */ /* 0x000fc8000f8ec03f */
[----:B------:R-:W-:Y:S01]  /*dd90*/  @UP1 USHF.R.S32.HI UR10, URZ, 0x1f, UR7 ;  /* 0x0000001f3f0a1899 */ /* 0x000fe20008011407 */
[----:B-----5:R-:W-:Y:S01]  /*dda0*/  @P3 R2UR UR5, R6 ;  /* 0x00000000060532ca */ /* 0x020fe200000e0000 */
        /* <DEDUP_REMOVED lines=10> */
.L_x_960:
        /* <DEDUP_REMOVED lines=14> */
.L_x_961:
        /* <DEDUP_REMOVED lines=9> */
.L_x_962:
[----:B------:R-:W-:Y:S01]  /*dfc0*/  UIMAD UR7, UR4, 0x50, UR5 ;  /* 0x00000050040778a4 */ /* 0x000fe2000f8e0205 */
[----:B------:R-:W-:Y:S01]  /*dfd0*/  IMAD.MOV.U32 R8, RZ, RZ, RZ ;  /* 0x000000ffff087224 */ /* 0x000fe200078e00ff */
[----:B------:R-:W-:Y:S01]  /*dfe0*/  ULDC UR8, c[0x0][0x74c] ;  /* 0x0001d30000087ab9 */ /* 0x000fe20000000800 */
[----:B------:R-:W-:Y:S01]  /*dff0*/  UIADD3 UR5, UR5, 0x3f, URZ ;  /* 0x0000003f05057890 */ /* 0x000fe2000fffe03f */
[----:B------:R-:W-:Y:S01]  /*e000*/  IMAD.MOV.U32 R9, RZ, RZ, 0x1 ;  /* 0x00000001ff097424 */ /* 0x000fe200078e00ff */
[----:B------:R-:W-:Y:S02]  /*e010*/  UIADD3 UR7, UR7, -UR8, -UR6 ;  /* 0x8000000807077290 */ /* 0x000fe4000fffe806 */
[----:B------:R-:W-:Y:S02]  /*e020*/  USHF.R.S32.HI UR6, URZ, 0x1f, UR5 ;  /* 0x0000001f3f067899 */ /* 0x000fe40008011405 */
[----:B------:R-:W-:Y:S02]  /*e030*/  USHF.R.S32.HI UR8, URZ, 0x1f, UR7 ;  /* 0x0000001f3f087899 */ /* 0x000fe40008011407 */
[----:B------:R-:W-:-:S02]  /*e040*/  ULEA.HI UR6, UR6, UR5, URZ, 0x6 ;  /* 0x0000000506067291 */ /* 0x000fc4000f8f303f */
[----:B------:R-:W-:Y:S02]  /*e050*/  ULEA.HI UR8, UR8, UR7, URZ, 0x6 ;  /* 0x0000000708087291 */ /* 0x000fe4000f8f303f */
[----:B------:R-:W-:Y:S02]  /*e060*/  USHF.R.S32.HI UR55, URZ, 0x6, UR6 ;  /* 0x000000063f377899 */ /* 0x000fe40008011406 */
[----:B------:R-:W-:-:S06]  /*e070*/  USHF.R.S32.HI UR8, URZ, 0x6, UR8 ;  /* 0x000000063f087899 */ /* 0x000fcc0008011408 */
[----:B------:R-:W-:-:S04]  /*e080*/  VIMNMX R0, RZ, UR8, !PT ;  /* 0x00000008ff007c48 */ /* 0x000fc8000ffe0100 */
[----:B------:R-:W-:-:S13]  /*e090*/  ISETP.LT.AND P0, PT, R0, UR55, PT ;  /* 0x0000003700007c0c */ /* 0x000fda000bf01270 */
[----:B------:R-:W-:Y:S05]  /*e0a0*/  @!P0 BRA `(.L_x_959) ;  /* 0x0000001400f88947 */ /* 0x000fea0003800000 */
[----:B------:R-:W-:Y:S01]  /*e0b0*/  ULDC UR5, c[0x0][0x2e8] ;  /* 0x0000ba0000057ab9 */ /* 0x000fe20000000800 */
[----:B------:R-:W-:Y:S01]  /*e0c0*/  ELECT P0, URZ, PT ;  /* 0x00000000003f782f */ /* 0x000fe20003800000 */
[----:B------:R-:W-:Y:S01]  /*e0d0*/  IMAD.MOV.U32 R8, RZ, RZ, RZ ;  /* 0x000000ffff087224 */ /* 0x000fe200078e00ff */
[----:B------:R-:W-:Y:S01]  /*e0e0*/  UISETP.NE.AND UP2, UPT, UR5, 0x1, UPT ;  /* 0x000000010500788c */ /* 0x000fe2000bf45270 */
[----:B------:R-:W-:Y:S01]  /*e0f0*/  IMAD.MOV.U32 R9, RZ, RZ, 0x1 ;  /* 0x00000001ff097424 */ /* 0x000fe200078e00ff */
[----:B------:R-:W-:Y:S02]  /*e100*/  UISETP.NE.U32.AND UP1, UPT, UR14, URZ, UPT ;  /* 0x0000003f0e00728c */ /* 0x000fe4000bf25070 */
[----:B------:R-:W-:Y:S02]  /*e110*/  USHF.R.S32.HI UR47, URZ, 0x1f, UR21 ;  /* 0x0000001f3f2f7899 */ /* 0x000fe40008011415 */
[----:B------:R-:W-:Y:S02]  /*e120*/  UISETP.NE.AND.EX UP1, UPT, UR15, URZ, UPT, UP1 ;  /* 0x0000003f0f00728c */ /* 0x000fe4000bf25310 */
[----:B------:R-:W-:Y:S01]  /*e130*/  UIMAD UR11, UR4, 0x50, UR11 ;  /* 0x00000050040b78a4 */ /* 0x000fe2000f8e020b */
        /* <DEDUP_REMOVED lines=10> */
[----:B------:R-:W-:-:S04]  /*e1e0*/  MOV R6, 0x400 ;  /* 0x0000040000067802 */ /* 0x000fc80000000f00 */
[----:B0-----:R-:W-:Y:S01]  /*e1f0*/  LEA R6, R3, R6, 0x18 ;  /* 0x0000000603067211 */ /* 0x001fe200078ec0ff */
[----:B------:R-:W-:-:S05]  /*e200*/  IMAD.MOV.U32 R3, RZ, RZ, 0x1 ;  /* 0x00000001ff037424 */ /* 0x000fca00078e00ff */
[----:B------:R-:W-:-:S04]  /*e210*/  SHF.L.U32 R3, R3, 0x1f, RZ ;  /* 0x0000001f03037819 */ /* 0x000fc800000006ff */
[----:B------:R-:W0:Y:S02]  /*e220*/  SYNCS.PHASECHK.TRANS64.TRYWAIT P0, [R6+URZ+0x31620], R3 ;  /* 0x03162003060075a7 */ /* 0x000e24000800017f */
[----:B0-----:R-:W-:Y:S05]  /*e230*/  @!P0 BRA `(.L_x_963) ;  /* 0x0000001800608947 */ /* 0x001fea0003800000 */
.L_x_978:
[----:B------:R-:W-:Y:S01]  /*e240*/  ISETP.NE.AND P0, PT, R11, RZ, PT ;  /* 0x000000ff0b00720c */ /* 0x000fe20003f05270 */
[----:B------:R-:W-:Y:S02]  /*e250*/  IMAD.U32 R14, RZ, RZ, UR20 ;  /* 0x00000014ff0e7e24 */ /* 0x000fe4000f8e00ff */
[----:B------:R-:W-:-:S03]  /*e260*/  IMAD.MOV.U32 R4, RZ, RZ, 0x1 ;  /* 0x00000001ff047424 */ /* 0x000fc600078e00ff */
[----:B------:R-:W-:-:S07]  /*e270*/  SHF.R.S32.HI R14, RZ, 0x1f, R14 ;  /* 0x0000001fff0e7819 */ /* 0x000fce000001140e */
[----:B------:R-:W-:Y:S05]  /*e280*/  @P0 BRA `(.L_x_964) ;  /* 0x0000000000140947 */ /* 0x000fea0003800000 */
[----:B------:R-:W-:Y:S01]  /*e290*/  LOP3.LUT P1, RZ, R21, 0x1f, RZ, 0xc0, !PT ;  /* 0x0000001f15ff7812 */ /* 0x000fe2000782c0ff */
[----:B0-----:R-:W-:-:S04]  /*e2a0*/  IMAD.MOV.U32 R3, RZ, RZ, 0x8100 ;  /* 0x00008100ff037424 */ /* 0x001fc800078e00ff */
[----:B------:R1:W-:Y:S08]  /*e2b0*/  SYNCS.ARRIVE.TRANS64 RZ, [R6+URZ+0x31610], R3 ;  /* 0x0316100306ff79a7 */ /* 0x0003f0000800003f */
[----:B------:R-:W-:Y:S05]  /*e2c0*/  @!P1 BRA `(.L_x_964) ;  /* 0x0000000000049947 */ /* 0x000fea0003800000 */
[----:B------:R-:W-:Y:S01]  /*e2d0*/  BPT.TRAP 0x1 ;  /* 0x000000040000795c */ /* 0x000fe20000300000 */
.L_x_964:
        /* <DEDUP_REMOVED lines=9> */
[----:B------:R-:W-:Y:S01]  /*e370*/  IMAD.U32 R10, RZ, RZ, UR55 ;  /* 0x00000037ff0a7e24 */ /* 0x000fe2000f8e00ff */
[----:B------:R-:W-:Y:S01]  /*e380*/  UMOV UR57, 0x14f00000 ;  /* 0x14f0000000397882 */ /* 0x000fe20000000000 */
[----:B------:R-:W-:Y:S01]  /*e390*/  UMOV UR18, URZ ;  /* 0x0000003f00127c82 */ /* 0x000fe20008000000 */
[----:B------:R-:W-:Y:S01]  /*e3a0*/  UIMAD UR23, UR21, UR23, UR10 ;  /* 0x00000017151772a4 */ /* 0x000fe2000f8e020a */
[----:B01----:R-:W-:Y:S01]  /*e3b0*/  IMAD.MOV.U32 R3, RZ, RZ, 0x14000 ;  /* 0x00014000ff037424 */ /* 0x003fe200078e00ff */
[----:B------:R-:W-:Y:S01]  /*e3c0*/  UIMAD UR9, UR9, UR14, URZ ;  /* 0x0000000e090972a4 */ /* 0x000fe2000f8e023f */
[----:B------:R-:W-:Y:S01]  /*e3d0*/  VIADD R10, R10, 0xffffffff ;  /* 0xffffffff0a0a7836 */ /* 0x000fe20000000000 */
[----:B------:R-:W-:Y:S01]  /*e3e0*/  USHF.L.U32 UR46, UR46, 0x6, URZ ;  /* 0x000000062e2e7899 */ /* 0x000fe2000800063f */
[----:B------:R-:W-:Y:S01]  /*e3f0*/  IMAD.MOV.U32 R8, RZ, RZ, 0x1 ;  /* 0x00000001ff087424 */ /* 0x000fe200078e00ff */
[----:B------:R-:W-:Y:S01]  /*e400*/  UIMAD UR15, UR20, UR15, UR9 ;  /* 0x0000000f140f72a4 */ /* 0x000fe2000f8e0209 */
[----:B------:R-:W-:Y:S01]  /*e410*/  IMAD.MOV.U32 R9, RZ, RZ, 0x1 ;  /* 0x00000001ff097424 */ /* 0x000fe200078e00ff */
[----:B------:R-:W-:-:S02]  /*e420*/  UIADD3 UR16, UR8, 0x14100, URZ ;  /* 0x0001410008107890 */ /* 0x000fc4000fffe03f */
        /* <DEDUP_REMOVED lines=133> */
.L_x_970:
[----:B------:R-:W-:-:S04]  /*ec80*/  SHF.L.U32 R5, R9, 0x1f, RZ ;  /* 0x0000001f09057819 */ /* 0x000fc800000006ff */
[----:B------:R-:W0:Y:S02]  /*ec90*/  SYNCS.PHASECHK.TRANS64.TRYWAIT P1, [R6+URZ+0x31638], R5 ;  /* 0x03163805060075a7 */ /* 0x000e24000802017f */
[----:B0-----:R-:W-:Y:S05]  /*eca0*/  @!P1 BRA `(.L_x_966) ;  /* 0x0000000c00d89947 */ /* 0x001fea0003800000 */
.L_x_979:
[----:B------:R-:W-:Y:S05]  /*ecb0*/  @P0 BRA `(.L_x_967) ;  /* 0x0000000000140947 */ /* 0x000fea0003800000 */
[----:B------:R-:W-:Y:S01]  /*ecc0*/  ISETP.NE.AND P1, PT, R15, RZ, PT ;  /* 0x000000ff0f00720c */ /* 0x000fe20003f25270 */
[----:B0-----:R-:W-:-:S04]  /*ecd0*/  IMAD.MOV.U32 R5, RZ, RZ, 0x8100 ;  /* 0x00008100ff057424 */ /* 0x001fc800078e00ff */
[----:B------:R1:W-:Y:S08]  /*ece0*/  SYNCS.ARRIVE.TRANS64 RZ, [R6+URZ+0x31630], R5 ;  /* 0x0316300506ff79a7 */ /* 0x0003f0000800003f */
[----:B------:R-:W-:Y:S05]  /*ecf0*/  @!P1 BRA `(.L_x_967) ;  /* 0x0000000000049947 */ /* 0x000fea0003800000 */
[----:B------:R-:W-:Y:S01]  /*ed00*/  BPT.TRAP 0x1 ;  /* 0x000000040000795c */ /* 0x000fe20000300000 */
.L_x_967:
        /* <DEDUP_REMOVED lines=47> */
.L_x_981:
[----:B------:R-:W-:Y:S01]  /*f000*/  LOP3.LUT R9, R9, 0x1, RZ, 0x3c, !PT ;  /* 0x0000000109097812 */ /* 0x000fe200078e3cff */
[----:B------:R-:W-:Y:S06]  /*f010*/  @P2 BRA `(.L_x_969) ;  /* 0x0000000000142947 */ /* 0x000fec0003800000 */
[----:B------:R-:W-:Y:S01]  /*f020*/  ISETP.NE.AND P1, PT, R15, RZ, PT ;  /* 0x000000ff0f00720c */ /* 0x000fe20003f25270 */
[----:B0-----:R-:W-:-:S04]  /*f030*/  IMAD.MOV.U32 R2, RZ, RZ, 0x8100 ;  /* 0x00008100ff027424 */ /* 0x001fc800078e00ff */
[----:B------:R1:W-:Y:S08]  /*f040*/  SYNCS.ARRIVE.TRANS64 RZ, [R20+URZ+0x31610], R2 ;  /* 0x0316100214ff79a7 */ /* 0x0003f0000800003f */
[----:B------:R-:W-:Y:S05]  /*f050*/  @!P1 BRA `(.L_x_969) ;  /* 0x0000000000049947 */ /* 0x000fea0003800000 */
[----:B------:R-:W-:Y:S01]  /*f060*/  BPT.TRAP 0x1 ;  /* 0x000000040000795c */ /* 0x000fe20000300000 */
.L_x_969:
        /* <DEDUP_REMOVED lines=53> */
.L_x_965:
[----:B------:R-:W-:Y:S01]  /*f3c0*/  SHF.L.U32 R15, R9, 0x1f, RZ ;  /* 0x0000001f090f7819 */ /* 0x000fe200000006ff */
[----:B------:R-:W0:Y:S01]  /*f3d0*/  LDC.64 R12, c[0x0][0x730] ;  /* 0x0001cc00ff0c7b82 */ /* 0x000e220000000a00 */
[----:B------:R-:W-:Y:S02]  /*f3e0*/  IMAD.U32 R16, RZ, RZ, UR38 ;  /* 0x00000026ff107e24 */ /* 0x000fe4000f8e00ff */
[----:B------:R-:W-:Y:S02]  /*f3f0*/  IMAD.U32 R2, RZ, RZ, UR38 ;  /* 0x00000026ff027e24 */ /* 0x000fe4000f8e00ff */
[----:B------:R-:W-:Y:S02]  /*f400*/  IMAD.U32 R3, RZ, RZ, UR39 ;  /* 0x00000027ff037e24 */ /* 0x000fe4000f8e00ff */
[----:B------:R-:W-:Y:S01]  /*f410*/  IMAD.MOV.U32 R2, RZ, RZ, R16 ;  /* 0x000000ffff027224 */ /* 0x000fe200078e0010 */
        /* <DEDUP_REMOVED lines=11> */
.L_x_982:
[----:B------:R-:W-:Y:S01]  /*f4d0*/  IMAD.IADD R10, R11, 0x1, R3 ;  /* 0x000000010b0a7824 */ /* 0x000fe200078e0203 */
[----:B------:R-:W-:Y:S06]  /*f4e0*/  @P0 BRA `(.L_x_972) ;  /* 0x0000000000140947 */ /* 0x000fec0003800000 */
[----:B------:R-:W-:Y:S01]  /*f4f0*/  LOP3.LUT P0, RZ, R21, 0x1f, RZ, 0xc0, !PT ;  /* 0x0000001f15ff7812 */ /* 0x000fe2000780c0ff */
[----:B------:R-:W-:-:S04]  /*f500*/  IMAD.MOV.U32 R11, RZ, RZ, 0x8100 ;  /* 0x00008100ff0b7424 */ /* 0x000fc800078e00ff */
[----:B------:R1:W-:Y:S08]  /*f510*/  SYNCS.ARRIVE.TRANS64 RZ, [R6+URZ+0x31630], R11 ;  /* 0x0316300b06ff79a7 */ /* 0x0003f0000800003f */
[----:B------:R-:W-:Y:S05]  /*f520*/  @!P0 BRA `(.L_x_972) ;  /* 0x0000000000048947 */ /* 0x000fea0003800000 */
[----:B------:R-:W-:Y:S01]  /*f530*/  BPT.TRAP 0x1 ;  /* 0x000000040000795c */ /* 0x000fe20000300000 */
.L_x_972:
        /* <DEDUP_REMOVED lines=52> */
[----:B--2---:R-:W-:Y:S01]  /*f880*/  NOP ;  /* 0x0000000000007918 */ /* 0x004fe20000000000 */
.L_x_959:
[----:B------:R-:W-:Y:S05]  /*f890*/  WARPSYNC.ALL ;  /* 0x0000000000007948 */ /* 0x000fea0003800000 */
[----:B------:R-:W-:-:S13]  /*f8a0*/  ELECT P0, URZ, PT ;  /* 0x00000000003f782f */ /* 0x000fda0003800000 */
[----:B------:R-:W-:Y:S05]  /*f8b0*/  @!P0 BRA `(.L_x_857) ;  /* 0x00000000007c8947 */ /* 0x000fea0003800000 */
[----:B------:R-:W2:Y:S02]  /*f8c0*/  LDL R0, [R1+0x14] ;  /* 0x0000140001007983 */ /* 0x000ea40000100800 */
[----:B--2---:R-:W-:-:S13]  /*f8d0*/  R2UR UR4, R0 ;  /* 0x00000000000472ca */ /* 0x004fda00000e0000 */
[----:B------:R-:W-:-:S06]  /*f8e0*/  ULOP3.LUT UR4, UR4, 0x2, URZ, 0xfc, !UPT ;  /* 0x0000000204047892 */ /* 0x000fcc000f8efc3f */
[----:B------:R-:W-:-:S05]  /*f8f0*/  IMAD.U32 R0, RZ, RZ, UR4 ;  /* 0x00000004ff007e24 */ /* 0x000fca000f8e00ff */
[----:B------:R-:W-:-:S13]  /*f900*/  ISETP.NE.AND P1, PT, R0, 0x3, PT ;  /* 0x000000030000780c */ /* 0x000fda0003f25270 */
[----:B------:R-:W-:Y:S05]  /*f910*/  @!P1 BRA `(.L_x_973) ;  /* 0x0000000000049947 */ /* 0x000fea0003800000 */
[----:B------:R-:W-:Y:S01]  /*f920*/  BPT.TRAP 0x1 ;  /* 0x000000040000795c */ /* 0x000fe20000300000 */
.L_x_973:
[----:B------:R-:W2:Y:S01]  /*f930*/  S2R R3, SR_CgaCtaId ;  /* 0x0000000000037919 */ /* 0x000ea20000008800 */
[----:B------:R-:W-:-:S04]  /*f940*/  MOV R0, 0x400 ;  /* 0x0000040000007802 */ /* 0x000fc80000000f00 */
[----:B--2---:R-:W-:Y:S02]  /*f950*/  LEA R2, R3, R0, 0x18 ;  /* 0x0000000003027211 */ /* 0x004fe400078ec0ff */
[----:B------:R-:W-:-:S03]  /*f960*/  SHF.L.U32 R0, R4, 0x1f, RZ ;  /* 0x0000001f04007819 */ /* 0x000fc600000006ff */
[----:B------:R-:W-:-:S04]  /*f970*/  VIADD R3, R2, 0x31620 ;  /* 0x0003162002037836 */ /* 0x000fc80000000000 */
[----:B------:R-:W-:-:S04]  /*f980*/  IMAD R5, R8, 0x8, R3 ;  /* 0x0000000808057824 */ /* 0x000fc800078e0203 */
[----:B------:R-:W2:Y:S02]  /*f990*/  SYNCS.PHASECHK.TRANS64.TRYWAIT P0, [R5+URZ], R0 ;  /* 0x00000000050075a7 */ /* 0x000ea4000800017f */
[----:B--2---:R-:W-:Y:S05]  /*f9a0*/  @!P0 BRA `(.L_x_974) ;  /* 0x0000000000d88947 */ /* 0x004fea0003800000 */
.L_x_983:
[----:B------:R-:W-:-:S05]  /*f9b0*/  VIADD R8, R8, 0x1 ;  /* 0x0000000108087836 */ /* 0x000fca0000000000 */
[----:B------:R-:W-:-:S04]  /*f9c0*/  ISETP.NE.AND P0, PT, R8, 0x2, PT ;  /* 0x000000020800780c */ /* 0x000fc80003f05270 */
[----:B--2---:R-:W-:Y:S02]  /*f9d0*/  SEL R5, RZ, 0x1, P0 ;  /* 0x00000001ff057807 */ /* 0x004fe40000000000 */
[----:B------:R-:W-:Y:S02]  /*f9e0*/  SEL R8, R8, RZ, P0 ;  /* 0x000000ff08087207 */ /* 0x000fe40000000000 */
[----:B------:R-:W-:-:S03]  /*f9f0*/  LOP3.LUT R0, R4, R5, RZ, 0x3c, !PT ;  /* 0x0000000504007212 */ /* 0x000fc600078e3cff */
[----:B------:R-:W-:Y:S01]  /*fa00*/  IMAD R3, R8, 0x8, R3 ;  /* 0x0000000808037824 */ /* 0x000fe200078e0203 */
[----:B------:R-:W-:-:S04]  /*fa10*/  SHF.L.U32 R0, R0, 0x1f, RZ ;  /* 0x0000001f00007819 */ /* 0x000fc800000006ff */
[----:B------:R-:W2:Y:S02]  /*fa20*/  SYNCS.PHASECHK.TRANS64.TRYWAIT P0, [R3+URZ], R0 ;  /* 0x00000000030075a7 */ /* 0x000ea4000800017f */
[----:B--2---:R-:W-:Y:S05]  /*fa30*/  @!P0 BRA `(.L_x_975) ;  /* 0x0000000000c88947 */ /* 0x004fea0003800000 */
.L_x_984:
[----:B------:R-:W-:Y:S05]  /*fa40*/  @!P1 BRA `(.L_x_976) ;  /* 0x0000000000049947 */ /* 0x000fea0003800000 */
[----:B------:R-:W-:Y:S01]  /*fa50*/  BPT.TRAP 0x1 ;  /* 0x000000040000795c */ /* 0x000fe20000300000 */
.L_x_976:
[----:B------:R-:W-:-:S07]  /*fa60*/  SHF.L.U32 R9, R9, 0x1f, RZ ;  /* 0x0000001f09097819 */ /* 0x000fce00000006ff */
.L_x_977:
[----:B---3--:R3:W4:Y:S02]  /*fa70*/  SYNCS.PHASECHK.TRANS64.TRYWAIT P0, [R2+URZ+0x31638], R9 ;  /* 0x03163809020075a7 */ /* 0x008724000800017f */
[----:B----4-:R-:W-:Y:S05]  /*fa80*/  @!P0 NANOSLEEP.SYNCS 0x989680 ;  /* 0x009896800000895d */ /* 0x010fea0003900000 */
[----:B------:R-:W4:Y:S02]  /*fa90*/  @!P0 SYNCS.PHASECHK.TRANS64 P0, [R2+URZ+0x31638], R9 ;  /* 0x03163809020085a7 */ /* 0x000f24000800007f */
[----:B----4-:R-:W-:Y:S05]  /*faa0*/  @!P0 BRA `(.L_x_977) ;  /* 0xfffffffc00f08947 */ /* 0x010fea000383ffff */
.L_x_857:
[----:B------:R-:W-:Y:S05]  /*fab0*/  BSYNC B0 ;  /* 0x0000000000007941 */ /* 0x000fea0003800000 */
.L_x_849:
[----:B------:R-:W-:Y:S05]  /*fac0*/  EXIT ;  /* 0x000000000000794d */ /* 0x000fea0003800000 */
.L_x_863:
[----:B0-----:R0:W1:Y:S02]  /*fad0*/  SYNCS.PHASECHK.TRANS64.TRYWAIT P0, [R225+URZ+0x31600], R10 ;  /* 0x0316000ae10075a7 */ /* 0x001064000800017f */
[----:B-1----:R-:W-:Y:S05]  /*fae0*/  @!P0 NANOSLEEP.SYNCS 0x989680 ;  /* 0x009896800000895d */ /* 0x002fea0003900000 */
[----:B------:R-:W1:Y:S02]  /*faf0*/  @!P0 SYNCS.PHASECHK.TRANS64 P0, [R225+URZ+0x31600], R10 ;  /* 0x0316000ae10085a7 */ /* 0x000e64000800007f */
[----:B-1----:R-:W-:Y:S05]  /*fb00*/  @!P0 BRA `(.L_x_863) ;  /* 0xfffffffc00f08947 */ /* 0x002fea000383ffff */
[----:B------:R-:W-:Y:S05]  /*fb10*/  BRA `(.L_x_862) ;  /* 0xffffff1800d07947 */ /* 0x000fea000383ffff */
.L_x_867:
[----:B-1----:R1:W2:Y:S02]  /*fb20*/  SYNCS.PHASECHK.TRANS64.TRYWAIT P1, [R224+URZ+0x31610], R7 ;  /* 0x03161007e00075a7 */ /* 0x0022a4000802017f */
[----:B--2---:R-:W-:Y:S05]  /*fb30*/  @!P1 NANOSLEEP.SYNCS 0x989680 ;  /* 0x009896800000995d */ /* 0x004fea0003900000 */
[----:B------:R-:W2:Y:S02]  /*fb40*/  @!P1 SYNCS.PHASECHK.TRANS64 P1, [R224+URZ+0x31610], R7 ;  /* 0x03161007e00095a7 */ /* 0x000ea4000802007f */
[----:B--2---:R-:W-:Y:S05]  /*fb50*/  @!P1 BRA `(.L_x_867) ;  /* 0xfffffffc00f09947 */ /* 0x004fea000383ffff */
[----:B------:R-:W-:Y:S05]  /*fb60*/  BRA `(.L_x_866) ;  /* 0xffffff2400187947 */ /* 0x000fea000383ffff */
.L_x_871:
[----:B---3--:R3:W4:Y:S02]  /*fb70*/  SYNCS.PHASECHK.TRANS64.TRYWAIT P1, [R225+URZ+0x31630], R10 ;  /* 0x0316300ae10075a7 */ /* 0x008724000802017f */
[----:B----4-:R-:W-:Y:S05]  /*fb80*/  @!P1 NANOSLEEP.SYNCS 0x989680 ;  /* 0x009896800000995d */ /* 0x010fea0003900000 */
[----:B------:R-:W4:Y:S02]  /*fb90*/  @!P1 SYNCS.PHASECHK.TRANS64 P1, [R225+URZ+0x31630], R10 ;  /* 0x0316300ae10095a7 */ /* 0x000f24000802007f */
[----:B----4-:R-:W-:Y:S05]  /*fba0*/  @!P1 BRA `(.L_x_871) ;  /* 0xfffffffc00f09947 */ /* 0x010fea000383ffff */
[----:B------:R-:W-:Y:S05]  /*fbb0*/  BRA `(.L_x_870) ;  /* 0xffffff4000187947 */ /* 0x000fea000383ffff */
.L_x_963:
[----:B0-----:R0:W1:Y:S02]  /*fbc0*/  SYNCS.PHASECHK.TRANS64.TRYWAIT P0, [R6+URZ+0x31620], R3 ;  /* 0x03162003060075a7 */ /* 0x001064000800017f */
[----:B-1----:R-:W-:Y:S05]  /*fbd0*/  @!P0 NANOSLEEP.SYNCS 0x989680 ;  /* 0x009896800000895d */ /* 0x002fea0003900000 */
[----:B------:R-:W1:Y:S02]  /*fbe0*/  @!P0 SYNCS.PHASECHK.TRANS64 P0, [R6+URZ+0x31620], R3 ;  /* 0x03162003060085a7 */ /* 0x000e64000800007f */
[----:B-1----:R-:W-:Y:S05]  /*fbf0*/  @!P0 BRA `(.L_x_963) ;  /* 0xfffffffc00f08947 */ /* 0x002fea000383ffff */
[----:B------:R-:W-:Y:S05]  /*fc00*/  BRA `(.L_x_978) ;  /* 0xffffffe4008c7947 */ /* 0x000fea000383ffff */
.L_x_966:
[----:B0-----:R0:W1:Y:S02]  /*fc10*/  SYNCS.PHASECHK.TRANS64.TRYWAIT P1, [R6+URZ+0x31638], R5 ;  /* 0x03163805060075a7 */ /* 0x001064000802017f */
[----:B-1----:R-:W-:Y:S05]  /*fc20*/  @!P1 NANOSLEEP.SYNCS 0x989680 ;  /* 0x009896800000995d */ /* 0x002fea0003900000 */
[----:B------:R-:W1:Y:S02]  /*fc30*/  @!P1 SYNCS.PHASECHK.TRANS64 P1, [R6+URZ+0x31638], R5 ;  /* 0x03163805060095a7 */ /* 0x000e64000802007f */
[----:B-1----:R-:W-:Y:S05]  /*fc40*/  @!P1 BRA `(.L_x_966) ;  /* 0xfffffffc00f09947 */ /* 0x002fea000383ffff */
[----:B------:R-:W-:Y:S05]  /*fc50*/  BRA `(.L_x_979) ;  /* 0xfffffff000147947 */ /* 0x000fea000383ffff */
.L_x_968:
[----:B------:R-:W-:-:S07]  /*fc60*/  SHF.L.U32 R2, R4, 0x1f, RZ ;  /* 0x0000001f04027819 */ /* 0x000fce00000006ff */
.L_x_980:
[----:B0-----:R0:W1:Y:S02]  /*fc70*/  SYNCS.PHASECHK.TRANS64.TRYWAIT P1, [R20+URZ+0x31620], R2 ;  /* 0x03162002140075a7 */ /* 0x001064000802017f */
[----:B-1----:R-:W-:Y:S05]  /*fc80*/  @!P1 NANOSLEEP.SYNCS 0x989680 ;  /* 0x009896800000995d */ /* 0x002fea0003900000 */
[----:B------:R-:W1:Y:S02]  /*fc90*/  @!P1 SYNCS.PHASECHK.TRANS64 P1, [R20+URZ+0x31620], R2 ;  /* 0x03162002140095a7 */ /* 0x000e64000802007f */
[----:B-1----:R-:W-:Y:S05]  /*fca0*/  @!P1 BRA `(.L_x_980) ;  /* 0xfffffffc00f09947 */ /* 0x002fea000383ffff */
[----:B------:R-:W-:Y:S05]  /*fcb0*/  BRA `(.L_x_981) ;  /* 0xfffffff000d07947 */ /* 0x000fea000383ffff */
.L_x_971:
[----:B0-----:R0:W1:Y:S02]  /*fcc0*/  SYNCS.PHASECHK.TRANS64.TRYWAIT P1, [R6+URZ+0x31638], R15 ;  /* 0x0316380f060075a7 */ /* 0x001064000802017f */
[----:B-1----:R-:W-:Y:S05]  /*fcd0*/  @!P1 NANOSLEEP.SYNCS 0x989680 ;  /* 0x009896800000995d */ /* 0x002fea0003900000 */
[----:B------:R-:W1:Y:S02]  /*fce0*/  @!P1 SYNCS.PHASECHK.TRANS64 P1, [R6+URZ+0x31638], R15 ;  /* 0x0316380f060095a7 */ /* 0x000e64000802007f */
[----:B-1----:R-:W-:Y:S05]  /*fcf0*/  @!P1 BRA `(.L_x_971) ;  /* 0xfffffffc00f09947 */ /* 0x002fea000383ffff */
[----:B------:R-:W-:Y:S05]  /*fd00*/  BRA `(.L_x_982) ;  /* 0xfffffff400f07947 */ /* 0x000fea000383ffff */
.L_x_974:
[----:B--2---:R2:W3:Y:S02]  /*fd10*/  SYNCS.PHASECHK.TRANS64.TRYWAIT P0, [R5+URZ], R0 ;  /* 0x00000000050075a7 */ /* 0x0044e4000800017f */
[----:B---3--:R-:W-:Y:S05]  /*fd20*/  @!P0 NANOSLEEP.SYNCS 0x989680 ;  /* 0x009896800000895d */ /* 0x008fea0003900000 */
[----:B------:R-:W3:Y:S02]  /*fd30*/  @!P0 SYNCS.PHASECHK.TRANS64 P0, [R5+URZ], R0 ;  /* 0x00000000050085a7 */ /* 0x000ee4000800007f */
[----:B---3--:R-:W-:Y:S05]  /*fd40*/  @!P0 BRA `(.L_x_974) ;  /* 0xfffffffc00f08947 */ /* 0x008fea000383ffff */
[----:B------:R-:W-:Y:S05]  /*fd50*/  BRA `(.L_x_983) ;  /* 0xfffffffc00147947 */ /* 0x000fea000383ffff */
.L_x_975:
[----:B--2---:R2:W3:Y:S02]  /*fd60*/  SYNCS.PHASECHK.TRANS64.TRYWAIT P0, [R3+URZ], R0 ;  /* 0x00000000030075a7 */ /* 0x0044e4000800017f */
[----:B---3--:R-:W-:Y:S05]  /*fd70*/  @!P0 NANOSLEEP.SYNCS 0x989680 ;  /* 0x009896800000895d */ /* 0x008fea0003900000 */
[----:B------:R-:W3:Y:S02]  /*fd80*/  @!P0 SYNCS.PHASECHK.TRANS64 P0, [R3+URZ], R0 ;  /* 0x00000000030085a7 */ /* 0x000ee4000800007f */
[----:B---3--:R-:W-:Y:S05]  /*fd90*/  @!P0 BRA `(.L_x_975) ;  /* 0xfffffffc00f08947 */ /* 0x008fea000383ffff */
[----:B------:R-:W-:Y:S05]  /*fda0*/  BRA `(.L_x_984) ;  /* 0xfffffffc00247947 */ /* 0x000fea000383ffff */
.L_x_985:
        /* <DEDUP_REMOVED lines=13> */
.L_x_2207:


//--------------------- .text._ZN7cutlass13device_kernelIN5flash11enable_sm90INS1_16FlashAttnBwdSm90INS1_25CollectiveMainloopBwdSm90ILi2ELi1ELi1EN4cute5tupleIJNS5_1CILi1EEES8_S8_EEENS6_IJNS7_ILi64EEENS7_ILi80EEENS7_ILi256EEEEEENS_10bfloat16_tEfNS_4arch4Sm90ELb1ELb0ELb1ELb1ELb0ELb0ELb1ELb1ELi2ELi1ELi1ELi1ELb0EEENS1_24CollectiveEpilogueBwdGQAISD_fSG_Li256ELb1ELb0EEENS1_25SingleTileBwdLPTSchedulerILb1ELi80ELb0EEEEEEEEEvNT_6ParamsE --------------------------
	.section	.text._ZN7cutlass13device_kernelIN5flash11enable_sm90INS1_16FlashAttnBwdSm90INS1_25CollectiveMainloopBwdSm90ILi2ELi1ELi1EN4cute5tupleIJNS5_1CILi1EEES8_S8_EEENS6_IJNS7_ILi64EEENS7_ILi80EEENS7_ILi256EEEEEENS_10bfloat16_tEfNS_4arch4Sm90ELb1ELb0ELb1ELb1ELb0ELb0ELb1ELb1ELi2ELi1ELi1ELi1ELb0EEENS1_24CollectiveEpilogueBwdGQAISD_fSG_Li256ELb1ELb0EEENS1_25SingleTileBwdLPTSchedulerILb1ELi80ELb0EEEEEEEEEvNT_6ParamsE,"ax",@progbits
	.align	128
.text._ZN7cutlass13device_kernelIN5flash11enable_sm90INS1_16FlashAttnBwdSm90INS1_25CollectiveMainloopBwdSm90ILi2ELi1ELi1EN4cute5tupleIJNS5_1CILi1EEES8_S8_EEENS6_IJNS7_ILi64EEENS7_ILi80EEENS7_ILi256EEEEEENS_10bfloat16_tEfNS_4arch4Sm90ELb1ELb0ELb1ELb1ELb0ELb0ELb1ELb1ELi2ELi1ELi1ELi1ELb0EEENS1_24CollectiveEpilogueBwdGQAISD_fSG_Li256ELb1ELb0EEENS1_25SingleTileBwdLPTSchedulerILb1ELi80ELb0EEEEEEEEEvNT_6ParamsE:
        .type           _ZN7cutlass13device_kernelIN5flash11enable_sm90INS1_16FlashAttnBwdSm90INS1_25CollectiveMainloopBwdSm90ILi2ELi1ELi1EN4cute5tupleIJNS5_1CILi1EEES8_S8_EEENS6_IJNS7_ILi64EEENS7_ILi80EEENS7_ILi256EEEEEENS_10bfloat16_tEfNS_4arch4Sm90ELb1ELb0ELb1ELb1ELb0ELb0ELb1ELb1ELi2ELi1ELi1ELi1ELb0EEENS1_24CollectiveEpilogueBwdGQAISD_fSG_Li256ELb1ELb0EEENS1_25SingleTileBwdLPTSchedulerILb1ELi80ELb0EEEEEEEEEvNT_6ParamsE,@function
        .size           _ZN7cutlass13device_kernelIN5flash11enable_sm90INS1_16FlashAttnBwdSm90INS1_25CollectiveMainloopBwdSm90ILi2ELi1ELi1EN4cute5tupleIJNS5_1CILi1EEES8_S8_EEENS6_IJNS7_ILi64EEENS7_ILi80EEENS7_ILi256EEEEEENS_10bfloat16_tEfNS_4arch4Sm90ELb1ELb0ELb1ELb1ELb0ELb0ELb1ELb1ELi2ELi1ELi1ELi1ELb0EEENS1_24CollectiveEpilogueBwdGQAISD_fSG_Li256ELb1ELb0EEENS1_25SingleTileBwdLPTSchedulerILb1ELi80ELb0EEEEEEEEEvNT_6ParamsE,(.L_x_2208 - _ZN7cutlass13device_kernelIN5flash11enable_sm90INS1_16FlashAttnBwdSm90INS1_25CollectiveMainloopBwdSm90ILi2ELi1ELi1EN4cute5tupleIJNS5_1CILi1EEES8_S8_EEENS6_IJNS7_ILi64EEENS7_ILi80EEENS7_ILi256EEEEEENS_10bfloat16_tEfNS_4arch4Sm90ELb1ELb0ELb1ELb1ELb0ELb0ELb1ELb1ELi2ELi1ELi1ELi1ELb0EEENS1_24CollectiveEpilogueBwdGQAISD_fSG_Li256ELb1ELb0EEENS1_25SingleTileBwdLPTSchedulerILb1ELi80ELb0EEEEEEEEEvNT_6ParamsE)
        .other          _ZN7cutlass13device_kernelIN5flash11enable_sm90INS1_16FlashAttnBwdSm90INS1_25CollectiveMainloopBwdSm90ILi2ELi1ELi1EN4cute5tupleIJNS5_1CILi1EEES8_S8_EEENS6_IJNS7_ILi64EEENS7_ILi80EEENS7_ILi256EEEEEENS_10bfloat16_tEfNS_4arch4Sm90ELb1ELb0ELb1ELb1ELb0ELb0ELb1ELb1ELi2ELi1ELi1ELi1ELb0EEENS1_24CollectiveEpilogueBwdGQAISD_fSG_Li256ELb1ELb0EEENS1_25SingleTileBwdLPTSchedulerILb1ELi80ELb0EEEEEEEEEvNT_6ParamsE,@"STO_CUDA_ENTRY STV_DEFAULT"
_ZN7cutlass13device_kernelIN5flash11enable_sm90INS1_16FlashAttnBwdSm90INS1_25CollectiveMainloopBwdSm90ILi2ELi1ELi1EN4cute5tupleIJNS5_1CILi1EEES8_S8_EEENS6_IJNS7_ILi64EEENS7_ILi80EEENS7_ILi256EEEEEENS_10bfloat16_tEfNS_4arch4Sm90ELb1ELb0ELb1ELb1ELb0ELb0ELb1ELb1ELi2ELi1ELi1ELi1ELb0EEENS1_24CollectiveEpilogueBwdGQAISD_fSG_Li256ELb1ELb0EEENS1_25SingleTileBwdLPTSchedulerILb1ELi80ELb0EEEEEEEEEvNT_6ParamsE:
        /* <DEDUP_REMOVED lines=24> */
.L_x_987:
[----:B------:R-:W-:Y:S05]  /*0180*/  BSYNC B0 ;  /* 0x0000000000007941 */ /* 0x000fea0003800000 */
.L_x_986:
        /* <DEDUP_REMOVED lines=19> */
[----:B------:R1:W-:Y:S01]  /*02c0*/  STL [R1+0x14], R2 ;  /* 0x0000140201007387 */ /* 0x0003e20000100800 */
        /* <DEDUP_REMOVED lines=19> */
.L_x_988:
        /* <DEDUP_REMOVED lines=20> */
.L_x_989:
[----:B------:R-:W-:Y:S01]  /*0540*/  PLOP3.LUT P0, PT, PT, PT, UP0, 0x80, 0x0 ;  /* 0x000000000000781c */ /* 0x000fe20003f0f008 */
[----:B------:R-:W-:Y:S01]  /*0550*/  NOP ;  /* 0x0000000000007918 */ /* 0x000fe20000000000 */
[----:B------:R-:W-:Y:S01]  /*0560*/  BSSY B0, `(.L_x_990) ;  /* 0x0000ba5000007945 */ /* 0x000fe20003800000 */
[----:B------:R-:W-:Y:S01]  /*0570*/  LOP3.LUT R11, R21, 0x7f, RZ, 0xc0, !PT ;  /* 0x0000007f150b7812 */ /* 0x000fe200078ec0ff */
[----:B-1234-:R-:W-:Y:S09]  /*0580*/  BAR.SYNC.DEFER_BLOCKING 0x0 ;  /* 0x0000000000007b1d */ /* 0x01eff20000010000 */
[----:B------:R-:W-:Y:S05]  /*0590*/  @!P0 BRA `(.L_x_991) ;  /* 0x00000094003c8947 */ /* 0x000fea0003800000 */
.L_x_992:
        /* <DEDUP_REMOVED lines=17> */
[----:B------:R-:W1:Y:S01]  /*06b0*/  LDC R2, c[0x0][0x8e4] ;  /* 0x00023900ff027b82 */ /* 0x000e620000000800 */
[----:B------:R-:W-:Y:S01]  /*06c0*/  IMAD.U32 R3, RZ, RZ, UR4 ;  /* 0x00000004ff037e24 */ /* 0x000fe2000f8e00ff */
[----:B-1----:R-:W-:-:S13]  /*06d0*/  ISETP.NE.AND P0, PT, R2, 0x1, PT ;  /* 0x000000010200780c */ /* 0x002fda0003f05270 */
[----:B------:R-:W1:Y:S02]  /*06e0*/  @P0 LDC.64 R4, c[0x0][0x8e8] ;  /* 0x00023a00ff040b82 */ /* 0x000e640000000a00 */
[----:B-1----:R-:W-:-:S05]  /*06f0*/  @P0 IMAD.HI.U32 R0, R4, UR4, RZ ;  /* 0x0000000404000c27 */ /* 0x002fca000f8e00ff */
[----:B------:R-:W-:-:S05]  /*0700*/  @P0 SHF.R.U32.HI R3, RZ, R5, R0 ;  /* 0x00000005ff030219 */ /* 0x000fca0000011600 */
[----:B------:R1:W-:Y:S01]  /*0710*/  STL [R1+0x10], R3 ;  /* 0x0000100301007387 */ /* 0x0003e20000100800 */
[----:B------:R-:W-:Y:S01]  /*0720*/  IMAD R0, R3, R2, RZ ;  /* 0x0000000203007224 */ /* 0x000fe200078e02ff */
[----:B------:R-:W-:Y:S06]  /*0730*/  BRA `(.L_x_994) ;  /* 0x0000000000207947 */ /* 0x000fec0003800000 */
.L_x_993:
[----:B------:R-:W1:Y:S01]  /*0740*/  LDC R2, c[0x0][0x8cc] ;  /* 0x00023300ff027b82 */ /* 0x000e620000000800 */
[----:B------:R-:W-:Y:S01]  /*0750*/  IMAD.U32 R3, RZ, RZ, UR4 ;  /* 0x00000004ff037e24 */ /* 0x000fe2000f8e00ff */
[----:B-1----:R-:W-:-:S13]  /*0760*/  ISETP.NE.AND P0, PT, R2, 0x1, PT ;  /* 0x000000010200780c */ /* 0x002fda0003f05270 */
[----:B------:R-:W1:Y:S02]  /*0770*/  @P0 LDC.64 R4, c[0x0][0x8d0] ;  /* 0x00023400ff040b82 */ /* 0x000e640000000a00 */
[----:B-1----:R-:W-:-:S05]  /*0780*/  @P0 IMAD.HI.U32 R0, R4, UR4, RZ ;  /* 0x0000000404000c27 */ /* 0x002fca000f8e00ff */
[----:B------:R-:W-:-:S05]  /*0790*/  @P0 SHF.R.U32.HI R3, RZ, R5, R0 ;  /* 0x00000005ff030219 */ /* 0x000fca0000011600 */
[----:B------:R2:W-:Y:S01]  /*07a0*/  STL [R1+0x10], R3 ;  /* 0x0000100301007387 */ /* 0x0005e20000100800 */
[----:B------:R-:W-:-:S07]  /*07b0*/  IMAD R0, R3, R2, RZ ;  /* 0x0000000203007224 */ /* 0x000fce00078e02ff */
.L_x_994:
[----:B------:R-:W3:Y:S01]  /*07c0*/  LDC R2, c[0x0][0x8c0] ;  /* 0x00023000ff027b82 */ /* 0x000ee20000000800 */
[----:B------:R-:W-:Y:S01]  /*07d0*/  IADD3 R0, -R0, UR4, RZ ;  /* 0x0000000400007c10 */ /* 0x000fe2000fffe1ff */
[----:B------:R-:W-:Y:S02]  /*07e0*/  ULDC.64 UR4, c[0x0][0x900] ;  /* 0x0002400000047ab9 */ /* 0x000fe40000000a00 */
[----:B------:R-:W-:-:S04]  /*07f0*/  ISETP.NE.U32.AND P0, PT, RZ, UR4, PT ;  /* 0x00000004ff007c0c */ /* 0x000fc8000bf05070 */
[----:B------:R-:W4:Y:S01]  /*0800*/  LDC R5, c[0x0][0x8cc] ;  /* 0x00023300ff057b82 */ /* 0x000f220000000800 */
[----:B------:R-:W-:Y:S02]  /*0810*/  ISETP.NE.AND.EX P0, PT, RZ, UR5, PT, P0 ;  /* 0x00000005ff007c0c */ /* 0x000fe4000bf05300 */
[----:B---3--:R-:W-:Y:S01]  /*0820*/  ISETP.NE.AND P1, PT, R2, 0x1, PT ;  /* 0x000000010200780c */ /* 0x008fe20003f25270 */
[----:B----4-:R-:W-:-:S04]  /*0830*/  IMAD R4, R5, UR6, R0 ;  /* 0x0000000605047c24 */ /* 0x010fc8000f8e0200 */
[----:B------:R-:W-:-:S08]  /*0840*/  IMAD.MOV.U32 R5, RZ, RZ, R4 ;  /* 0x000000ffff057224 */ /* 0x000fd000078e0004 */
[----:B-12---:R-:W1:Y:S08]  /*0850*/  @P1 LDC R3, c[0x0][0x8c4] ;  /* 0x00023100ff031b82 */ /* 0x006e700000000800 */
[----:B------:R-:W2:Y:S01]  /*0860*/  @P1 LDC R7, c[0x0][0x8c8] ;  /* 0x00023200ff071b82 */ /* 0x000ea20000000800 */
[----:B-1----:R-:W-:-:S05]  /*0870*/  @P1 IMAD.HI.U32 R0, R4, R3, RZ ;  /* 0x0000000304001227 */ /* 0x002fca00078e00ff */
[----:B--2---:R-:W-:-:S05]  /*0880*/  @P1 SHF.R.U32.HI R5, RZ, R7, R0 ;  /* 0x00000007ff051219 */ /* 0x004fca0000011600 */
[----:B------:R-:W-:-:S04]  /*0890*/  IMAD.MOV R3, RZ, RZ, -R5 ;  /* 0x000000ffff037224 */ /* 0x000fc800078e0a05 */
[----:B------:R-:W-:-:S05]  /*08a0*/  IMAD R0, R2, R3, R4 ;  /* 0x0000000302007224 */ /* 0x000fca00078e0204 */
[----:B------:R1:W-:Y:S01]  /*08b0*/  STL [R1+0xc], R0 ;  /* 0x00000c0001007387 */ /* 0x0003e20000100800 */
[----:B------:R-:W-:Y:S05]  /*08c0*/  @!P0 BRA `(.L_x_995) ;  /* 0x0000000000148947 */ /* 0x000fea0003800000 */
[----:B------:R-:W2:Y:S01]  /*08d0*/  LDC.64 R2, c[0x0][0x900] ;  /* 0x00024000ff027b82 */ /* 0x000ea20000000a00 */
[----:B------:R-:W-:Y:S01]  /*08e0*/  ULDC.64 UR4, c[0x0][0x208] ;  /* 0x0000820000047ab9 */ /* 0x000fe20000000a00 */
[----:B--2---:R-:W-:-:S05]  /*08f0*/  IMAD.WIDE R2, R5, 0x4, R2 ;  /* 0x0000000405027825 */ /* 0x004fca00078e0202 */
[----:B-1----:R2:W5:Y:S01]  /*0900*/  LDG.E R0, desc[UR4][R2.64] ;  /* 0x0000000402007981 */ /* 0x002562000c1e1900 */
[----:B------:R-:W-:Y:S05]  /*0910*/  BRA `(.L_x_996) ;  /* 0x0000000000307947 */ /* 0x000fea0003800000 */
.L_x_995:
[----:B------:R-:W-:Y:S02]  /*0920*/  ULDC.64 UR4, c[0x0][0x8f8] ;  /* 0x00023e0000047ab9 */ /* 0x000fe40000000a00 */
[----:B------:R-:W-:-:S04]  /*0930*/  ISETP.NE.U32.AND P0, PT, RZ, UR4, PT ;  /* 0x00000004ff007c0c */ /* 0x000fc8000bf05070 */
[----:B------:R-:W-:-:S13]  /*0940*/  ISETP.NE.AND.EX P0, PT, RZ, UR5, PT, P0 ;  /* 0x00000005ff007c0c */ /* 0x000fda000bf05300 */
[----:B------:R-:W-:Y:S05]  /*0950*/  @!P0 BRA `(.L_x_997) ;  /* 0x00000000001c8947 */ /* 0x000fea0003800000 */
[----:B------:R-:W2:Y:S01]  /*0960*/  LDC.64 R2, c[0x0][0x8f8] ;  /* 0x00023e00ff027b82 */ /* 0x000ea20000000a00 */
[----:B------:R-:W-:Y:S01]  /*0970*/  ULDC.64 UR4, c[0x0][0x208] ;  /* 0x0000820000047ab9 */ /* 0x000fe20000000a00 */
[----:B--2---:R-:W-:-:S05]  /*0980*/  IMAD.WIDE R2, R5, 0x4, R2 ;  /* 0x0000000405027825 */ /* 0x004fca00078e0202 */
[----:B-1----:R-:W2:Y:S04]  /*0990*/  LDG.E R0, desc[UR4][R2.64] ;  /* 0x0000000402007981 */ /* 0x002ea8000c1e1900 */
[----:B------:R-:W2:Y:S02]  /*09a0*/  LDG.E R7, desc[UR4][R2.64+0x4] ;  /* 0x0000040402077981 */ /* 0x000ea4000c1e1900 */
[----:B--2---:R-:W-:Y:S01]  /*09b0*/  IMAD.IADD R0, R7, 0x1, -R0 ;  /* 0x0000000107007824 */ /* 0x004fe200078e0a00 */
[----:B------:R-:W-:Y:S06]  /*09c0*/  BRA `(.L_x_996) ;  /* 0x0000000000047947 */ /* 0x000fec0003800000 */
.L_x_997:
[----:B-1----:R-:W1:Y:S02]  /*09d0*/  LDC R0, c[0x0][0x8f4] ;  /* 0x00023d00ff007b82 */ /* 0x002e640000000800 */
.L_x_996:
[----:B------:R-:W3:Y:S01]  /*09e0*/  LDL R10, [R1+0x10] ;  /* 0x00001000010a7983 */ /* 0x000ee20000100800 */
[----:B-1---5:R-:W-:-:S04]  /*09f0*/  VIADD R0, R0, 0x4f ;  /* 0x0000004f00007836 */ /* 0x022fc80000000000 */
[----:B------:R-:W-:-:S05]  /*0a00*/  IMAD.HI R0, R0, 0x66666667, RZ ;  /* 0x6666666700007827 */ /* 0x000fca00078e02ff */
[----:B--2---:R-:W-:-:S04]  /*0a10*/  SHF.R.U32.HI R3, RZ, 0x1f, R0 ;  /* 0x0000001fff037819 */ /* 0x004fc80000011600 */
[----:B------:R-:W-:-:S04]  /*0a20*/  LEA.HI.SX32 R3, R0, R3, 0x1b ;  /* 0x0000000300037211 */ /* 0x000fc800078fdaff */
[----:B---3--:R-:W-:-:S04]  /*0a30*/  ISETP.GE.AND P0, PT, R10, R3, PT ;  /* 0x000000030a00720c */ /* 0x008fc80003f06270 */
[----:B------:R-:W-:-:S04]  /*0a40*/  SEL R12, R5, 0xffffffff, !P0 ;  /* 0xffffffff050c7807 */ /* 0x000fc80004000000 */
[----:B------:R-:W-:Y:S01]  /*0a50*/  ISETP.GE.AND P0, PT, R12, RZ, PT ;  /* 0x000000ff0c00720c */ /* 0x000fe20003f06270 */
[----:B------:R1:W-:-:S12]  /*0a60*/  STL [R1+0x8], R12 ;  /* 0x0000080c01007387 */ /* 0x0003d80000100800 */
[----:B-1----:R-:W-:Y:S05]  /*0a70*/  @!P0 BRA `(.L_x_998) ;  /* 0x000000b4004c8947 */ /* 0x002fea0003800000 */
        /* <DEDUP_REMOVED lines=11> */
[----:B------:R-:W3:Y:S08]  /*0b30*/  @P0 LDC.64 R4, c[0x0][0x780] ;  /* 0x0001e000ff040b82 */ /* 0x000ef00000000a00 */
[----:B------:R-:W4:Y:S01]  /*0b40*/  LDC R9, c[0x0][0x290] ;  /* 0x0000a400ff097b82 */ /* 0x000f220000000800 */
[----:B---3--:R-:W-:-:S05]  /*0b50*/  @P0 IMAD.WIDE R4, R12, 0x4, R4 ;  /* 0x000000040c040825 */ /* 0x008fca00078e0204 */
[----:B-1----:R1:W5:Y:S01]  /*0b60*/  @P0 LDG.E R0, desc[UR4][R4.64] ;  /* 0x0000000404000981 */ /* 0x002362000c1e1900 */
[----:B------:R-:W-:Y:S02]  /*0b70*/  ULDC.64 UR4, c[0x0][0x788] ;  /* 0x0001e20000047ab9 */ /* 0x000fe40000000a00 */
[----:B------:R-:W-:-:S04]  /*0b80*/  ISETP.NE.U32.AND P2, PT, RZ, UR4, PT ;  /* 0x00000004ff007c0c */ /* 0x000fc8000bf45070 */
[----:B------:R-:W-:Y:S01]  /*0b90*/  ISETP.NE.AND.EX P2, PT, RZ, UR5, PT, P2 ;  /* 0x00000005ff007c0c */ /* 0x000fe2000bf45320 */
[----:B--2---:R-:W-:-:S05]  /*0ba0*/  @P1 IMAD R2, R12, 0x40, R2 ;  /* 0x000000400c021824 */ /* 0x004fca00078e0202 */
[----:B------:R-:W-:-:S04]  /*0bb0*/  @P1 SHF.R.S32.HI R3, RZ, 0x1f, R2 ;  /* 0x0000001fff031819 */ /* 0x000fc80000011402 */
[----:B------:R-:W-:-:S05]  /*0bc0*/  @P1 LEA.HI R3, R3, R2, RZ, 0x6 ;  /* 0x0000000203031211 */ /* 0x000fca00078f30ff */
[----:B------:R-:W-:-:S05]  /*0bd0*/  @P1 IMAD.SHL.U32 R3, R3, 0x100, RZ ;  /* 0x0000010003031824 */ /* 0x000fca00078e00ff */
[----:B------:R-:W-:Y:S02]  /*0be0*/  @P1 LOP3.LUT R8, R3, 0xffffc000, RZ, 0xc0, !PT ;  /* 0xffffc00003081812 */ /* 0x000fe400078ec0ff */
[----:B------:R-:W-:Y:S02]  /*0bf0*/  CS2R R2, SRZ ;  /* 0x0000000000027805 */ /* 0x000fe4000001ff00 */
[----:B-1----:R-:W-:Y:S01]  /*0c00*/  @P1 SHF.R.S32.HI R5, RZ, 0x1f, R8 ;  /* 0x0000001fff051819 */ /* 0x002fe20000011408 */
[----:B----4-:R-:W-:Y:S06]  /*0c10*/  @P0 BRA `(.L_x_999) ;  /* 0x0000000000140947 */ /* 0x010fec0003800000 */
[----:B------:R-:W-:Y:S05]  /*0c20*/  @!P1 BRA `(.L_x_999) ;  /* 0x0000000000109947 */ /* 0x000fea0003800000 */
[----:B------:R-:W-:Y:S02]  /*0c30*/  ULDC.64 UR4, c[0x0][0x208] ;  /* 0x0000820000047ab9 */ /* 0x000fe40000000a00 */
[----:B------:R-:W2:Y:S04]  /*0c40*/  LDG.E R11, desc[UR4][R6.64] ;  /* 0x00000004060b7981 */ /* 0x000ea8000c1e1900 */
[----:B-----5:R-:W2:Y:S02]  /*0c50*/  LDG.E R0, desc[UR4][R6.64+0x4] ;  /* 0x0000040406007981 */ /* 0x020ea4000c1e1900 */
[----:B--2---:R-:W-:-:S07]  /*0c60*/  IMAD.IADD R0, R0, 0x1, -R11 ;  /* 0x0000000100007824 */ /* 0x004fce00078e0a0b */
.L_x_999:
        /* <DEDUP_REMOVED lines=8> */
.L_x_1000:
        /* <DEDUP_REMOVED lines=10> */
.L_x_1001:
[----:B-1---5:R-:W-:Y:S01]  /*0d90*/  IMAD.IADD R4, R0, 0x1, -R9 ;  /* 0x0000000100047824 */ /* 0x022fe200078e0a09 */
[----:B------:R-:W-:Y:S01]  /*0da0*/  ULDC UR4, c[0x0][0x74c] ;  /* 0x0001d30000047ab9 */ /* 0x000fe20000000800 */
[----:B------:R-:W-:Y:S02]  /*0db0*/  PLOP3.LUT P0, PT, PT, PT, PT, 0x80, 0x0 ;  /* 0x000000000000781c */ /* 0x000fe40003f0f070 */
[----:B------:R-:W-:Y:S01]  /*0dc0*/  CS2R R136, SRZ ;  /* 0x0000000000887805 */ /* 0x000fe2000001ff00 */
[----:B------:R-:W-:Y:S01]  /*0dd0*/  IMAD R5, R10, 0x50, R4 ;  /* 0x000000500a057824 */ /* 0x000fe200078e0204 */
[----:B------:R-:W-:Y:S01]  /*0de0*/  CS2R R138, SRZ ;  /* 0x00000000008a7805 */ /* 0x000fe2000001ff00 */
[----:B------:R-:W-:Y:S01]  /*0df0*/  VIADD R4, R0, 0x3f ;  /* 0x0000003f00047836 */ /* 0x000fe20000000000 */
[----:B------:R-:W-:Y:S01]  /*0e00*/  CS2R R140, SRZ ;  /* 0x00000000008c7805 */ /* 0x000fe2000001ff00 */
[----:B------:R-:W-:Y:S01]  /*0e10*/  VIADD R6, R5, -UR4 ;  /* 0x8000000405067c36 */ /* 0x000fe20008000000 */
[----:B------:R-:W-:-:S02]  /*0e20*/  CS2R R142, SRZ ;  /* 0x00000000008e7805 */ /* 0x000fc4000001ff00 */
[----:B------:R-:W-:Y:S02]  /*0e30*/  CS2R R176, SRZ ;  /* 0x0000000000b07805 */ /* 0x000fe4000001ff00 */
[----:B------:R-:W-:Y:S02]  /*0e40*/  SHF.R.S32.HI R5, RZ, 0x1f, R4 ;  /* 0x0000001fff057819 */ /* 0x000fe40000011404 */
[----:B------:R-:W-:Y:S02]  /*0e50*/  CS2R R178, SRZ ;  /* 0x0000000000b27805 */ /* 0x000fe4000001ff00 */
[----:B------:R-:W-:Y:S02]  /*0e60*/  SHF.R.S32.HI R7, RZ, 0x1f, R6 ;  /* 0x0000001fff077819 */ /* 0x000fe40000011406 */
[----:B------:R-:W-:Y:S02]  /*0e70*/  CS2R R180, SRZ ;  /* 0x0000000000b47805 */ /* 0x000fe4000001ff00 */
[----:B------:R-:W-:-:S02]  /*0e80*/  LEA.HI R5, R5, R4, RZ, 0x6 ;  /* 0x0000000405057211 */ /* 0x000fc400078f30ff */
[----:B------:R-:W-:Y:S02]  /*0e90*/  CS2R R182, SRZ ;  /* 0x0000000000b67805 */ /* 0x000fe4000001ff00 */
[----:B------:R-:W-:Y:S02]  /*0ea0*/  LEA.HI R7, R7, R6, RZ, 0x6 ;  /* 0x0000000607077211 */ /* 0x000fe400078f30ff */
[----:B------:R-:W-:Y:S02]  /*0eb0*/  CS2R R144, SRZ ;  /* 0x0000000000907805 */ /* 0x000fe4000001ff00 */
[----:B------:R-:W-:Y:S02]  /*0ec0*/  SHF.R.S32.HI R237, RZ, 0x6, R5 ;  /* 0x00000006ffed7819 */ /* 0x000fe40000011405 */
[----:B------:R-:W-:Y:S02]  /*0ed0*/  CS2R R146, SRZ ;  /* 0x0000000000927805 */ /* 0x000fe4000001ff00 */
[----:B------:R-:W-:-:S02]  /*0ee0*/  SHF.R.S32.HI R7, RZ, 0x6, R7 ;  /* 0x00000006ff077819 */ /* 0x000fc40000011407 */
[----:B------:R-:W-:Y:S02]  /*0ef0*/  CS2R R148, SRZ ;  /* 0x0000000000947805 */ /* 0x000fe4000001ff00 */
[----:B------:R-:W-:Y:S02]  /*0f00*/  CS2R R150, SRZ ;  /* 0x0000000000967805 */ /* 0x000fe4000001ff00 */
[----:B------:R-:W-:Y:S02]  /*0f10*/  CS2R R184, SRZ ;  /* 0x0000000000b87805 */ /* 0x000fe4000001ff00 */
[----:B------:R-:W-:Y:S02]  /*0f20*/  VIMNMX R6, RZ, R7, !PT ;  /* 0x00000007ff067248 */ /* 0x000fe40007fe0100 */
[----:B------:R-:W-:Y:S02]  /*0f30*/  CS2R R186, SRZ ;  /* 0x0000000000ba7805 */ /* 0x000fe4000001ff00 */
[----:B------:R-:W-:-:S02]  /*0f40*/  CS2R R188, SRZ ;  /* 0x0000000000bc7805 */ /* 0x000fc4000001ff00 */
[----:B------:R-:W-:Y:S02]  /*0f50*/  CS2R R190, SRZ ;  /* 0x0000000000be7805 */ /* 0x000fe4000001ff00 */
[----:B------:R-:W-:Y:S02]  /*0f60*/  ISETP.GT.AND P2, PT, R237, R6, PT ;  /* 0x00000006ed00720c */ /* 0x000fe40003f44270 */
        /* <DEDUP_REMOVED lines=63> */
[----:B------:R-:W-:Y:S01]  /*1360*/  CS2R R134, SRZ ;  /* 0x0000000000867805 */ /* 0x000fe2000001ff00 */
[----:B------:R-:W-:Y:S06]  /*1370*/  @!P2 BRA `(.L_x_1002) ;  /* 0x0000007c0064a947 */ /* 0x000fec0003800000 */
[----:B------:R-:W1:Y:S01]  /*1380*/  S2R R8, SR_CgaCtaId ;  /* 0x0000000000087919 */ /* 0x000e620000008800 */
[----:B------:R-:W-:Y:S01]  /*1390*/  VIADD R21, R21, 0xffffff80 ;  /* 0xffffff8015157836 */ /* 0x000fe20000000000 */
[----:B------:R-:W-:Y:S02]  /*13a0*/  MOV R17, 0x400 ;  /* 0x0000040000117802 */ /* 0x000fe40000000f00 */
[----:B------:R-:W-:Y:S02]  /*13b0*/  SHF.L.U32 R16, RZ, 0x1f, RZ ;  /* 0x0000001fff107819 */ /* 0x000fe400000006ff */
[----:B------:R-:W-:-:S04]  /*13c0*/  SHF.R.S32.HI R4, RZ, 0x1f, R21 ;  /* 0x0000001fff047819 */ /* 0x000fc80000011415 */
[CC--:B------:R-:W-:Y:S02]  /*13d0*/  LEA.HI R5, R4.reuse, R21.reuse, RZ, 0x7 ;  /* 0x0000001504057211 */ /* 0x0c0fe400078f38ff */
[CC--:B------:R-:W-:Y:S02]  /*13e0*/  LEA.HI R10, R4.reuse, R21.reuse, RZ, 0x5 ;  /* 0x00000015040a7211 */ /* 0x0c0fe400078f28ff */
[----:B------:R-:W-:Y:S02]  /*13f0*/  SHF.R.S32.HI R7, RZ, 0x7, R5 ;  /* 0x00000007ff077819 */ /* 0x000fe40000011405 */
[----:B------:R-:W-:Y:S02]  /*1400*/  LEA.HI R13, R4, R21, RZ, 0x4 ;  /* 0x00000015040d7211 */ /* 0x000fe400078f20ff */
[--C-:B------:R-:W-:Y:S02]  /*1410*/  SHF.R.S32.HI R12, RZ, 0x5, R10.reuse ;  /* 0x00000005ff0c7819 */ /* 0x100fe4000001140a */
[----:B------:R-:W-:-:S02]  /*1420*/  SHF.R.S32.HI R11, RZ, 0x1f, R10 ;  /* 0x0000001fff0b7819 */ /* 0x000fc4000001140a */
[----:B------:R-:W-:Y:S02]  /*1430*/  LOP3.LUT R4, R5, 0xffffff80, RZ, 0xc0, !PT ;  /* 0xffffff8005047812 */ /* 0x000fe400078ec0ff */
[----:B------:R-:W-:Y:S02]  /*1440*/  LEA.HI R11, R11, R12, RZ, 0x2 ;  /* 0x0000000c0b0b7211 */ /* 0x000fe400078f10ff */
[----:B------:R-:W-:Y:S01]  /*1450*/  LOP3.LUT R14, R13, 0xffffff0, RZ, 0xc0, !PT ;  /* 0x0ffffff00d0e7812 */ /* 0x000fe200078ec0ff */
[----:B------:R-:W-:Y:S01]  /*1460*/  IMAD.IADD R10, R21, 0x1, -R4 ;  /* 0x00000001150a7824 */ /* 0x000fe200078e0a04 */
[----:B------:R-:W-:Y:S02]  /*1470*/  LOP3.LUT R13, R11, 0xfffffc, RZ, 0xc0, !PT ;  /* 0x00fffffc0b0d7812 */ /* 0x000fe400078ec0ff */
[----:B------:R-:W-:Y:S01]  /*1480*/  LEA.HI R15, R7, R7, RZ, 0x1 ;  /* 0x00000007070f7211 */ /* 0x000fe200078f08ff */
[----:B------:R-:W-:Y:S01]  /*1490*/  IMAD.IADD R14, R21, 0x1, -R14 ;  /* 0x00000001150e7824 */ /* 0x000fe200078e0a0e */
[----:B-1----:R-:W-:Y:S01]  /*14a0*/  LEA R17, R8, R17, 0x18 ;  /* 0x0000001108117211 */ /* 0x002fe200078ec0ff */
[----:B------:R-:W-:Y:S01]  /*14b0*/  IMAD.IADD R13, R12, 0x1, -R13 ;  /* 0x000000010c0d7824 */ /* 0x000fe200078e0a0d */
[----:B------:R-:W1:Y:S01]  /*14c0*/  SHFL.IDX PT, R8, R7, RZ, 0x1f ;  /* 0x00001fff07087589 */ /* 0x000e6200000e0000 */
[----:B------:R-:W-:Y:S01]  /*14d0*/  SHF.R.S32.HI R11, RZ, 0x1f, R10 ;  /* 0x0000001fff0b7819 */ /* 0x000fe2000001140a */
[----:B------:R-:W2:Y:S01]  /*14e0*/  SYNCS.PHASECHK.TRANS64.TRYWAIT P0, [R17+URZ+0x31800], R16 ;  /* 0x03180010110075a7 */ /* 0x000ea2000800017f */
[----:B------:R-:W-:Y:S01]  /*14f0*/  LOP3.LUT R12, R15, 0x1ffffffe, RZ, 0xc0, !PT ;  /* 0x1ffffffe0f0c7812 */ /* 0x000fe200078ec0ff */
[----:B------:R-:W-:-:S02]  /*1500*/  IMAD R14, R7, 0x40, R14 ;  /* 0x00000040070e7824 */ /* 0x000fc400078e020e */
[C---:B------:R-:W-:Y:S02]  /*1510*/  IMAD R15, R7.reuse, 0x800, R10 ;  /* 0x00000800070f7824 */ /* 0x040fe400078e020a */
[----:B------:R-:W-:Y:S01]  /*1520*/  IMAD.IADD R12, R7, 0x1, -R12 ;  /* 0x00000001070c7824 */ /* 0x000fe200078e0a0c */
[----:B-1----:R-:W-:-:S04]  /*1530*/  LEA.HI R4, R8, R8, RZ, 0x1 ;  /* 0x0000000808047211 */ /* 0x002fc800078f08ff */
[----:B------:R-:W-:-:S05]  /*1540*/  LOP3.LUT R5, R4, 0xfffffffe, RZ, 0xc0, !PT ;  /* 0xfffffffe04057812 */ /* 0x000fca00078ec0ff */
[----:B------:R-:W-:Y:S01]  /*1550*/  IMAD.IADD R4, R8, 0x1, -R5 ;  /* 0x0000000108047824 */ /* 0x000fe200078e0a05 */
[----:B------:R-:W-:-:S04]  /*1560*/  LEA.HI R5, R11, R10, RZ, 0x2 ;  /* 0x0000000a0b057211 */ /* 0x000fc800078f10ff */
[--C-:B------:R-:W-:Y:S02]  /*1570*/  SHF.R.S32.HI R7, RZ, 0x2, R5.reuse ;  /* 0x00000002ff077819 */ /* 0x100fe40000011405 */
[----:B------:R-:W-:Y:S01]  /*1580*/  SHF.R.S32.HI R8, RZ, 0x1f, R5 ;  /* 0x0000001fff087819 */ /* 0x000fe20000011405 */
[----:B--2---:R-:W-:Y:S06]  /*1590*/  @P0 BRA `(.L_x_1003) ;  /* 0x0000000000080947 */ /* 0x004fec0003800000 */
[----:B------:R-:W1:Y:S02]  /*15a0*/  SYNCS.PHASECHK.TRANS64.TRYWAIT P0, [R17+URZ+0x31800], R16 ;  /* 0x03180010110075a7 */ /* 0x000e64000800017f */
[----:B-1----:R-:W-:Y:S05]  /*15b0*/  @!P0 BRA `(.L_x_1004) ;  /* 0x000000a800848947 */ /* 0x002fea0003800000 */
.L_x_1003:
[----:B------:R-:W2:Y:S04]  /*15c0*/  LDL R20, [R1+0xc] ;  /* 0x00000c0001147983 */ /* 0x000ea80000100800 */
[----:B------:R-:W3:Y:S04]  /*15d0*/  LDL R19, [R1+0x8] ;  /* 0x0000080001137983 */ /* 0x000ee80000100800 */
[----:B------:R-:W4:Y:S04]  /*15e0*/  LDL R18, [R1+0x14] ;  /* 0x0000140001127983 */ /* 0x000f280000100800 */
[----:B------:R-:W5:Y:S01]  /*15f0*/  LDL R21, [R1+0x10] ;  /* 0x0000100001157983 */ /* 0x000f620000100800 */
[----:B------:R-:W-:Y:S01]  /*1600*/  LEA.HI R8, R8, R7, RZ, 0x3 ;  /* 0x0000000708087211 */ /* 0x000fe200078f18ff */
[----:B------:R-:W-:Y:S01]  /*1610*/  IMAD R14, R13, 0x10, R14 ;  /* 0x000000100d0e7824 */ /* 0x000fe200078e020e */
[----:B------:R-:W-:Y:S01]  /*1620*/  LOP3.LUT R5, R5, 0x7ffffffc, RZ, 0xc0, !PT ;  /* 0x7ffffffc05057812 */ /* 0x000fe200078ec0ff */
[----:B------:R-:W-:Y:S01]  /*1630*/  ULDC.64 UR4, c[0x0][0x2d8] ;  /* 0x0000b60000047ab9 */ /* 0x000fe20000000a00 */
[----:B------:R-:W-:Y:S01]  /*1640*/  LOP3.LUT R8, R8, 0xfffffff8, RZ, 0xc0, !PT ;  /* 0xfffffff808087812 */ /* 0x000fe200078ec0ff */
[----:B------:R-:W-:Y:S01]  /*1650*/  IMAD.SHL.U32 R13, R15, 0x4, RZ ;  /* 0x000000040f0d7824 */ /* 0x000fe200078e00ff */
[----:B------:R-:W-:Y:S01]  /*1660*/  LEA.HI R11, R11, R10, RZ, 0x5 ;  /* 0x0000000a0b0b7211 */ /* 0x000fe200078f28ff */
[----:B------:R-:W-:Y:S01]  /*1670*/  IMAD.IADD R5, R10, 0x1, -R5 ;  /* 0x000000010a057824 */ /* 0x000fe200078e0a05 */
[----:B------:R-:W-:Y:S01]  /*1680*/  CS2R R214, SRZ ;  /* 0x0000000000d67805 */ /* 0x000fe2000001ff00 */
[----:B------:R-:W-:Y:S01]  /*1690*/  IMAD.IADD R8, R7, 0x1, -R8 ;  /* 0x0000000107087824 */ /* 0x000fe200078e0a08 */
[----:B------:R-:W-:Y:S01]  /*16a0*/  IADD3 R2, P0, R13, R2, RZ ;  /* 0x000000020d027210 */ /* 0x000fe20007f1e0ff */
[----:B------:R-:W-:Y:S01]  /*16b0*/  IMAD R12, R12, 0x4, R5 ;  /* 0x000000040c0c7824 */ /* 0x000fe200078e0205 */
[----:B------:R-:W-:-:S02]  /*16c0*/  SHF.R.S32.HI R11, RZ, 0x5, R11 ;  /* 0x00000005ff0b7819 */ /* 0x000fc4000001140b */
[----:B------:R-:W-:Y:S02]  /*16d0*/  CS2R R212, SRZ ;  /* 0x0000000000d47805 */ /* 0x000fe4000001ff00 */
[----:B------:R-:W-:Y:S01]  /*16e0*/  LEA.HI.X.SX32 R3, R13, R3, 0x1, P0 ;  /* 0x000000030d037211 */ /* 0x000fe200000f0eff */
[----:B------:R-:W-:Y:S01]  /*16f0*/  IMAD.SHL.U32 R228, R12, 0x2, RZ ;  /* 0x000000020ce47824 */ /* 0x000fe200078e00ff */
        /* <DEDUP_REMOVED lines=78> */
[----:B------:R-:W-:Y:S01]  /*1be0*/  ULDC UR61, c[0x0][0x75c] ;  /* 0x0001d700003d7ab9 */ /* 0x000fe20000000800 */
[----:B------:R-:W-:Y:S01]  /*1bf0*/  UMOV UR60, URZ ;  /* 0x0000003f003c7c82 */ /* 0x000fe20008000000 */
[----:B--2---:R-:W-:-:S05]  /*1c00*/  SHF.R.S32.HI R7, RZ, 0x1f, R20 ;  /* 0x0000001fff077819 */ /* 0x004fca0000011414 */
[----:B------:R-:W-:Y:S01]  /*1c10*/  IMAD R5, R7, UR4, RZ ;  /* 0x0000000407057c24 */ /* 0x000fe2000f8e02ff */
[----:B---3--:R-:W-:Y:S02]  /*1c20*/  SHF.R.S32.HI R7, RZ, 0x1f, R19 ;  /* 0x0000001fff077819 */ /* 0x008fe40000011413 */
[----:B----4-:R-:W-:Y:S01]  /*1c30*/  R2UR UR6, R18 ;  /* 0x00000000120672ca */ /* 0x010fe200000e0000 */
[----:B------:R-:W-:Y:S01]  /*1c40*/  IMAD R18, R11, 0x10, R8 ;  /* 0x000000100b127824 */ /* 0x000fe200078e0208 */
[----:B------:R-:W-:Y:S01]  /*1c50*/  SEL R7, R7, RZ, !P1 ;  /* 0x000000ff07077207 */ /* 0x000fe20004800000 */
[----:B-----5:R-:W-:Y:S02]  /*1c60*/  IMAD R9, R21, -0x50, R9 ;  /* 0xffffffb015097824 */ /* 0x020fe400078e0209 */
[----:B------:R-:W-:Y:S01]  /*1c70*/  IMAD.WIDE.U32 R2, R20, UR4, R2 ;  /* 0x0000000414027c25 */ /* 0x000fe2000f8e0002 */
[----:B------:R-:W-:-:S03]  /*1c80*/  SEL R231, R19, RZ, !P1 ;  /* 0x000000ff13e77207 */ /* 0x000fc60004800000 */
[----:B------:R-:W-:Y:S01]  /*1c90*/  IMAD R11, R20, UR5, R5 ;  /* 0x00000005140b7c24 */ /* 0x000fe2000f8e0205 */
[----:B------:R-:W-:Y:S01]  /*1ca0*/  IADD3 R5, -R0, 0x1, R9 ;  /* 0x0000000100057810 */ /* 0x000fe20007ffe109 */
[----:B------:R-:W-:Y:S02]  /*1cb0*/  ULDC.64 UR4, c[0x0][0x2e0] ;  /* 0x0000b80000047ab9 */ /* 0x000fe40000000a00 */
[----:B------:R-:W-:Y:S02]  /*1cc0*/  IMAD R0, R7, UR4, RZ ;  /* 0x0000000407007c24 */ /* 0x000fe4000f8e02ff */
[----:B------:R-:W-:Y:S02]  /*1cd0*/  IMAD.IADD R3, R3, 0x1, R11 ;  /* 0x0000000103037824 */ /* 0x000fe400078e020b */
[--C-:B------:R-:W-:Y:S02]  /*1ce0*/  IMAD.IADD R229, R9, 0x1, -R228.reuse ;  /* 0x0000000109e57824 */ /* 0x100fe400078e0ae4 */
[----:B------:R-:W-:-:S02]  /*1cf0*/  IMAD.IADD R228, R5, 0x1, -R228 ;  /* 0x0000000105e47824 */ /* 0x000fc400078e0ae4 */
[C---:B------:R-:W-:Y:S02]  /*1d00*/  IMAD R5, R231.reuse, UR5, R0 ;  /* 0x00000005e7057c24 */ /* 0x040fe4000f8e0200 */
[----:B------:R-:W-:Y:S01]  /*1d10*/  IMAD.WIDE.U32 R230, R231, UR4, R2 ;  /* 0x00000004e7e67c25 */ /* 0x000fe2000f8e0002 */
[----:B------:R-:W-:-:S03]  /*1d20*/  ULOP3.LUT UR4, UR6, 0x1, URZ, 0xfc, !UPT ;  /* 0x0000000106047892 */ /* 0x000fc6000f8efc3f */
[----:B------:R-:W-:-:S03]  /*1d30*/  IMAD.IADD R5, R231, 0x1, R5 ;  /* 0x00000001e7057824 */ /* 0x000fc600078e0205 */
[----:B------:R-:W-:-:S05]  /*1d40*/  IMAD.U32 R0, RZ, RZ, UR4 ;  /* 0x00000004ff007e24 */ /* 0x000fca000f8e00ff */
[----:B------:R2:W-:Y:S04]  /*1d50*/  STL [R1+0x4], R0 ;  /* 0x0000040001007387 */ /* 0x0005e80000100800 */
[----:B------:R3:W-:Y:S01]  /*1d60*/  STL [R1], R5 ;  /* 0x0000000501007387 */ /* 0x0007e20000100800 */
[----:B------:R-:W-:Y:S02]  /*1d70*/  IMAD.MOV.U32 R3, RZ, RZ, R6 ;  /* 0x000000ffff037224 */ /* 0x000fe400078e0006 */
[----:B--2---:R-:W-:Y:S02]  /*1d80*/  IMAD.SHL.U32 R0, R14, 0x8, RZ ;  /* 0x000000080e007824 */ /* 0x004fe400078e00ff */
[----:B------:R-:W-:Y:S02]  /*1d90*/  IMAD.MOV.U32 R19, RZ, RZ, RZ ;  /* 0x000000ffff137224 */ /* 0x000fe400078e00ff */
[----:B------:R-:W-:-:S02]  /*1da0*/  IMAD.MOV.U32 R2, RZ, RZ, RZ ;  /* 0x000000ffff027224 */ /* 0x000fc400078e00ff */
[----:B---3--:R-:W-:-:S07]  /*1db0*/  IMAD R0, R0, 0x2, R17 ;  /* 0x0000000200007824 */ /* 0x008fce00078e0211 */
.L_x_1015:
[----:B--2---:R-:W2:Y:S02]  /*1dc0*/  LDL R5, [R1+0x4] ;  /* 0x0000040001057983 */ /* 0x004ea40000100800 */
[----:B--2---:R-:W-:-:S13]  /*1dd0*/  R2UR UR4, R5 ;  /* 0x00000000050472ca */ /* 0x004fda00000e0000 */
[----:B------:R-:W-:-:S06]  /*1de0*/  UISETP.NE.AND UP0, UPT, UR4, 0x3, UPT ;  /* 0x000000030400788c */ /* 0x000fcc000bf05270 */
[----:B------:R-:W-:-:S13]  /*1df0*/  PLOP3.LUT P0, PT, PT, PT, UP0, 0x80, 0x0 ;  /* 0x000000000000781c */ /* 0x000fda0003f0f008 */
[----:B------:R-:W-:Y:S05]  /*1e00*/  @!P0 BRA `(.L_x_1005) ;  /* 0x0000000000048947 */ /* 0x000fea0003800000 */
[----:B------:R-:W-:Y:S01]  /*1e10*/  BPT.TRAP 0x1 ;  /* 0x000000040000795c */ /* 0x000fe20000300000 */
.L_x_1005:
[----:B-1----:R-:W-:Y:S01]  /*1e20*/  IMAD R16, R2, 0x8, R17 ;  /* 0x0000000802107824 */ /* 0x002fe200078e0211 */
[----:B------:R-:W-:-:S04]  /*1e30*/  SHF.L.U32 R9, R19, 0x1f, RZ ;  /* 0x0000001f13097819 */ /* 0x000fc800000006ff */
[----:B------:R1:W2:Y:S01]  /*1e40*/  SYNCS.PHASECHK.TRANS64.TRYWAIT P1, [R16+URZ+0x31810], R9 ;  /* 0x03181009100075a7 */ /* 0x0002a2000802017f */
[----:B------:R-:W-:Y:S05]  /*1e50*/  @!P0 BRA `(.L_x_1006) ;  /* 0x0000000000048947 */ /* 0x000fea0003800000 */
[----:B------:R-:W-:Y:S01]  /*1e60*/  BPT.TRAP 0x1 ;  /* 0x000000040000795c */ /* 0x000fe20000300000 */
.L_x_1006:
        /* <DEDUP_REMOVED lines=11> */
.L_x_1007:
        /* <DEDUP_REMOVED lines=438> */
.L_x_1009:
[----:B------:R-:W-:-:S05]  /*3a80*/  IMAD.U32 R10, RZ, RZ, UR60 ;  /* 0x0000003cff0a7e24 */ /* 0x000fca000f8e00ff */
[----:B------:R-:W-:-:S04]  /*3a90*/  SHF.L.U32 R10, R10, 0x1f, RZ ;  /* 0x0000001f0a0a7819 */ /* 0x000fc800000006ff */
[----:B------:R1:W4:Y:S01]  /*3aa0*/  SYNCS.PHASECHK.TRANS64.TRYWAIT P1, [R17+URZ+0x31830], R10 ;  /* 0x0318300a110075a7 */ /* 0x000322000802017f */
[----:B------:R-:W-:Y:S05]  /*3ab0*/  @!P0 BRA `(.L_x_1010) ;  /* 0x0000000000048947 */ /* 0x000fea0003800000 */
[----:B------:R-:W-:Y:S01]  /*3ac0*/  BPT.TRAP 0x1 ;  /* 0x000000040000795c */ /* 0x000fe20000300000 */
.L_x_1010:
        /* <DEDUP_REMOVED lines=11> */
.L_x_1011:
        /* <DEDUP_REMOVED lines=437> */
[----:B------:R-:W-:Y:S02]  /*56d0*/  IMAD R29, R3, 0x40, R18 ;  /* 0x00000040031d7824 */ /* 0x000fe400078e0212 */
[----:B------:R-:W-:Y:S01]  /*56e0*/  FMUL.FTZ R11, R27, UR61 ;  /* 0x0000003d1b0b7c20 */ /* 0x000fe20008410000 */
[----:B------:R-:W1:Y:S01]  /*56f0*/  MUFU.TANH R8, R8 ;  /* 0x0000000800087308 */ /* 0x000e620000002400 */
[----:B------:R-:W-:Y:S01]  /*5700*/  FMUL.FTZ R20, R32, UR61 ;  /* 0x0000003d20147c20 */ /* 0x000fe20008410000 */
[----:B------:R-:W-:Y:S01]  /*5710*/  FMUL.FTZ R21, R33, UR61 ;  /* 0x0000003d21157c20 */ /* 0x000fe20008410000 */
[----:B------:R-:W-:Y:S01]  /*5720*/  VIADDMNMX R27, R29, R228, R229, PT ;  /* 0x000000e41d1b7246 */ /* 0x000fe200038001e5 */
[----:B------:R-:W-:Y:S01]  /*5730*/  FMUL.FTZ R24, R36, UR61 ;  /* 0x0000003d24187c20 */ /* 0x000fe20008410000 */
[----:B------:R-:W-:Y:S01]  /*5740*/  FMUL.FTZ R25, R37, UR61 ;  /* 0x0000003d25197c20 */ /* 0x000fe20008410000 */
[----:B------:R-:W-:Y:S01]  /*5750*/  FMUL.FTZ R10, R26, UR61 ;  /* 0x0000003d1a0a7c20 */ /* 0x000fe20008410000 */
[C---:B------:R-:W-:Y:S01]  /*5760*/  ISETP.GT.AND P6, PT, R27.reuse, RZ, PT ;  /* 0x000000ff1b00720c */ /* 0x040fe20003fc4270 */
[----:B------:R-:W4:Y:S01]  /*5770*/  MUFU.TANH R9, R9 ;  /* 0x0000000900097308 */ /* 0x000f220000002400 */
[C---:B------:R-:W-:Y:S01]  /*5780*/  ISETP.GT.AND P1, PT, R27.reuse, 0x1, PT ;  /* 0x000000011b00780c */ /* 0x040fe20003f24270 */
[----:B------:R-:W-:Y:S01]  /*5790*/  FMUL.FTZ R14, R30, UR61 ;  /* 0x0000003d1e0e7c20 */ /* 0x000fe20008410000 */
[----:B------:R-:W-:Y:S01]  /*57a0*/  ISETP.GT.AND P2, PT, R27, 0x10, PT ;  /* 0x000000101b00780c */ /* 0x000fe20003f44270 */
[----:B------:R-:W-:Y:S01]  /*57b0*/  FMUL.FTZ R15, R31, UR61 ;  /* 0x0000003d1f0f7c20 */ /* 0x000fe20008410000 */
[C---:B------:R-:W-:Y:S01]  /*57c0*/  ISETP.GT.AND P3, PT, R27.reuse, 0x11, PT ;  /* 0x000000111b00780c */ /* 0x040fe20003f64270 */
[----:B------:R-:W-:Y:S01]  /*57d0*/  FMUL.FTZ R26, R40, UR61 ;  /* 0x0000003d281a7c20 */ /* 0x000fe20008410000 */
[C---:B------:R-:W-:Y:S01]  /*57e0*/  ISETP.GT.AND P4, PT, R27.reuse, 0x20, PT ;  /* 0x000000201b00780c */ /* 0x040fe20003f84270 */
[----:B------:R-:W5:Y:S01]  /*57f0*/  MUFU.TANH R12, R12 ;  /* 0x0000000c000c7308 */ /* 0x000f620000002400 */
[----:B-1----:R-:W-:Y:S01]  /*5800*/  FSEL R235, R8, -INF , P6 ;  /* 0xff80000008eb7808 */ /* 0x002fe20003000000 */
[----:B------:R-:W-:Y:S01]  /*5810*/  FMUL.FTZ R22, R34, UR61 ;  /* 0x0000003d22167c20 */ /* 0x000fe20008410000 */
[----:B------:R-:W-:Y:S01]  /*5820*/  ISETP.GT.AND P5, PT, R27, 0x21, PT ;  /* 0x000000211b00780c */ /* 0x000fe20003fa4270 */
[----:B------:R-:W-:Y:S01]  /*5830*/  FMUL.FTZ R23, R35, UR61 ;  /* 0x0000003d23177c20 */ /* 0x000fe20008410000 */
[----:B------:R-:W-:Y:S01]  /*5840*/  ISETP.GT.AND P6, PT, R27, 0x30, PT ;  /* 0x000000301b00780c */ /* 0x000fe20003fc4270 */
[----:B------:R-:W-:Y:S01]  /*5850*/  FMUL.FTZ R28, R38, UR61 ;  /* 0x0000003d261c7c20 */ /* 0x000fe20008410000 */
[----:B------:R-:W-:Y:S01]  /*5860*/  IADD3 R34, R228, 0x8, R29 ;  /* 0x00000008e4227810 */ /* 0x000fe20007ffe01d */
[----:B------:R-:W1:Y:S01]  /*5870*/  MUFU.TANH R13, R13 ;  /* 0x0000000d000d7308 */ /* 0x000e620000002400 */
[----:B----4-:R-:W-:Y:S01]  /*5880*/  FSEL R233, R9, -INF , P1 ;  /* 0xff80000009e97808 */ /* 0x010fe20000800000 */
[----:B------:R-:W-:Y:S01]  /*5890*/  FMUL.FTZ R29, R39, UR61 ;  /* 0x0000003d271d7c20 */ /* 0x000fe20008410000 */
[----:B------:R-:W-:Y:S01]  /*58a0*/  ISETP.GT.AND P1, PT, R27, 0x31, PT ;  /* 0x000000311b00780c */ /* 0x000fe20003f24270 */
[----:B------:R-:W-:Y:S01]  /*58b0*/  FMUL.FTZ R30, R42, UR61 ;  /* 0x0000003d2a1e7c20 */ /* 0x000fe20008410000 */
[----:B------:R-:W-:Y:S01]  /*58c0*/  VIMNMX R34, R229, R34, PT ;  /* 0x00000022e5227248 */ /* 0x000fe20003fe0100 */
[--C-:B--2---:R-:W-:Y:S01]  /*58d0*/  FFMA.FTZ R235, R235, UR4, -R7.reuse ;  /* 0x00000004ebeb7c23 */ /* 0x104fe20008010807 */
[----:B------:R-:W-:Y:S01]  /*58e0*/  FFMA.FTZ R233, R233, UR4, -R7 ;  /* 0x00000004e9e97c23 */ /* 0x000fe20008010807 */
[----:B------:R-:W2:Y:S01]  /*58f0*/  MUFU.TANH R20, R20 ;  /* 0x0000001400147308 */ /* 0x000ea20000002400 */
[C---:B-----5:R-:W-:Y:S01]  /*5900*/  FSEL R232, R12.reuse, -INF , P2 ;  /* 0xff8000000ce87808 */ /* 0x060fe20001000000 */
[----:B------:R-:W-:Y:S01]  /*5910*/  FFMA.FTZ R9, -R9, R9, 1 ;  /* 0x3f80000009097423 */ /* 0x000fe20000010109 */
[----:B------:R-:W-:Y:S01]  /*5920*/  ISETP.GT.AND P2, PT, R27, 0x40, PT ;  /* 0x000000401b00780c */ /* 0x000fe20003f44270 */
[----:B------:R-:W-:-:S02]  /*5930*/  FFMA.FTZ R12, -R12, R12, 1 ;  /* 0x3f8000000c0c7423 */ /* 0x000fc4000001010c */
[--C-:B------:R-:W-:Y:S02]  /*5940*/  FFMA.FTZ R232, R232, UR4, -R7.reuse ;  /* 0x00000004e8e87c23 */ /* 0x100fe40008010807 */
[----:B------:R-:W4:Y:S01]  /*5950*/  MUFU.TANH R21, R21 ;  /* 0x0000001500157308 */ /* 0x000f220000002400 */
[----:B-1----:R-:W-:Y:S02]  /*5960*/  FSEL R227, R13, -INF , P3 ;  /* 0xff8000000de37808 */ /* 0x002fe40001800000 */
[----:B------:R-:W-:Y:S01]  /*5970*/  ISETP.GT.AND P3, PT, R27, 0x41, PT ;  /* 0x000000411b00780c */ /* 0x000fe20003f64270 */
[----:B------:R-:W-:Y:S02]  /*5980*/  FMUL.FTZ R27, R41, UR61 ;  /* 0x0000003d291b7c20 */ /* 0x000fe40008410000 */
[----:B------:R-:W-:Y:S02]  /*5990*/  FFMA.FTZ R227, R227, UR4, -R7 ;  /* 0x00000004e3e37c23 */ /* 0x000fe40008010807 */
[----:B------:R-:W1:Y:S01]  /*59a0*/  MUFU.TANH R24, R24 ;  /* 0x0000001800187308 */ /* 0x000e620000002400 */
[----:B--2---:R-:W-:-:S02]  /*59b0*/  FSEL R224, R20, -INF , P4 ;  /* 0xff80000014e07808 */ /* 0x004fc40002000000 */
[----:B------:R-:W-:-:S03]  /*59c0*/  ISETP.GT.AND P4, PT, R34, RZ, PT ;  /* 0x000000ff2200720c */ /* 0x000fc60003f84270 */
[----:B------:R-:W-:Y:S02]  /*59d0*/  FFMA.FTZ R224, R224, UR4, -R7 ;  /* 0x00000004e0e07c23 */ /* 0x000fe40008010807 */
[----:B------:R-:W2:Y:S01]  /*59e0*/  MUFU.TANH R25, R25 ;  /* 0x0000001900197308 */ /* 0x000ea20000002400 */
[----:B----4-:R-:W-:Y:S02]  /*59f0*/  FSEL R41, R21, -INF , P5 ;  /* 0xff80000015297808 */ /* 0x010fe40002800000 */
[----:B------:R-:W-:-:S03]  /*5a00*/  ISETP.GT.AND P5, PT, R34, 0x1, PT ;  /* 0x000000012200780c */ /* 0x000fc60003fa4270 */
[----:B------:R-:W-:Y:S02]  /*5a10*/  FFMA.FTZ R41, R41, UR4, -R7 ;  /* 0x0000000429297c23 */ /* 0x000fe40008010807 */
[----:B------:R-:W4:Y:S01]  /*5a20*/  MUFU.TANH R10, R10 ;  /* 0x0000000a000a7308 */ /* 0x000f220000002400 */
[----:B-1----:R-:W-:Y:S02]  /*5a30*/  FSEL R32, R24, -INF , P6 ;  /* 0xff80000018207808 */ /* 0x002fe40003000000 */
[----:B------:R-:W-:-:S03]  /*5a40*/  ISETP.GT.AND P6, PT, R34, 0x10, PT ;  /* 0x000000102200780c */ /* 0x000fc60003fc4270 */
[----:B------:R-:W-:Y:S02]  /*5a50*/  FFMA.FTZ R32, R32, UR4, -R7 ;  /* 0x0000000420207c23 */ /* 0x000fe40008010807 */
[----:B------:R-:W1:Y:S01]  /*5a60*/  MUFU.TANH R11, R11 ;  /* 0x0000000b000b7308 */ /* 0x000e620000002400 */
[----:B--2---:R-:W-:Y:S02]  /*5a70*/  FSEL R31, R25, -INF , P1 ;  /* 0xff800000191f7808 */ /* 0x004fe40000800000 */
[----:B------:R-:W-:-:S03]  /*5a80*/  ISETP.GT.AND P1, PT, R34, 0x11, PT ;  /* 0x000000112200780c */ /* 0x000fc60003f24270 */
[----:B------:R-:W-:Y:S02]  /*5a90*/  FFMA.FTZ R31, R31, UR4, -R7 ;  /* 0x000000041f1f7c23 */ /* 0x000fe40008010807 */
[----:B------:R-:W2:Y:S01]  /*5aa0*/  MUFU.TANH R14, R14 ;  /* 0x0000000e000e7308 */ /* 0x000ea20000002400 */
[----:B----4-:R-:W-:Y:S02]  /*5ab0*/  FSEL R37, R10, -INF , P4 ;  /* 0xff8000000a257808 */ /* 0x010fe40002000000 */
[----:B------:R-:W-:-:S05]  /*5ac0*/  ISETP.GT.AND P4, PT, R34, 0x30, PT ;  /* 0x000000302200780c */ /* 0x000fca0003f84270 */
[----:B------:R-:W4:Y:S01]  /*5ad0*/  MUFU.TANH R15, R15 ;  /* 0x0000000f000f7308 */ /* 0x000f220000002400 */
[----:B-1----:R-:W-:Y:S02]  /*5ae0*/  FSEL R234, R11, -INF , P5 ;  /* 0xff8000000bea7808 */ /* 0x002fe40002800000 */
[----:B------:R-:W-:-:S03]  /*5af0*/  ISETP.GT.AND P5, PT, R34, 0x31, PT ;  /* 0x000000312200780c */ /* 0x000fc60003fa4270 */
[----:B---3--:R-:W-:Y:S02]  /*5b00*/  FFMA.FTZ R234, R234, UR4, -R6 ;  /* 0x00000004eaea7c23 */ /* 0x008fe40008010806 */
[----:B------:R-:W1:Y:S01]  /*5b10*/  MUFU.TANH R26, R26 ;  /* 0x0000001a001a7308 */ /* 0x000e620000002400 */
[----:B--2---:R-:W-:Y:S02]  /*5b20*/  FSEL R35, R14, -INF , P6 ;  /* 0xff8000000e237808 */ /* 0x004fe40003000000 */
[----:B------:R-:W-:-:S03]  /*5b30*/  ISETP.GT.AND P6, PT, R34, 0x40, PT ;  /* 0x000000402200780c */ /* 0x000fc60003fc4270 */
[----:B------:R-:W-:Y:S02]  /*5b40*/  FFMA.FTZ R35, R35, UR4, -R6 ;  /* 0x0000000423237c23 */ /* 0x000fe40008010806 */
[----:B------:R-:W2:Y:S01]  /*5b50*/  MUFU.TANH R27, R27 ;  /* 0x0000001b001b7308 */ /* 0x000ea20000002400 */
[----:B----4-:R-:W-:Y:S02]  /*5b60*/  FSEL R36, R15, -INF , P1 ;  /* 0xff8000000f247808 */ /* 0x010fe40000800000 */
[----:B------:R-:W-:-:S05]  /*5b70*/  ISETP.GT.AND P1, PT, R34, 0x41, PT ;  /* 0x000000412200780c */ /* 0x000fca0003f24270 */
[----:B------:R-:W3:Y:S01]  /*5b80*/  MUFU.TANH R22, R22 ;  /* 0x0000001600167308 */ /* 0x000ee20000002400 */
[----:B-1----:R-:W-:Y:S02]  /*5b90*/  FSEL R33, R26, -INF , P2 ;  /* 0xff8000001a217808 */ /* 0x002fe40001000000 */
[----:B------:R-:W-:-:S03]  /*5ba0*/  ISETP.GT.AND P2, PT, R34, 0x20, PT ;  /* 0x000000202200780c */ /* 0x000fc60003f44270 */
[--C-:B------:R-:W-:Y:S02]  /*5bb0*/  FFMA.FTZ R33, R33, UR4, -R7.reuse ;  /* 0x0000000421217c23 */ /* 0x100fe40008010807 */
[----:B------:R-:W1:Y:S01]  /*5bc0*/  MUFU.TANH R23, R23 ;  /* 0x0000001700177308 */ /* 0x000e620000002400 */
[----:B--2---:R-:W-:Y:S02]  /*5bd0*/  FSEL R39, R27, -INF , P3 ;  /* 0xff8000001b277808 */ /* 0x004fe40001800000 */
[----:B------:R-:W-:Y:S01]  /*5be0*/  ISETP.GT.AND P3, PT, R34, 0x21, PT ;  /* 0x000000212200780c */ /* 0x000fe20003f64270 */
[----:B------:R-:W-:Y:S01]  /*5bf0*/  FMUL.FTZ R34, R43, UR61 ;  /* 0x0000003d2b227c20 */ /* 0x000fe20008410000 */
[--C-:B------:R-:W-:Y:S01]  /*5c00*/  FFMA.FTZ R43, R36, UR4, -R6.reuse ;  /* 0x00000004242b7c23 */ /* 0x100fe20008010806 */
[----:B------:R-:W-:Y:S01]  /*5c10*/  FFMA.FTZ R39, R39, UR4, -R7 ;  /* 0x0000000427277c23 */ /* 0x000fe20008010807 */
[----:B------:R-:W-:Y:S01]  /*5c20*/  FFMA.FTZ R7, R37, UR4, -R6 ;  /* 0x0000000425077c23 */ /* 0x000fe20008010806 */
[----:B------:R-:W2:Y:S01]  /*5c30*/  MUFU.TANH R28, R28 ;  /* 0x0000001c001c7308 */ /* 0x000ea20000002400 */
[----:B---3--:R-:W-:-:S05]  /*5c40*/  FSEL R38, R22, -INF , P2 ;  /* 0xff80000016267808 */ /* 0x008fca0001000000 */
[----:B------:R-:W-:Y:S02]  /*5c50*/  FFMA.FTZ R38, R38, UR4, -R6 ;  /* 0x0000000426267c23 */ /* 0x000fe40008010806 */
        /* <DEDUP_REMOVED lines=9> */
[----:B------:R-:W3:Y:S01]  /*5cf0*/  MUFU.EX2 R235, R235 ;  /* 0x000000eb00eb7308 */ /* 0x000ee20000000800 */
[----:B-1----:R-:W-:-:S05]  /*5d00*/  FSEL R36, R30, -INF , P6 ;  /* 0xff8000001e247808 */ /* 0x002fca0003000000 */
[----:B------:R-:W-:Y:S02]  /*5d10*/  FFMA.FTZ R36, R36, UR4, -R6 ;  /* 0x0000000424247c23 */ /* 0x000fe40008010806 */
[----:B------:R-:W-:Y:S01]  /*5d20*/  MUFU.EX2 R233, R233 ;  /* 0x000000e900e97308 */ /* 0x000fe20000000800 */
[----:B--2---:R-:W-:-:S05]  /*5d30*/  FSEL R226, R34, -INF , P1 ;  /* 0xff80000022e27808 */ /* 0x004fca0000800000 */
[----:B------:R-:W-:Y:S01]  /*5d40*/  FFMA.FTZ R226, R226, UR4, -R6 ;  /* 0x00000004e2e27c23 */ /* 0x000fe20008010806 */
[----:B------:R-:W-:Y:S01]  /*5d50*/  IMAD R6, R18, 0x4, R17 ;  /* 0x0000000412067824 */ /* 0x000fe200078e0211 */
[----:B------:R-:W-:Y:S04]  /*5d60*/  MUFU.EX2 R234, R234 ;  /* 0x000000ea00ea7308 */ /* 0x000fe80000000800 */
[----:B------:R-:W1:Y:S04]  /*5d70*/  LDS R225, [R6+0x2c300] ;  /* 0x02c3000006e17984 */ /* 0x000e680000000800 */
[----:B------:R2:W4:Y:S01]  /*5d80*/  LDS R236, [R6+0x2c320] ;  /* 0x02c3200006ec7984 */ /* 0x0005220000000800 */
[----:B------:R-:W-:-:S02]  /*5d90*/  WARPGROUP.DEPBAR.LE gsb0, 0x0 ;  /* 0x00008000000079c5 */ /* 0x000fc40000010000 */
[----:B------:R-:W-:Y:S01]  /*5da0*/  MUFU.EX2 R232, R232 ;  /* 0x000000e800e87308 */ /* 0x000fe20000000800 */
[----:B--2---:R-:W-:-:S07]  /*5db0*/  FFMA.FTZ R6, -R8, R8, 1 ;  /* 0x3f80000008067423 */ /* 0x004fce0000010108 */
[----:B------:R-:W2:Y:S08]  /*5dc0*/  MUFU.EX2 R8, R7 ;  /* 0x0000000700087308 */ /* 0x000eb00000000800 */
[----:B------:R-:W5:Y:S08]  /*5dd0*/  MUFU.EX2 R31, R31 ;  /* 0x0000001f001f7308 */ /* 0x000f700000000800 */
[----:B------:R-:W-:Y:S08]  /*5de0*/  MUFU.EX2 R227, R227 ;  /* 0x000000e300e37308 */ /* 0x000ff00000000800 */
[----:B------:R-:W-:Y:S01]  /*5df0*/  MUFU.EX2 R224, R224 ;  /* 0x000000e000e07308 */ /* 0x000fe20000000800 */
[--C-:B-1----:R-:W-:Y:S01]  /*5e00*/  FADD.FTZ R44, R44, -R225.reuse ;  /* 0x800000e12c2c7221 */ /* 0x102fe20000010000 */
[----:B------:R-:W-:-:S06]  /*5e10*/  FADD.FTZ R45, R45, -R225 ;  /* 0x800000e12d2d7221 */ /* 0x000fcc0000010000 */
[----:B------:R-:W1:Y:S01]  /*5e20*/  MUFU.EX2 R33, R33 ;  /* 0x0000002100217308 */ /* 0x000e620000000800 */
[----:B---3--:R-:W-:Y:S01]  /*5e30*/  FMUL.FTZ R44, R235, R44 ;  /* 0x0000002ceb2c7220 */ /* 0x008fe20000410000 */
[----:B--2---:R-:W-:Y:S01]  /*5e40*/  F2FP.BF16.F32.PACK_AB R7, R234, R8 ;  /* 0x00000008ea07723e */ /* 0x004fe200000010ff */
[----:B------:R-:W-:Y:S01]  /*5e50*/  FMUL.FTZ R45, R233, R45 ;  /* 0x0000002de92d7220 */ /* 0x000fe20000410000 */
[--C-:B------:R-:W-:Y:S01]  /*5e60*/  FADD.FTZ R217, R217, -R225.reuse ;  /* 0x800000e1d9d97221 */ /* 0x100fe20000010000 */
[----:B------:R-:W-:Y:S01]  /*5e70*/  FMUL.FTZ R44, R6, R44 ;  /* 0x0000002c062c7220 */ /* 0x000fe20000410000 */
[----:B------:R-:W-:Y:S01]  /*5e80*/  F2FP.BF16.F32.PACK_AB R6, R233, R235 ;  /* 0x000000ebe906723e */ /* 0x000fe200000010ff */
[----:B------:R-:W-:Y:S01]  /*5e90*/  BAR.SYNC.DEFER_BLOCKING 0x9, 0x100 ;  /* 0x0244000000007b1d */ /* 0x000fe20000010000 */
[----:B------:R-:W-:Y:S01]  /*5ea0*/  FMUL.FTZ R9, R9, R45 ;  /* 0x0000002d09097220 */ /* 0x000fe20000410000 */
[--C-:B------:R-:W-:Y:S01]  /*5eb0*/  FADD.FTZ R45, R52, -R225.reuse ;  /* 0x800000e1342d7221 */ /* 0x100fe20000010000 */
[--C-:B------:R-:W-:Y:S01]  /*5ec0*/  FADD.FTZ R52, R53, -R225.reuse ;  /* 0x800000e135347221 */ /* 0x100fe20000010000 */
[----:B----4-:R-:W-:Y:S01]  /*5ed0*/  FADD.FTZ R53, R46, -R236 ;  /* 0x800000ec2e357221 */ /* 0x010fe20000010000 */
[--C-:B------:R-:W-:Y:S01]  /*5ee0*/  FADD.FTZ R220, R220, -R225.reuse ;  /* 0x800000e1dcdc7221 */ /* 0x100fe20000010000 */
[----:B------:R-:W-:-:S02]  /*5ef0*/  FADD.FTZ R48, R48, -R225 ;  /* 0x800000e130307221 */ /* 0x000fc40000010000 */
[----:B------:R-:W-:Y:S01]  /*5f00*/  FMUL.FTZ R53, R8, R53 ;  /* 0x0000003508357220 */ /* 0x000fe20000410000 */
[----:B------:R-:W-:Y:S01]  /*5f10*/  FFMA.FTZ R8, -R20, R20, 1 ;  /* 0x3f80000014087423 */ /* 0x000fe20000010114 */
[----:B------:R-:W-:Y:S01]  /*5f20*/  FFMA.FTZ R20, -R24, R24, 1 ;  /* 0x3f80000018147423 */ /* 0x000fe20000010118 */
[----:B------:R-:W-:Y:S01]  /*5f30*/  FFMA.FTZ R24, -R26, R26, 1 ;  /* 0x3f8000001a187423 */ /* 0x000fe2000001011a */
[----:B------:R-:W-:Y:S01]  /*5f40*/  FADD.FTZ R221, R221, -R225 ;  /* 0x800000e1dddd7221 */ /* 0x000fe20000010000 */
[----:B------:R-:W-:Y:S01]  /*5f50*/  MUFU.EX2 R35, R35 ;  /* 0x0000002300237308 */ /* 0x000fe20000000800 */
[----:B------:R-:W-:Y:S01]  /*5f60*/  FFMA.FTZ R10, -R10, R10, 1 ;  /* 0x3f8000000a0a7423 */ /* 0x000fe2000001010a */
[--C-:B------:R-:W-:Y:S01]  /*5f70*/  FADD.FTZ R50, R50, -R236.reuse ;  /* 0x800000ec32327221 */ /* 0x100fe20000010000 */
[----:B------:R-:W-:-:S05]  /*5f80*/  FADD.FTZ R51, R51, -R236 ;  /* 0x800000ec33337221 */ /* 0x000fca0000010000 */
[----:B------:R-:W-:Y:S01]  /*5f90*/  MUFU.EX2 R226, R226 ;  /* 0x000000e200e27308 */ /* 0x000fe20000000800 */
[----:B------:R-:W-:-:S07]  /*5fa0*/  FADD.FTZ R55, R55, -R236 ;  /* 0x800000ec37377221 */ /* 0x000fce0000010000 */
[----:B------:R-:W-:Y:S01]  /*5fb0*/  MUFU.EX2 R41, R41 ;  /* 0x0000002900297308 */ /* 0x000fe20000000800 */
[----:B------:R2:W-:Y:S01]  /*5fc0*/  STSM.16.M88.2 [R0+0x2c500], R6 ;  /* 0x02c5000600007844 */ /* 0x0005e20000000100 */
[----:B------:R-:W-:Y:S01]  /*5fd0*/  FMUL.FTZ R48, R232, R48 ;  /* 0x00000030e8307220 */ /* 0x000fe20000410000 */
[----:B-----5:R-:W-:-:S05]  /*5fe0*/  FMUL.FTZ R26, R31, R217 ;  /* 0x000000d91f1a7220 */ /* 0x020fca0000410000 */
[----:B------:R-:W-:Y:S01]  /*5ff0*/  MUFU.EX2 R32, R32 ;  /* 0x0000002000207308 */ /* 0x000fe20000000800 */
[----:B------:R-:W-:-:S07]  /*6000*/  FMUL.FTZ R12, R12, R48 ;  /* 0x000000300c0c7220 */ /* 0x000fce0000410000 */
[----:B------:R-:W-:Y:S01]  /*6010*/  MUFU.EX2 R42, R42 ;  /* 0x0000002a002a7308 */ /* 0x000fe20000000800 */
[--C-:B------:R-:W-:Y:S01]  /*6020*/  FADD.FTZ R54, R54, -R236.reuse ;  /* 0x800000ec36367221 */ /* 0x100fe20000010000 */
[----:B------:R-:W-:Y:S01]  /*6030*/  FFMA.FTZ R23, -R23, R23, 1 ;  /* 0x3f80000017177423 */ /* 0x000fe20000010117 */
[--C-:B------:R-:W-:Y:S01]  /*6040*/  FADD.FTZ R223, R223, -R236.reuse ;  /* 0x800000ecdfdf7221 */ /* 0x100fe20000010000 */
[----:B------:R-:W-:Y:S01]  /*6050*/  FFMA.FTZ R22, -R22, R22, 1 ;  /* 0x3f80000016167423 */ /* 0x000fe20000010116 */
[--C-:B------:R-:W-:Y:S01]  /*6060*/  FADD.FTZ R218, R218, -R236.reuse ;  /* 0x800000ecdada7221 */ /* 0x100fe20000010000 */
[--C-:B------:R-:W-:Y:S01]  /*6070*/  FADD.FTZ R222, R222, -R236.reuse ;  /* 0x800000ecdede7221 */ /* 0x100fe20000010000 */
[--C-:B------:R-:W-:Y:S01]  /*6080*/  FADD.FTZ R219, R219, -R236.reuse ;  /* 0x800000ecdbdb7221 */ /* 0x100fe20000010000 */
[----:B--2---:R-:W2:Y:S01]  /*6090*/  MUFU.EX2 R6, R39 ;  /* 0x0000002700067308 */ /* 0x004ea20000000800 */
[----:B------:R-:W-:Y:S01]  /*60a0*/  FFMA.FTZ R7, -R13, R13, 1 ;  /* 0x3f8000000d077423 */ /* 0x000fe2000001010d */
[----:B------:R-:W-:Y:S01]  /*60b0*/  FFMA.FTZ R13, -R21, R21, 1 ;  /* 0x3f800000150d7423 */ /* 0x000fe20000010115 */
[----:B------:R-:W-:Y:S01]  /*60c0*/  FFMA.FTZ R21, -R25, R25, 1 ;  /* 0x3f80000019157423 */ /* 0x000fe20000010119 */
[----:B-1----:R-:W-:Y:S01]  /*60d0*/  FMUL.FTZ R25, R33, R220 ;  /* 0x000000dc21197220 */ /* 0x002fe20000410000 */
[----:B------:R-:W-:Y:S01]  /*60e0*/  FFMA.FTZ R29, -R29, R29, 1 ;  /* 0x3f8000001d1d7423 */ /* 0x000fe2000001011d */
[----:B------:R-:W-:Y:S01]  /*60f0*/  FADD.FTZ R47, R47, -R236 ;  /* 0x800000ec2f2f7221 */ /* 0x000fe20000010000 */
[----:B------:R-:W-:Y:S01]  /*6100*/  FMUL.FTZ R21, R21, R26 ;  /* 0x0000001a15157220 */ /* 0x000fe20000410000 */
[----:B------:R-:W-:Y:S01]  /*6110*/  FMUL.FTZ R24, R24, R25 ;  /* 0x0000001918187220 */ /* 0x000fe20000410000 */
[----:B------:R-:W-:Y:S01]  /*6120*/  FFMA.FTZ R25, -R27, R27, 1 ;  /* 0x3f8000001b197423 */ /* 0x000fe2000001011b */
[----:B------:R-:W1:Y:S01]  /*6130*/  MUFU.EX2 R46, R43 ;  /* 0x0000002b002e7308 */ /* 0x000e620000000800 */
[----:B------:R-:W-:Y:S01]  /*6140*/  FADD.FTZ R48, R49, -R225 ;  /* 0x800000e131307221 */ /* 0x000fe20000010000 */
[----:B------:R-:W-:Y:S01]  /*6150*/  FFMA.FTZ R28, -R28, R28, 1 ;  /* 0x3f8000001c1c7423 */ /* 0x000fe2000001011c */
[----:B------:R-:W-:Y:S01]  /*6160*/  FFMA.FTZ R30, -R30, R30, 1 ;  /* 0x3f8000001e1e7423 */ /* 0x000fe2000001011e */
[----:B------:R-:W-:Y:S01]  /*6170*/  UMOV UR57, 0x40000040 ;  /* 0x4000004000397882 */ /* 0x000fe20000000000 */
[----:B------:R-:W-:Y:S01]  /*6180*/  UMOV UR59, 0x40 ;  /* 0x00000040003b7882 */ /* 0x000fe20000000000 */
[----:B------:R-:W-:Y:S01]  /*6190*/  UMOV UR15, 0x40 ;  /* 0x00000040000f7882 */ /* 0x000fe20000000000 */
[----:B--2---:R-:W-:Y:S01]  /*61a0*/  FMUL.FTZ R26, R6, R221 ;  /* 0x000000dd061a7220 */ /* 0x004fe20000410000 */
[----:B------:R-:W-:Y:S01]  /*61b0*/  UMOV UR11, 0x40 ;  /* 0x00000040000b7882 */ /* 0x000fe20000000000 */
[----:B------:R-:W-:Y:S01]  /*61c0*/  UMOV UR19, 0x40 ;  /* 0x0000004000137882 */ /* 0x000fe20000000000 */
[----:B------:R-:W-:Y:S01]  /*61d0*/  UMOV UR49, 0x40000040 ;  /* 0x4000004000317882 */ /* 0x000fe20000000000 */
[----:B------:R-:W-:Y:S01]  /*61e0*/  FMUL.FTZ R25, R25, R26 ;  /* 0x0000001a19197220 */ /* 0x000fe20000410000 */
[----:B------:R-:W-:Y:S01]  /*61f0*/  FFMA.FTZ R26, -R14, R14, 1 ;  /* 0x3f8000000e1a7423 */ /* 0x000fe2000001010e */
[----:B------:R-:W-:-:S02]  /*6200*/  VIADD R14, R17, 0x2c500 ;  /* 0x0002c500110e7836 */ /* 0x000fc40000000000 */
[----:B------:R-:W-:Y:S01]  /*6210*/  FMUL.FTZ R48, R227, R48 ;  /* 0x00000030e3307220 */ /* 0x000fe20000410000 */
[----:B------:R-:W-:Y:S01]  /*6220*/  FMUL.FTZ R53, R10, R53 ;  /* 0x000000350a357220 */ /* 0x000fe20000410000 */
[----:B------:R-:W-:Y:S01]  /*6230*/  UMOV UR51, 0x40 ;  /* 0x0000004000337882 */ /* 0x000fe20000000000 */
[----:B------:R-:W-:Y:S01]  /*6240*/  UMOV UR55, 0x40 ;  /* 0x0000004000377882 */ /* 0x000fe20000000000 */
[----:B------:R-:W-:Y:S01]  /*6250*/  SHF.R.U32.HI R14, RZ, 0x4, R14 ;  /* 0x00000004ff0e7819 */ /* 0x000fe2000001160e */
[----:B------:R-:W-:Y:S01]  /*6260*/  FMUL.FTZ R7, R7, R48 ;  /* 0x0000003007077220 */ /* 0x000fe20000410000 */
[----:B------:R2:W3:Y:S01]  /*6270*/  MUFU.EX2 R10, R37 ;  /* 0x00000025000a7308 */ /* 0x0004e20000000800 */
[----:B------:R-:W-:Y:S01]  /*6280*/  FFMA.FTZ R48, -R11, R11, 1 ;  /* 0x3f8000000b307423 */ /* 0x000fe2000001010b */
[----:B------:R-:W-:Y:S01]  /*6290*/  FADD.FTZ R49, R216, -R225 ;  /* 0x800000e1d8317221 */ /* 0x000fe20000010000 */
[----:B------:R-:W-:Y:S01]  /*62a0*/  FMUL.FTZ R11, R35, R50 ;  /* 0x00000032230b7220 */ /* 0x000fe20000410000 */
[----:B------:R-:W-:Y:S01]  /*62b0*/  LOP3.LUT R27, R14, 0x3fff, RZ, 0xc0, !PT ;  /* 0x00003fff0e1b7812 */ /* 0x000fe200078ec0ff */
[----:B-1----:R-:W-:Y:S01]  /*62c0*/  FMUL.FTZ R14, R46, R51 ;  /* 0x000000332e0e7220 */ /* 0x002fe20000410000 */
[----:B------:R-:W-:Y:S01]  /*62d0*/  UMOV UR47, 0x40 ;  /* 0x00000040002f7882 */ /* 0x000fe20000000000 */
[----:B------:R-:W-:Y:S01]  /*62e0*/  UMOV UR29, 0x40000040 ;  /* 0x40000040001d7882 */ /* 0x000fe20000000000 */
[----:B------:R-:W1:Y:S01]  /*62f0*/  MUFU.EX2 R225, R38 ;  /* 0x0000002600e17308 */ /* 0x000e620000000800 */
[----:B--2---:R-:W-:Y:S01]  /*6300*/  FFMA.FTZ R37, -R15, R15, 1 ;  /* 0x3f8000000f257423 */ /* 0x004fe2000001010f */
[----:B------:R-:W-:Y:S01]  /*6310*/  LOP3.LUT R27, R27, 0x80000, RZ, 0xfc, !PT ;  /* 0x000800001b1b7812 */ /* 0x000fe200078efcff */
[----:B------:R-:W-:Y:S01]  /*6320*/  FMUL.FTZ R26, R26, R11 ;  /* 0x0000000b1a1a7220 */ /* 0x000fe20000410000 */
[----:B------:R-:W-:Y:S01]  /*6330*/  UMOV UR31, 0x40 ;  /* 0x00000040001f7882 */ /* 0x000fe20000000000 */
[----:B------:R-:W-:Y:S01]  /*6340*/  FMUL.FTZ R37, R37, R14 ;  /* 0x0000000e25257220 */ /* 0x000fe20000410000 */
[----:B------:R-:W-:Y:S01]  /*6350*/  UMOV UR43, 0x40 ;  /* 0x00000040002b7882 */ /* 0x000fe20000000000 */
[----:B------:R-:W-:Y:S01]  /*6360*/  UMOV UR39, 0x40 ;  /* 0x0000004000277882 */ /* 0x000fe20000000000 */
[----:B------:R-:W2:Y:S01]  /*6370*/  MUFU.EX2 R11, R40 ;  /* 0x00000028000b7308 */ /* 0x000ea20000000800 */
[----:B------:R-:W-:Y:S01]  /*6380*/  VIADD R14, R27, 0x80 ;  /* 0x000000801b0e7836 */ /* 0x000fe20000000000 */
[----:B------:R-:W-:Y:S01]  /*6390*/  UMOV UR35, 0x40 ;  /* 0x0000004000237882 */ /* 0x000fe20000000000 */
[----:B------:R-:W-:Y:S01]  /*63a0*/  UMOV UR27, 0x40 ;  /* 0x00000040001b7882 */ /* 0x000fe20000000000 */
[----:B------:R-:W-:Y:S01]  /*63b0*/  UMOV UR23, 0x40 ;  /* 0x0000004000177882 */ /* 0x000fe20000000000 */
[----:B------:R-:W4:Y:S01]  /*63c0*/  LDL R235, [R1] ;  /* 0x0000000001eb7983 */ /* 0x000f220000100800 */
[----:B------:R-:W-:Y:S01]  /*63d0*/  R2UR UR4, R14 ;  /* 0x000000000e0472ca */ /* 0x000fe200000e0000 */
[----:B---3--:R-:W-:Y:S01]  /*63e0*/  FMUL.FTZ R14, R10, R55 ;  /* 0x000000370a0e7220 */ /* 0x008fe20000410000 */
[----:B------:R3:W5:Y:S01]  /*63f0*/  MUFU.EX2 R15, R36 ;  /* 0x00000024000f7308 */ /* 0x0007620000000800 */
[----:B-1----:R-:W-:Y:S01]  /*6400*/  FMUL.FTZ R39, R225, R54 ;  /* 0x00000036e1277220 */ /* 0x002fe20000410000 */
[----:B------:R-:W-:Y:S01]  /*6410*/  FMUL.FTZ R223, R226, R223 ;  /* 0x000000dfe2df7220 */ /* 0x000fe20000410000 */
[----:B------:R-:W-:Y:S01]  /*6420*/  FMUL.FTZ R23, R23, R14 ;  /* 0x0000000e17177220 */ /* 0x000fe20000410000 */
[----:B------:R-:W-:Y:S01]  /*6430*/  FFMA.FTZ R14, -R34, R34, 1 ;  /* 0x3f800000220e7423 */ /* 0x000fe20000010122 */
[----:B------:R-:W-:Y:S01]  /*6440*/  FMUL.FTZ R45, R224, R45 ;  /* 0x0000002de02d7220 */ /* 0x000fe20000410000 */
[----:B------:R-:W-:Y:S01]  /*6450*/  F2FP.BF16.F32.PACK_AB R232, R227, R232 ;  /* 0x000000e8e3e8723e */ /* 0x000fe200000010ff */
[----:B------:R-:W-:Y:S01]  /*6460*/  FMUL.FTZ R47, R234, R47 ;  /* 0x0000002fea2f7220 */ /* 0x000fe20000410000 */
[----:B------:R-:W-:Y:S01]  /*6470*/  F2FP.BF16.F32.PACK_AB R233, R46, R35 ;  /* 0x000000232ee9723e */ /* 0x000fe200000010ff */
[----:B---3--:R-:W-:Y:S01]  /*6480*/  FMUL.FTZ R36, R22, R39 ;  /* 0x0000002716247220 */ /* 0x008fe20000410000 */
[----:B--2---:R-:W-:Y:S01]  /*6490*/  FMUL.FTZ R39, R11, R218 ;  /* 0x000000da0b277220 */ /* 0x004fe20000410000 */
[----:B------:R-:W-:Y:S01]  /*64a0*/  F2FP.BF16.F32.PACK_AB R224, R41, R224 ;  /* 0x000000e029e0723e */ /* 0x000fe200000010ff */
[----:B------:R-:W-:Y:S01]  /*64b0*/  FMUL.FTZ R223, R14, R223 ;  /* 0x000000df0edf7220 */ /* 0x000fe20000410000 */
[----:B------:R-:W-:Y:S01]  /*64c0*/  F2FP.BF16.F32.PACK_AB R225, R10, R225 ;  /* 0x000000e10ae1723e */ /* 0x000fe200000010ff */
[----:B------:R-:W-:Y:S01]  /*64d0*/  STSM.16.M88.2 [R0+0x2cd00], R232 ;  /* 0x02cd00e800007844 */ /* 0x000fe20000000100 */
[----:B------:R-:W-:Y:S01]  /*64e0*/  F2FP.BF16.F32.PACK_AB R10, R31, R32 ;  /* 0x000000201f0a723e */ /* 0x000fe200000010ff */
[C---:B------:R-:W-:Y:S01]  /*64f0*/  FMUL.FTZ R22, R42.reuse, R219 ;  /* 0x000000db2a167220 */ /* 0x040fe20000410000 */
[----:B-----5:R-:W-:Y:S01]  /*6500*/  FMUL.FTZ R43, R15, R222 ;  /* 0x000000de0f2b7220 */ /* 0x020fe20000410000 */
[----:B------:R-:W-:Y:S01]  /*6510*/  F2FP.BF16.F32.PACK_AB R11, R42, R11 ;  /* 0x0000000b2a0b723e */ /* 0x000fe200000010ff */
[----:B------:R-:W-:Y:S01]  /*6520*/  STSM.16.M88.2 [R0+0x2d500], R224 ;  /* 0x02d500e000007844 */ /* 0x000fe20000000100 */
[----:B------:R-:W-:Y:S01]  /*6530*/  F2FP.BF16.F32.PACK_AB R14, R6, R33 ;  /* 0x00000021060e723e */ /* 0x000fe200000010ff */
[----:B------:R-:W-:Y:S01]  /*6540*/  FMUL.FTZ R29, R29, R22 ;  /* 0x000000161d1d7220 */ /* 0x000fe20000410000 */
[----:B------:R-:W-:Y:S01]  /*6550*/  F2FP.BF16.F32.PACK_AB R15, R226, R15 ;  /* 0x0000000fe20f723e */ /* 0x000fe200000010ff */
[----:B------:R-:W-:Y:S01]  /*6560*/  STSM.16.M88.2 [R0+0x2dd00], R10 ;  /* 0x02dd000a00007844 */ /* 0x000fe20000000100 */
[----:B------:R-:W-:-:S02]  /*6570*/  IMAD R22, R4, 0x2000, R5 ;  /* 0x0000200004167824 */ /* 0x000fc400078e0205 */
[----:B------:R-:W-:Y:S01]  /*6580*/  FMUL.FTZ R52, R41, R52 ;  /* 0x0000003429347220 */ /* 0x000fe20000410000 */
[----:B------:R-:W-:Y:S01]  /*6590*/  FMUL.FTZ R49, R32, R49 ;  /* 0x0000003120317220 */ /* 0x000fe20000410000 */
[----:B------:R1:W-:Y:S01]  /*65a0*/  STSM.16.M88.2 [R0+0x2e500], R14 ;  /* 0x02e5000e00007844 */ /* 0x0003e20000000100 */
[----:B------:R-:W-:Y:S01]  /*65b0*/  VIADD R38, R27, 0x100 ;  /* 0x000001001b267836 */ /* 0x000fe20000000000 */
[----:B------:R-:W-:Y:S01]  /*65c0*/  SHF.R.U32.HI R6, RZ, 0x4, R22 ;  /* 0x00000004ff067819 */ /* 0x000fe20000011616 */
[----:B------:R-:W-:Y:S01]  /*65d0*/  FMUL.FTZ R48, R48, R47 ;  /* 0x0000002f30307220 */ /* 0x000fe20000410000 */
[----:B------:R2:W-:Y:S06]  /*65e0*/  MEMBAR.ALL.CTA ;  /* 0x0000000000007992 */ /* 0x0005ec0000008000 */
[----:B--2---:R-:W2:Y:S01]  /*65f0*/  FENCE.VIEW.ASYNC.S ;  /* 0x00000000000073c6 */ /* 0x004ea20000000000 */
[----:B------:R-:W-:Y:S01]  /*6600*/  FMUL.FTZ R8, R8, R45 ;  /* 0x0000002d08087220 */ /* 0x000fe20000410000 */
[----:B------:R-:W-:Y:S01]  /*6610*/  FMUL.FTZ R13, R13, R52 ;  /* 0x000000340d0d7220 */ /* 0x000fe20000410000 */
[----:B------:R-:W-:Y:S01]  /*6620*/  FMUL.FTZ R20, R20, R49 ;  /* 0x0000003114147220 */ /* 0x000fe20000410000 */
[----:B------:R-:W-:Y:S01]  /*6630*/  R2UR UR5, R38 ;  /* 0x00000000260572ca */ /* 0x000fe200000e0000 */
[----:B------:R-:W-:Y:S01]  /*6640*/  FMUL.FTZ R28, R28, R39 ;  /* 0x000000271c1c7220 */ /* 0x000fe20000410000 */
[----:B------:R-:W-:Y:S01]  /*6650*/  LOP3.LUT R6, R6, 0x3fff, RZ, 0xc0, !PT ;  /* 0x00003fff06067812 */ /* 0x000fe200078ec0ff */
[----:B------:R-:W-:-:S02]  /*6660*/  VIADD R38, R27, 0x180 ;  /* 0x000001801b267836 */ /* 0x000fc40000000000 */
[----:B------:R-:W-:Y:S01]  /*6670*/  FMUL.FTZ R34, R30, R43 ;  /* 0x0000002b1e227220 */ /* 0x000fe20000410000 */
[----:B------:R-:W-:Y:S01]  /*6680*/  F2FP.BF16.F32.PACK_AB R44, R9, R44 ;  /* 0x0000002c092c723e */ /* 0x000fe200000010ff */
[----:B------:R-:W-:Y:S01]  /*6690*/  VIADD R5, R27, 0x200 ;  /* 0x000002001b057836 */ /* 0x000fe20000000000 */
[----:B------:R-:W-:Y:S01]  /*66a0*/  F2FP.BF16.F32.PACK_AB R45, R48, R53 ;  /* 0x00000035302d723e */ /* 0x000fe200000010ff */
[----:B------:R-:W-:Y:S01]  /*66b0*/  UMOV UR13, UR57 ;  /* 0x00000039000d7c82 */ /* 0x000fe20008000000 */
        /* <DEDUP_REMOVED lines=9> */
[C---:B------:R-:W-:Y:S01]  /*6750*/  VIADD R7, R27.reuse, 0x10 ;  /* 0x000000101b077836 */ /* 0x040fe20000000000 */
[C---:B------:R-:W-:Y:S01]  /*6760*/  R2UR UR56, R6.reuse ;  /* 0x00000000063872ca */ /* 0x040fe200000e0000 */
[----:B--2---:R-:W-:Y:S01]  /*6770*/  BAR.SYNC.DEFER_BLOCKING 0x9, 0x100 ;  /* 0x0244000000007b1d */ /* 0x004fe20000010000 */
[----:B------:R-:W-:Y:S01]  /*6780*/  R2UR UR58, R27 ;  /* 0x000000001b3a72ca */ /* 0x000fe200000e0000 */
[----:B-1----:R-:W-:Y:S01]  /*6790*/  VIADD R14, R6, 0x180 ;  /* 0x00000180060e7836 */ /* 0x002fe20000000000 */
[----:B------:R-:W-:Y:S01]  /*67a0*/  F2FP.BF16.F32.PACK_AB R21, R29, R28 ;  /* 0x0000001c1d15723e */ /* 0x000fe200000010ff */
[----:B------:R-:W-:Y:S01]  /*67b0*/  VIADD R15, R27, 0x30 ;  /* 0x000000301b0f7836 */ /* 0x000fe20000000000 */
[----:B------:R-:W-:Y:S01]  /*67c0*/  F2FP.BF16.F32.PACK_AB R24, R25, R24 ;  /* 0x000000181918723e */ /* 0x000fe200000010ff */
[----:B------:R-:W-:Y:S01]  /*67d0*/  UMOV UR53, UR49 ;  /* 0x0000003100357c82 */ /* 0x000fe20008000000 */
[----:B------:R-:W-:Y:S01]  /*67e0*/  R2UR UR6, R38 ;  /* 0x00000000260672ca */ /* 0x000fe200000e0000 */
[----:B------:R-:W-:Y:S01]  /*67f0*/  UMOV UR45, UR49 ;  /* 0x00000031002d7c82 */ /* 0x000fe20008000000 */
[----:B------:R-:W-:Y:S01]  /*6800*/  F2FP.BF16.F32.PACK_AB R25, R223, R34 ;  /* 0x00000022df19723e */ /* 0x000fe200000010ff */
        /* <DEDUP_REMOVED lines=8> */
[----:B------:R-:W-:Y:S01]  /*6890*/  UMOV UR37, UR29 ;  /* 0x0000001d00257c82 */ /* 0x000fe20008000000 */
[----:B------:R-:W-:Y:S01]  /*68a0*/  UMOV UR33, UR29 ;  /* 0x0000001d00217c82 */ /* 0x000fe20008000000 */
[----:B------:R-:W-:Y:S01]  /*68b0*/  UMOV UR18, UR6 ;  /* 0x0000000600127c82 */ /* 0x000fe20008000000 */
[----:B------:R-:W-:Y:S01]  /*68c0*/  R2UR UR48, R5 ;  /* 0x00000000053072ca */ /* 0x000fe200000e0000 */
[----:B------:R-:W-:Y:S01]  /*68d0*/  VIADD R5, R27, 0x90 ;  /* 0x000000901b057836 */ /* 0x000fe20000000000 */
[----:B------:R-:W-:Y:S01]  /*68e0*/  R2UR UR5, R7 ;  /* 0x00000000070572ca */ /* 0x000fe200000e0000 */
[----:B------:R-:W-:Y:S01]  /*68f0*/  STSM.16.M88.2 [R0+0x2ed00], R44 ;  /* 0x02ed002c00007844 */ /* 0x000fe20000000100 */
[----:B------:R-:W-:Y:S01]  /*6900*/  VIADD R7, R27, 0x20 ;  /* 0x000000201b077836 */ /* 0x000fe20000000000 */
[----:B------:R-:W-:Y:S01]  /*6910*/  UMOV UR25, UR29 ;  /* 0x0000001d00197c82 */ /* 0x000fe20008000000 */
[----:B------:R-:W-:Y:S01]  /*6920*/  R2UR UR4, R5 ;  /* 0x00000000050472ca */ /* 0x000fe200000e0000 */
[----:B------:R-:W-:Y:S01]  /*6930*/  STSM.16.M88.2 [R0+0x2f500], R30 ;  /* 0x02f5001e00007844 */ /* 0x000fe20000000100 */
[----:B------:R-:W-:Y:S01]  /*6940*/  VIADD R5, R27, 0x190 ;  /* 0x000001901b057836 */ /* 0x000fe20000000000 */
[----:B------:R-:W-:Y:S01]  /*6950*/  R2UR UR30, R7 ;  /* 0x00000000071e72ca */ /* 0x000fe200000e0000 */
[----:B------:R-:W-:Y:S01]  /*6960*/  VIADD R7, R27, 0x120 ;  /* 0x000001201b077836 */ /* 0x000fe20000000000 */
[----:B------:R-:W-:Y:S01]  /*6970*/  STSM.16.M88.2 [R0+0x2fd00], R8 ;  /* 0x02fd000800007844 */ /* 0x000fe20000000100 */
[----:B------:R-:W-:Y:S01]  /*6980*/  MOV R216, UR58 ;  /* 0x0000003a00d87c02 */ /* 0x000fe20008000f00 */
[----:B------:R-:W-:Y:S01]  /*6990*/  UMOV UR52, UR48 ;  /* 0x0000003000347c82 */ /* 0x000fe20008000000 */
[----:B------:R-:W-:Y:S01]  /*69a0*/  R2UR UR54, R5 ;  /* 0x00000000053672ca */ /* 0x000fe200000e0000 */
[----:B------:R1:W-:Y:S01]  /*69b0*/  STSM.16.M88.2 [R0+0x30500], R20 ;  /* 0x0305001400007844 */ /* 0x0003e20000000100 */
[----:B------:R-:W-:Y:S01]  /*69c0*/  VIADD R5, R27, 0x210 ;  /* 0x000002101b057836 */ /* 0x000fe20000000000 */
[----:B------:R-:W-:Y:S01]  /*69d0*/  UMOV UR44, UR48 ;  /* 0x00000030002c7c82 */ /* 0x000fe20008000000 */
[----:B------:R-:W-:Y:S01]  /*69e0*/  R2UR UR38, R7 ;  /* 0x00000000072672ca */ /* 0x000fe200000e0000 */
[----:B------:R2:W-:Y:S01]  /*69f0*/  STSM.16.M88.2 [R0+0x30d00], R24 ;  /* 0x030d001800007844 */ /* 0x0005e20000000100 */
[----:B------:R-:W-:Y:S01]  /*6a00*/  WARPGROUP.ARRIVE ;  /* 0x00000000000079c5 */ /* 0x000fe20000000000 */
[----:B------:R-:W-:Y:S01]  /*6a10*/  R2UR UR46, R5 ;  /* 0x00000000052e72ca */ /* 0x000fe200000e0000 */
[----:B------:R-:W-:Y:S01]  /*6a20*/  VIADD R5, R6, 0x100 ;  /* 0x0000010006057836 */ /* 0x000fe20000000000 */
[----:B------:R-:W-:Y:S01]  /*6a30*/  MOV R217, UR59 ;  /* 0x0000003b00d97c02 */ /* 0x000fe20008000f00 */
[----:B------:R-:W-:-:S02]  /*6a40*/  VIADD R7, R17, 0x2ed00 ;  /* 0x0002ed0011077836 */ /* 0x000fc40000000000 */
[----:B------:R-:W-:Y:S01]  /*6a50*/  HGMMA.64x16x16.F32.BF16 R56, gdesc[UR56].tnspA.tnspB, R56 ;  /* 0x60200000383879f0 */ /* 0x000fe20008701838 */
[----:B------:R-:W-:Y:S01]  /*6a60*/  R2UR UR28, R5 ;  /* 0x00000000051c72ca */ /* 0x000fe200000e0000 */
[C---:B------:R-:W-:Y:S01]  /*6a70*/  VIADD R5, R27.reuse, 0xa0 ;  /* 0x000000a01b057836 */ /* 0x040fe20000000000 */
[----:B------:R-:W-:Y:S01]  /*6a80*/  SHF.R.U32.HI R7, RZ, 0x4, R7 ;  /* 0x00000004ff077819 */ /* 0x000fe20000011607 */
[----:B------:R-:W-:Y:S01]  /*6a90*/  HGMMA.64x16x16.F32.BF16 R64, gdesc[UR12].tnspA.tnspB, R64 ;  /* 0x602000000c4079f0 */ /* 0x000fe20008701840 */
[----:B-1----:R-:W-:Y:S01]  /*6aa0*/  VIADD R20, R27, 0xb0 ;  /* 0x000000b01b147836 */ /* 0x002fe20000000000 */
[----:B------:R-:W-:Y:S01]  /*6ab0*/  UMOV UR12, UR14 ;  /* 0x0000000e000c7c82 */ /* 0x000fe20008000000 */
        /* <DEDUP_REMOVED lines=21> */
[----:B------:R-:W-:Y:S01]  /*6c10*/  UMOV UR40, UR28 ;  /* 0x0000001c00287c82 */ /* 0x000fe20008000000 */
[----:B------:R-:W-:Y:S01]  /*6c20*/  UMOV UR36, UR28 ;  /* 0x0000001c00247c82 */ /* 0x000fe20008000000 */
[----:B------:R-:W-:Y:S01]  /*6c30*/  UMOV UR32, UR28 ;  /* 0x0000001c00207c82 */ /* 0x000fe20008000000 */
[----:B------:R-:W-:Y:S01]  /*6c40*/  UMOV UR24, UR28 ;  /* 0x0000001c00187c82 */ /* 0x000fe20008000000 */
[----:B------:R-:W-:Y:S01]  /*6c50*/  R2UR UR26, R5 ;  /* 0x00000000051a72ca */ /* 0x000fe200000e0000 */
[----:B------:R-:W-:Y:S01]  /*6c60*/  IMAD R5, R4, 0x2800, R17 ;  /* 0x0000280004057824 */ /* 0x000fe200078e0211 */
[----:B------:R-:W-:Y:S01]  /*6c70*/  LOP3.LUT R23, R7, 0x3fff, RZ, 0xc0, !PT ;  /* 0x00003fff07177812 */ /* 0x000fe200078ec0ff */
[----:B------:R-:W-:Y:S01]  /*6c80*/  UMOV UR13, UR15 ;  /* 0x0000000f000d7c82 */ /* 0x000fe20008000000 */
[----:B------:R-:W-:Y:S01]  /*6c90*/  MOV R8, UR56 ;  /* 0x0000003800087c02 */ /* 0x000fe20008000f00 */
[----:B------:R-:W-:Y:S01]  /*6ca0*/  UMOV UR56, UR12 ;  /* 0x0000000c00387c82 */ /* 0x000fe20008000000 */
[----:B------:R-:W-:Y:S01]  /*6cb0*/  SHF.R.U32.HI R5, RZ, 0x4, R5 ;  /* 0x00000004ff057819 */ /* 0x000fe20000011605 */
[----:B------:R-:W-:Y:S01]  /*6cc0*/  UMOV UR15, 0x40 ;  /* 0x00000040000f7882 */ /* 0x000fe20000000000 */
[----:B------:R-:W-:-:S02]  /*6cd0*/  LOP3.LUT R7, R23, 0x400000, RZ, 0xfc, !PT ;  /* 0x0040000017077812 */ /* 0x000fc400078efcff */
[----:B------:R-:W-:Y:S02]  /*6ce0*/  LOP3.LUT R5, R5, 0x3fff, RZ, 0xc0, !PT ;  /* 0x00003fff05057812 */ /* 0x000fe400078ec0ff */
[----:B------:R-:W-:Y:S02]  /*6cf0*/  R2UR UR4, R7 ;  /* 0x00000000070472ca */ /* 0x000fe400000e0000 */
[----:B------:R-:W-:Y:S01]  /*6d00*/  MOV R219, UR57 ;  /* 0x0000003900db7c02 */ /* 0x000fe20008000f00 */
[----:B------:R-:W-:Y:S01]  /*6d10*/  UMOV UR57, UR13 ;  /* 0x0000000d00397c82 */ /* 0x000fe20008000000 */
[----:B------:R-:W-:Y:S02]  /*6d20*/  MOV R12, UR56 ;  /* 0x00000038000c7c02 */ /* 0x000fe40008000f00 */
        /* <DEDUP_REMOVED lines=17> */
[----:B------:R-:W-:Y:S01]  /*6e40*/  HGMMA.64x16x16.F32.BF16 R88, gdesc[UR44].tnspA.tnspB, R88 ;  /* 0x602000002c5879f0 */ /* 0x000fe20008701858 */
[----:B------:R-:W-:Y:S01]  /*6e50*/  R2UR UR8, R14 ;  /* 0x000000000e0872ca */ /* 0x000fe200000e0000 */
[----:B------:R-:W-:Y:S01]  /*6e60*/  VIADD R14, R27, 0x130 ;  /* 0x000001301b0e7836 */ /* 0x000fe20000000000 */
        /* <DEDUP_REMOVED lines=54> */
[----:B------:R-:W-:Y:S02]  /*71d0*/  R2UR UR4, R14 ;  /* 0x000000000e0472ca */ /* 0x000fe400000e0000 */
        /* <DEDUP_REMOVED lines=8> */
[----:B------:R-:W-:Y:S02]  /*7260*/  IMAD.U32 R14, RZ, RZ, UR58 ;  /* 0x0000003aff0e7e24 */ /* 0x000fe4000f8e00ff */
[----:B------:R-:W-:Y:S01]  /*7270*/  IMAD.U32 R15, RZ, RZ, UR59 ;  /* 0x0000003bff0f7e24 */ /* 0x000fe2000f8e00ff */
[----:B------:R-:W-:Y:S01]  /*7280*/  HGMMA.64x64x16.F32.BF16 R24, gdesc[UR56].tnspA, R24 ;  /* 0x20e00000381879f0 */ /* 0x000fe20008701818 */
[----:B------:R-:W-:Y:S01]  /*7290*/  R2UR UR57, R13 ;  /* 0x000000000d3972ca */ /* 0x000fe200000e0000 */
[----:B------:R-:W-:Y:S01]  /*72a0*/  VIADD R13, R7, 0x100 ;  /* 0x00000100070d7836 */ /* 0x000fe20000000000 */
[----:B------:R-:W-:Y:S01]  /*72b0*/  R2UR UR56, R12 ;  /* 0x000000000c3872ca */ /* 0x000fe200000e0000 */
[----:B------:R-:W-:Y:S01]  /*72c0*/  VIADD R12, R5, 0x100 ;  /* 0x00000100050c7836 */ /* 0x000fe20000000000 */
[----:B------:R-:W-:-:S02]  /*72d0*/  R2UR UR59, R221 ;  /* 0x00000000dd3b72ca */ /* 0x000fc400000e0000 */
[----:B------:R-:W-:Y:S02]  /*72e0*/  R2UR UR58, R220 ;  /* 0x00000000dc3a72ca */ /* 0x000fe400000e0000 */
[----:B------:R-:W-:Y:S02]  /*72f0*/  R2UR UR4, R12 ;  /* 0x000000000c0472ca */ /* 0x000fe400000e0000 */
[----:B------:R-:W-:-:S03]  /*7300*/  R2UR UR5, R13 ;  /* 0x000000000d0572ca */ /* 0x000fc600000e0000 */
[----:B------:R-:W-:Y:S01]  /*7310*/  UMOV UR33, UR57 ;  /* 0x0000003900217c82 */ /* 0x000fe20008000000 */
[----:B------:R-:W-:Y:S01]  /*7320*/  UMOV UR57, 0x40000040 ;  /* 0x4000004000397882 */ /* 0x000fe20000000000 */
[----:B------:R-:W-:Y:S02]  /*7330*/  UMOV UR32, UR56 ;  /* 0x0000003800207c82 */ /* 0x000fe40008000000 */
[----:B------:R-:W-:Y:S01]  /*7340*/  UMOV UR37, UR59 ;  /* 0x0000003b00257c82 */ /* 0x000fe20008000000 */
[----:B------:R-:W-:Y:S01]  /*7350*/  UMOV UR59, 0x8 ;  /* 0x00000008003b7882 */ /* 0x000fe20000000000 */
[----:B------:R-:W-:Y:S01]  /*7360*/  UMOV UR36, UR58 ;  /* 0x0000003a00247c82 */ /* 0x000fe20008000000 */
[----:B------:R-:W-:Y:S01]  /*7370*/  IMAD.U32 R13, RZ, RZ, UR59 ;  /* 0x0000003bff0d7e24 */ /* 0x000fe2000f8e00ff */
[----:B------:R-:W-:Y:S02]  /*7380*/  UMOV UR56, UR4 ;  /* 0x0000000400387c82 */ /* 0x000fe40008000000 */
[----:B------:R-:W-:-:S02]  /*7390*/  UMOV UR58, UR5 ;  /* 0x00000005003a7c82 */ /* 0x000fc40008000000 */
[----:B------:R-:W-:Y:S01]  /*73a0*/  IMAD.U32 R12, RZ, RZ, UR58 ;  /* 0x0000003aff0c7e24 */ /* 0x000fe2000f8e00ff */
[----:B------:R-:W-:Y:S01]  /*73b0*/  HGMMA.64x64x16.F32.BF16 R24, gdesc[UR56].tnspA, R24 ;  /* 0x20e00000381879f0 */ /* 0x000fe20008701818 */
[----:B------:R-:W-:Y:S01]  /*73c0*/  R2UR UR59, R11 ;  /* 0x000000000b3b72ca */ /* 0x000fe200000e0000 */
[----:B------:R-:W-:Y:S01]  /*73d0*/  VIADD R11, R7, 0x180 ;  /* 0x00000180070b7836 */ /* 0x000fe20000000000 */
[----:B------:R-:W-:Y:S01]  /*73e0*/  R2UR UR58, R10 ;  /* 0x000000000a3a72ca */ /* 0x000fe200000e0000 */
[----:B------:R-:W-:Y:S01]  /*73f0*/  VIADD R10, R5, 0x180 ;  /* 0x00000180050a7836 */ /* 0x000fe20000000000 */
        /* <DEDUP_REMOVED lines=8> */
[----:B------:R-:W-:Y:S01]  /*7480*/  UMOV UR58, UR5 ;  /* 0x00000005003a7c82 */ /* 0x000fe20008000000 */
[----:B------:R-:W-:Y:S01]  /*7490*/  R2UR UR5, R7 ;  /* 0x00000000070572ca */ /* 0x000fe200000e0000 */
[----:B------:R-:W-:Y:S01]  /*74a0*/  UMOV UR56, UR4 ;  /* 0x0000000400387c82 */ /* 0x000fe20008000000 */
        /* <DEDUP_REMOVED lines=52> */
[----:B----4-:R-:W-:Y:S02]  /*77f0*/  LEA.HI.X.SX32 R7, R7, R235, 0x1, P1 ;  /* 0x000000eb07077211 */ /* 0x010fe400008f0eff */
        /* <DEDUP_REMOVED lines=65> */
[----:B------:R-:W-:Y:S01]  /*7c10*/  UMOV UR7, 0x40 ;  /* 0x0000004000077882 */ /* 0x000fe20000000000 */
        /* <DEDUP_REMOVED lines=53> */
[----:B------:R-:W-:Y:S01]  /*7f70*/  HGMMA.64x16x16.F32.BF16 R136, gdesc[UR44].tnspA.tnspB, R136 ;  /* 0x602000002c8879f0 */ /* 0x000fe20008701888 */
[----:B------:R-:W-:Y:S01]  /*7f80*/  IMAD.U32 R222, RZ, RZ, UR10 ;  /* 0x0000000affde7e24 */ /* 0x000fe2000f8e00ff */
[----:B------:R-:W-:Y:S01]  /*7f90*/  UMOV UR48, UR44 ;  /* 0x0000002c00307c82 */ /* 0x000fe20008000000 */
        /* <DEDUP_REMOVED lines=15> */
[----:B------:R1:W-:Y:S01]  /*8090*/  REDG.E.ADD.F32x4.FTZ.RN.STRONG.GPU desc[UR56][R6.64+0x1800], R36 ;  /* 0x00180024060079a6 */ /* 0x0003e2000c10f7b8 */
[----:B------:R-:W-:-:S02]  /*80a0*/  VIADD R25, R232, 0x100 ;  /* 0x00000100e8197836 */ /* 0x000fc40000000000 */
[----:B------:R-:W-:Y:S01]  /*80b0*/  R2UR UR26, R26 ;  /* 0x000000001a1a72ca */ /* 0x000fe200000e0000 */
[----:B------:R-:W-:Y:S01]  /*80c0*/  IMAD.U32 R226, RZ, RZ, UR10 ;  /* 0x0000000affe27e24 */ /* 0x000fe2000f8e00ff */
[----:B------:R-:W-:Y:S01]  /*80d0*/  UMOV UR5, 0x40000040 ;  /* 0x4000004000057882 */ /* 0x000fe20000000000 */
[----:B------:R-:W-:Y:S01]  /*80e0*/  HGMMA.64x16x16.F32.BF16 R168, gdesc[UR48].tnspA.tnspB, R168 ;  /* 0x6020000030a879f0 */ /* 0x000fe200087018a8 */
[----:B------:R-:W-:Y:S01]  /*80f0*/  R2UR UR24, R25 ;  /* 0x00000000191872ca */ /* 0x000fe200000e0000 */
[C---:B------:R-:W-:Y:S01]  /*8100*/  VIADD R25, R24.reuse, 0x120 ;  /* 0x0000012018197836 */ /* 0x040fe20000000000 */
[----:B------:R1:W-:Y:S04]  /*8110*/  REDG.E.ADD.F32x4.FTZ.RN.STRONG.GPU desc[UR56][R6.64+0x2000], R40 ;  /* 0x00200028060079a6 */ /* 0x0003e8000c10f7b8 */
[----:B------:R-:W-:Y:S01]  /*8120*/  R2UR UR38, R25 ;  /* 0x00000000192672ca */ /* 0x000fe200000e0000 */
[----:B------:R-:W-:-:S02]  /*8130*/  VIADD R25, R24, 0x1a0 ;  /* 0x000001a018197836 */ /* 0x000fc40000000000 */
[C---:B------:R-:W-:Y:S01]  /*8140*/  VIADD R26, R24.reuse, 0xa0 ;  /* 0x000000a0181a7836 */ /* 0x040fe20000000000 */
[----:B------:R-:W-:Y:S01]  /*8150*/  UMOV UR21, UR5 ;  /* 0x0000000500157c82 */ /* 0x000fe20008000000 */
[----:B------:R-:W-:Y:S01]  /*8160*/  UMOV UR17, UR5 ;  /* 0x0000000500117c82 */ /* 0x000fe20008000000 */
[----:B------:R-:W-:Y:S01]  /*8170*/  R2UR UR34, R25 ;  /* 0x00000000192272ca */ /* 0x000fe200000e0000 */
[----:B------:R-:W-:Y:S01]  /*8180*/  VIADD R25, R24, 0x220 ;  /* 0x0000022018197836 */ /* 0x000fe20000000000 */
[----:B------:R-:W-:Y:S01]  /*8190*/  R2UR UR42, R26 ;  /* 0x000000001a2a72ca */ /* 0x000fe200000e0000 */
[----:B------:R-:W-:Y:S01]  /*81a0*/  UMOV UR40, UR24 ;  /* 0x0000001800287c82 */ /* 0x000fe20008000000 */
[----:B------:R-:W-:Y:S01]  /*81b0*/  UMOV UR36, UR24 ;  /* 0x0000001800247c82 */ /* 0x000fe20008000000 */
[----:B------:R-:W-:Y:S01]  /*81c0*/  UMOV UR32, UR24 ;  /* 0x0000001800207c82 */ /* 0x000fe20008000000 */
[----:B------:R-:W-:Y:S01]  /*81d0*/  R2UR UR30, R25 ;  /* 0x00000000191e72ca */ /* 0x000fe200000e0000 */
[----:B------:R-:W-:Y:S01]  /*81e0*/  UMOV UR28, UR24 ;  /* 0x00000018001c7c82 */ /* 0x000fe20008000000 */
[----:B------:R-:W-:Y:S01]  /*81f0*/  HGMMA.64x16x16.F32.BF16 R136, gdesc[UR24].tnspA.tnspB, R136 ;  /* 0x60200000188879f0 */ /* 0x000fe20008701888 */
[----:B------:R-:W-:Y:S01]  /*8200*/  IMAD.U32 R227, RZ, RZ, UR11 ;  /* 0x0000000bffe37e24 */ /* 0x000fe2000f8e00ff */
[----:B------:R-:W-:Y:S01]  /*8210*/  UMOV UR13, UR5 ;  /* 0x00000005000d7c82 */ /* 0x000fe20008000000 */
[----:B------:R-:W-:-:S04]  /*8220*/  UMOV UR9, UR5 ;  /* 0x0000000500097c82 */ /* 0x000fc80008000000 */
[----:B------:R-:W-:Y:S01]  /*8230*/  HGMMA.64x16x16.F32.BF16 R144, gdesc[UR40].tnspA.tnspB, R144 ;  /* 0x60200000289079f0 */ /* 0x000fe20008701890 */
[----:B------:R1:W-:Y:S01]  /*8240*/  REDG.E.ADD.F32x4.FTZ.RN.STRONG.GPU desc[UR56][R6.64+0x2800], R44 ;  /* 0x0028002c060079a6 */ /* 0x0003e2000c10f7b8 */
[----:B------:R-:W-:Y:S02]  /*8250*/  VIADD R25, R232, 0x180 ;  /* 0x00000180e8197836 */ /* 0x000fe40000000000 */
[----:B------:R-:W-:Y:S01]  /*8260*/  VIADD R26, R24, 0x30 ;  /* 0x00000030181a7836 */ /* 0x000fe20000000000 */
[----:B------:R-:W-:Y:S01]  /*8270*/  UMOV UR11, 0x40 ;  /* 0x00000040000b7882 */ /* 0x000fe20000000000 */
[----:B------:R-:W-:Y:S01]  /*8280*/  HGMMA.64x16x16.F32.BF16 R152, gdesc[UR36].tnspA.tnspB, R152 ;  /* 0x60200000249879f0 */ /* 0x000fe20008701898 */
[----:B------:R1:W-:Y:S01]  /*8290*/  REDG.E.ADD.F32x4.FTZ.RN.STRONG.GPU desc[UR56][R6.64+0x3000], R48 ;  /* 0x00300030060079a6 */ /* 0x0003e2000c10f7b8 */
[----:B------:R-:W-:Y:S02]  /*82a0*/  R2UR UR4, R25 ;  /* 0x00000000190472ca */ /* 0x000fe400000e0000 */
[----:B------:R-:W-:Y:S01]  /*82b0*/  HGMMA.64x16x16.F32.BF16 R160, gdesc[UR32].tnspA.tnspB, R160 ;  /* 0x6020000020a079f0 */ /* 0x000fe200087018a0 */
[----:B------:R-:W-:Y:S01]  /*82c0*/  R2UR UR6, R26 ;  /* 0x000000001a0672ca */ /* 0x000fe200000e0000 */
[----:B------:R1:W-:Y:S01]  /*82d0*/  REDG.E.ADD.F32x4.FTZ.RN.STRONG.GPU desc[UR56][R6.64+0x3800], R52 ;  /* 0x00380034060079a6 */ /* 0x0003e2000c10f7b8 */
[----:B------:R-:W-:-:S02]  /*82e0*/  VIADD R25, R24, 0x130 ;  /* 0x0000013018197836 */ /* 0x000fc40000000000 */
[C---:B------:R-:W-:Y:S01]  /*82f0*/  VIADD R26, R24.reuse, 0xb0 ;  /* 0x000000b0181a7836 */ /* 0x040fe20000000000 */
[----:B------:R-:W-:Y:S02]  /*8300*/  HGMMA.64x16x16.F32.BF16 R168, gdesc[UR28].tnspA.tnspB, R168 ;  /* 0x602000001ca879f0 */ /* 0x000fe400087018a8 */
[----:B------:R-:W-:Y:S01]  /*8310*/  R2UR UR18, R25 ;  /* 0x00000000191272ca */ /* 0x000fe200000e0000 */
[----:B------:R-:W-:Y:S01]  /*8320*/  VIADD R25, R24, 0x1b0 ;  /* 0x000001b018197836 */ /* 0x000fe20000000000 */
[----:B------:R-:W-:Y:S01]  /*8330*/  R2UR UR22, R26 ;  /* 0x000000001a1672ca */ /* 0x000fe200000e0000 */
[----:B------:R-:W-:Y:S01]  /*8340*/  VIADD R24, R24, 0x230 ;  /* 0x0000023018187836 */ /* 0x000fe20000000000 */
[----:B------:R-:W-:Y:S01]  /*8350*/  UMOV UR20, UR4 ;  /* 0x0000000400147c82 */ /* 0x000fe20008000000 */
[----:B------:R-:W-:Y:S01]  /*8360*/  UMOV UR16, UR4 ;  /* 0x0000000400107c82 */ /* 0x000fe20008000000 */
[----:B------:R-:W-:Y:S01]  /*8370*/  R2UR UR14, R25 ;  /* 0x00000000190e72ca */ /* 0x000fe200000e0000 */
[----:B------:R-:W-:Y:S01]  /*8380*/  UMOV UR12, UR4 ;  /* 0x00000004000c7c82 */ /* 0x000fe20008000000 */
[----:B------:R-:W-:Y:S01]  /*8390*/  R2UR UR10, R24 ;  /* 0x00000000180a72ca */ /* 0x000fe200000e0000 */
[----:B------:R-:W-:Y:S01]  /*83a0*/  UMOV UR8, UR4 ;  /* 0x0000000400087c82 */ /* 0x000fe20008000000 */
[----:B------:R-:W-:Y:S05]  /*83b0*/  HGMMA.64x16x16.F32.BF16 R136, gdesc[UR4].tnspA.tnspB, R136 ;  /* 0x60200000048879f0 */ /* 0x000fea0008701888 */
[----:B------:R-:W-:Y:S04]  /*83c0*/  HGMMA.64x16x16.F32.BF16 R144, gdesc[UR20].tnspA.tnspB, R144 ;  /* 0x60200000149079f0 */ /* 0x000fe80008701890 */
[----:B------:R-:W-:Y:S04]  /*83d0*/  HGMMA.64x16x16.F32.BF16 R152, gdesc[UR16].tnspA.tnspB, R152 ;  /* 0x60200000109879f0 */ /* 0x000fe80008701898 */
[----:B------:R-:W-:Y:S04]  /*83e0*/  HGMMA.64x16x16.F32.BF16 R160, gdesc[UR12].tnspA.tnspB, R160 ;  /* 0x602000000ca079f0 */ /* 0x000fe800087018a0 */
[----:B------:R-:W-:Y:S03]  /*83f0*/  HGMMA.64x16x16.F32.BF16 R168, gdesc[UR8].tnspA.tnspB, R168, gsb0 ;  /* 0x6020000008a879f0 */ /* 0x000fe600080018a8 */
[----:B------:R-:W-:-:S02]  /*8400*/  WARPGROUP.DEPBAR.LE gsb0, 0x1 ;  /* 0x00008000000079c5 */ /* 0x000fc40000010100 */
[----:B-1----:R-:W-:Y:S05]  /*8410*/  @!P0 BRA `(.L_x_1013) ;  /* 0x0000000000048947 */ /* 0x002fea0003800000 */
[----:B------:R-:W-:Y:S01]  /*8420*/  BPT.TRAP 0x1 ;  /* 0x000000040000795c */ /* 0x000fe20000300000 */
.L_x_1013:
        /* <DEDUP_REMOVED lines=112> */
.L_x_1014:
[----:B------:R-:W-:Y:S01]  /*8b30*/  VIADD R3, R3, 0x1 ;  /* 0x0000000103037836 */ /* 0x000fe20000000000 */
[----:B------:R-:W-:Y:S01]  /*8b40*/  ULOP3.LUT UR60, UR60, 0x1, URZ, 0x3c, !UPT ;  /* 0x000000013c3c7892 */ /* 0x000fe2000f8e3c3f */
        /* <DEDUP_REMOVED lines=92> */
.L_x_1002:
[----:B------:R-:W-:Y:S05]  /*9110*/  @P0 BRA `(.L_x_998) ;  /* 0x0000002c00a40947 */ /* 0x000fea0003800000 */
[----:B------:R-:W3:Y:S01]  /*9120*/  LDL.LU R7, [R1+0x10] ;  /* 0x0000100001077983 */ /* 0x000ee20000300800 */
[----:B------:R-:W1:Y:S03]  /*9130*/  LDC.64 R2, c[0x0][0x878] ;  /* 0x00021e00ff027b82 */ /* 0x000e660000000a00 */
[----:B------:R-:W4:Y:S04]  /*9140*/  LDL.LU R23, [R1+0xc] ;  /* 0x00000c0001177983 */ /* 0x000f280000300800 */
[----:B------:R-:W5:Y:S01]  /*9150*/  LDL.LU R22, [R1+0x8] ;  /* 0x0000080001167983 */ /* 0x000f620000300800 */
[----:B------:R-:W-:Y:S01]  /*9160*/  ULDC.64 UR4, c[0x0][0x208] ;  /* 0x0000820000047ab9 */ /* 0x000fe20000000a00 */
[----:B------:R-:W5:Y:S01]  /*9170*/  LDC R0, c[0x0][0x850] ;  /* 0x00021400ff007b82 */ /* 0x000f620000000800 */
[----:B------:R-:W5:Y:S07]  /*9180*/  S2R R20, SR_TID.X ;  /* 0x0000000000147919 */ /* 0x000f6e0000002100 */
[----:B------:R-:W3:Y:S01]  /*9190*/  LDC.64 R10, c[0x0][0x840] ;  /* 0x00021000ff0a7b82 */ /* 0x000ee20000000a00 */
[----:B-1----:R-:W-:-:S07]  /*91a0*/  ISETP.NE.U32.AND P0, PT, R2, RZ, PT ;  /* 0x000000ff0200720c */ /* 0x002fce0003f05070 */
[----:B------:R-:W1:Y:S01]  /*91b0*/  LDC.64 R8, c[0x0][0x818] ;  /* 0x00020600ff087b82 */ /* 0x000e620000000a00 */
[----:B------:R-:W-:-:S07]  /*91c0*/  ISETP.NE.AND.EX P0, PT, R3, RZ, PT, P0 ;  /* 0x000000ff0300720c */ /* 0x000fce0003f05300 */
[----:B------:R-:W1:Y:S08]  /*91d0*/  LDC.64 R12, c[0x0][0x820] ;  /* 0x00020800ff0c7b82 */ /* 0x000e700000000a00 */
[----:B------:R-:W5:Y:S08]  /*91e0*/  @P0 LDC.64 R2, c[0x0][0x878] ;  /* 0x00021e00ff020b82 */ /* 0x000f700000000a00 */
[----:B------:R-:W1:Y:S08]  /*91f0*/  LDC.64 R14, c[0x0][0x848] ;  /* 0x00021200ff0e7b82 */ /* 0x000e700000000a00 */
[----:B--2---:R-:W2:Y:S08]  /*9200*/  LDC.64 R16, c[0x0][0x800] ;  /* 0x00020000ff107b82 */ /* 0x004eb00000000a00 */
[----:B------:R-:W2:Y:S01]  /*9210*/  LDC.64 R18, c[0x0][0x828] ;  /* 0x00020a00ff127b82 */ /* 0x000ea20000000a00 */
[----:B-----5:R-:W-:-:S06]  /*9220*/  @P0 IMAD.WIDE R2, R22, 0x4, R2 ;  /* 0x0000000416020825 */ /* 0x020fcc00078e0202 */
[----:B------:R5:W2:Y:S01]  /*9230*/  @P0 LDG.E R2, desc[UR4][R2.64] ;  /* 0x0000000402020981 */ /* 0x000aa2000c1e1900 */
[----:B------:R-:W-:Y:S01]  /*9240*/  VIADD R21, R20, 0xffffff80 ;  /* 0xffffff8014157836 */ /* 0x000fe20000000000 */
[----:B------:R-:W1:Y:S08]  /*9250*/  S2UR UR5, SR_CgaCtaId ;  /* 0x00000000000579c3 */ /* 0x000e700000008800 */
[----:B------:R-:W-:Y:S01]  /*9260*/  BAR.SYNC.DEFER_BLOCKING 0x1, 0x100 ;  /* 0x0044000000007b1d */ /* 0x000fe20000010000 */
[----:B------:R-:W-:-:S02]  /*9270*/  ISETP.NE.AND P1, PT, R0, 0x1, PT ;  /* 0x000000010000780c */ /* 0x000fc40003f25270 */
[----:B------:R-:W-:-:S03]  /*9280*/  SHF.R.S32.HI R0, RZ, 0x1f, R21 ;  /* 0x0000001fff007819 */ /* 0x000fc60000011415 */
[----:B------:R-:W-:Y:S01]  /*9290*/  UMOV UR4, 0x400 ;  /* 0x0000040000047882 */ /* 0x000fe20000000000 */
[----:B------:R-:W-:Y:S01]  /*92a0*/  LEA.HI R6, R0, R21, RZ, 0x7 ;  /* 0x0000001500067211 */ /* 0x000fe200078f38ff */
[----:B------:R-:W-:Y:S03]  /*92b0*/  BSSY B1, `(.L_x_1016) ;  /* 0x0000055000017945 */ /* 0x000fe60003800000 */
[----:B------:R-:W-:Y:S02]  /*92c0*/  LOP3.LUT R0, R6, 0x3fffff80, RZ, 0xc0, !PT ;  /* 0x3fffff8006007812 */ /* 0x000fe400078ec0ff */
[----:B-----5:R-:W-:Y:S01]  /*92d0*/  SHF.R.S32.HI R3, RZ, 0x7, R6 ;  /* 0x00000007ff037819 */ /* 0x020fe20000011406 */
[----:B------:R-:W4:Y:S02]  /*92e0*/  @P1 LDC R4, c[0x0][0x854] ;  /* 0x00021500ff041b82 */ /* 0x000f240000000800 */
[----:B------:R-:W-:-:S04]  /*92f0*/  IMAD.IADD R0, R21, 0x1, -R0 ;  /* 0x0000000115007824 */ /* 0x000fc800078e0a00 */
[----:B------:R-:W-:Y:S02]  /*9300*/  IMAD R0, R3, 0xa00, R0 ;  /* 0x00000a0003007824 */ /* 0x000fe400078e0200 */
[----:B------:R-:W5:Y:S01]  /*9310*/  @P1 LDC R5, c[0x0][0x858] ;  /* 0x00021600ff051b82 */ /* 0x000f620000000800 */
[----:B-1----:R-:W-:Y:S01]  /*9320*/  ULEA UR4, UR5, UR4, 0x18 ;  /* 0x0000000405047291 */ /* 0x002fe2000f8ec03f */
[----:B------:R-:W-:-:S05]  /*9330*/  IMAD.SHL.U32 R3, R0, 0x4, RZ ;  /* 0x0000000400037824 */ /* 0x000fca00078e00ff */
[----:B------:R-:W-:-:S05]  /*9340*/  LEA R6, R3, UR4, 0x2 ;  /* 0x0000000403067c11 */ /* 0x000fca000f8e10ff */
[----:B------:R1:W-:Y:S01]  /*9350*/  STS.128 [R6], R56 ;  /* 0x0000003806007388 */ /* 0x0003e20000000c00 */
[----:B----4-:R-:W-:-:S03]  /*9360*/  @P1 IMAD.HI.U32 R0, R23, R4, RZ ;  /* 0x0000000417001227 */ /* 0x010fc600078e00ff */
[----:B------:R1:W-:Y:S04]  /*9370*/  STS.128 [R6+0x800], R60 ;  /* 0x0008003c06007388 */ /* 0x0003e80000000c00 */
[----:B------:R1:W-:Y:S01]  /*9380*/  STS.128 [R6+0x1000], R96 ;  /* 0x0010006006007388 */ /* 0x0003e20000000c00 */
[----:B-----5:R-:W-:Y:S01]  /*9390*/  @P1 SHF.R.U32.HI R23, RZ, R5, R0 ;  /* 0x00000005ff171219 */ /* 0x020fe20000011600 */
[----:B---3--:R-:W-:Y:S02]  /*93a0*/  IMAD R5, R7, 0x5000, RZ ;  /* 0x0000500007057824 */ /* 0x008fe400078e02ff */
[----:B------:R1:W-:Y:S01]  /*93b0*/  STS.128 [R6+0x1800], R100 ;  /* 0x0018006406007388 */ /* 0x0003e20000000c00 */
[----:B------:R-:W-:-:S03]  /*93c0*/  SHF.R.S32.HI R7, RZ, 0x1f, R23 ;  /* 0x0000001fff077819 */ /* 0x000fc60000011417 */
[----:B------:R1:W-:Y:S02]  /*93d0*/  @P1 STL [R1+0xc], R23 ;  /* 0x00000c1701001387 */ /* 0x0003e40000100800 */
[----:B------:R-:W-:Y:S02]  /*93e0*/  IMAD R0, R7, R8, RZ ;  /* 0x0000000807007224 */ /* 0x000fe400078e02ff */
[----:B------:R1:W-:Y:S02]  /*93f0*/  STS.128 [R6+0x2000], R64 ;  /* 0x0020004006007388 */ /* 0x0003e40000000c00 */
[----:B------:R-:W-:Y:S02]  /*9400*/  IMAD R9, R23, R9, R0 ;  /* 0x0000000917097224 */ /* 0x000fe400078e0200 */
        /* <DEDUP_REMOVED lines=22> */
[----:B------:R-:W-:-:S05]  /*9570*/  @P0 IMAD R2, R3, 0x5000, RZ ;  /* 0x0000500003020824 */ /* 0x000fca00078e02ff */
[----:B------:R-:W-:Y:S02]  /*9580*/  @P0 SHF.R.S32.HI R3, RZ, 0x1f, R2 ;  /* 0x0000001fff030819 */ /* 0x000fe40000011402 */
[----:B------:R-:W-:Y:S01]  /*9590*/  @!P0 CS2R R2, SRZ ;  /* 0x0000000000028805 */ /* 0x000fe2000001ff00 */
[----:B---3--:R-:W-:Y:S05]  /*95a0*/  BAR.SYNC.DEFER_BLOCKING 0x1, 0x100 ;  /* 0x0044000000007b1d */ /* 0x008fea0000010000 */
[----:B------:R-:W-:Y:S01]  /*95b0*/  IADD3 R4, P1, R5, R2, RZ ;  /* 0x0000000205047210 */ /* 0x000fe20007f3e0ff */
[----:B------:R-:W-:Y:S01]  /*95c0*/  IMAD R2, R7, R10, RZ ;  /* 0x0000000a07027224 */ /* 0x000fe200078e02ff */
[----:B------:R-:W-:-:S02]  /*95d0*/  SEL R7, R22, RZ, !P0 ;  /* 0x000000ff16077207 */ /* 0x000fc40004000000 */
[----:B------:R-:W-:Y:S01]  /*95e0*/  LEA.HI.X.SX32 R5, R5, R3, 0x1, P1 ;  /* 0x0000000305057211 */ /* 0x000fe200008f0eff */
[C---:B------:R-:W-:Y:S02]  /*95f0*/  IMAD R11, R23.reuse, R11, R2 ;  /* 0x0000000b170b7224 */ /* 0x040fe400078e0202 */
[----:B------:R-:W-:-:S04]  /*9600*/  IMAD.WIDE.U32 R2, R23, R8, R4 ;  /* 0x0000000817027225 */ /* 0x000fc800078e0004 */
[----:B------:R-:W-:Y:S01]  /*9610*/  IMAD.IADD R3, R3, 0x1, R9 ;  /* 0x0000000103037824 */ /* 0x000fe200078e0209 */
[----:B------:R-:W-:Y:S01]  /*9620*/  SEL R9, R0, RZ, !P0 ;  /* 0x000000ff00097207 */ /* 0x000fe20004000000 */
[----:B------:R-:W-:Y:S01]  /*9630*/  IMAD.WIDE.U32 R4, R23, R10, R4 ;  /* 0x0000000a17047225 */ /* 0x000fe200078e0004 */
[----:B------:R-:W-:-:S03]  /*9640*/  ISETP.NE.AND P0, PT, R21, RZ, PT ;  /* 0x000000ff1500720c */ /* 0x000fc60003f05270 */
[----:B------:R-:W-:Y:S02]  /*9650*/  IMAD.IADD R5, R5, 0x1, R11 ;  /* 0x0000000105057824 */ /* 0x000fe400078e020b */
[C---:B------:R-:W-:Y:S02]  /*9660*/  IMAD R0, R9.reuse, R12, RZ ;  /* 0x0000000c09007224 */ /* 0x040fe400078e02ff */
[----:B------:R-:W-:Y:S02]  /*9670*/  IMAD R8, R9, R14, RZ ;  /* 0x0000000e09087224 */ /* 0x000fe400078e02ff */
        /* <DEDUP_REMOVED lines=17> */
.L_x_1018:
[----:B------:R-:W-:Y:S01]  /*9790*/  @P0 ELECT P1, URZ, PT ;  /* 0x00000000003f082f */ /* 0x000fe20003820000 */
[----:B------:R1:W-:-:S12]  /*97a0*/  UBLKRED.G.S.ADD.F32.RN [UR6], [UR4], UR5, desc[UR8] ;  /* 0x00000806040073bb */ /* 0x0003d800080a1405 */
[----:B------:R-:W-:Y:S02]  /*97b0*/  @P1 PLOP3.LUT P0, PT, P1, PT, PT, 0x8, 0x0 ;  /* 0x000000000000181c */ /* 0x000fe40000f0e170 */
[----:B------:R-:W-:-:S11]  /*97c0*/  PLOP3.LUT P1, PT, PT, PT, PT, 0x8, 0x0 ;  /* 0x000000000000781c */ /* 0x000fd60003f2e170 */
[----:B-1----:R-:W-:Y:S05]  /*97d0*/  @P0 BRA.U.ANY `(.L_x_1018) ;  /* 0xfffffffd00ec0947 */ /* 0x002fea000393ffff */
[----:B------:R0:W-:Y:S01]  /*97e0*/  UTMACMDFLUSH ;  /* 0x00000000000079b7 */ /* 0x0001e20000000000 */
[----:B------:R-:W-:-:S04]  /*97f0*/  DEPBAR.LE SB0, 0x0 ;  /* 0x000080000000791a */ /* 0x000fc80000000000 */
.L_x_1017:
[----:B------:R-:W-:Y:S05]  /*9800*/  BSYNC B1 ;  /* 0x0000000000017941 */ /* 0x000fea0003800000 */
.L_x_1016:
        /* <DEDUP_REMOVED lines=26> */
[----:B------:R-:W-:Y:S01]  /*99b0*/  R2UR UR6, R16 ;  /* 0x00000000100672ca */ /* 0x000fe200000e0000 */
[----:B------:R-:W-:Y:S01]  /*99c0*/  UMOV UR5, 0x1400 ;  /* 0x0000140000057882 */ /* 0x000fe20000000000 */
[----:B------:R-:W-:Y:S01]  /*99d0*/  R2UR UR7, R3 ;  /* 0x00000000030772ca */ /* 0x000fe200000e0000 */
[----:B------:R-:W-:Y:S01]  /*99e0*/  UMOV UR8, 0x0 ;  /* 0x0000000000087882 */ /* 0x000fe20000000000 */
[----:B------:R-:W-:Y:S01]  /*99f0*/  PLOP3.LUT P0, PT, PT, PT, PT, 0x80, 0x0 ;  /* 0x000000000000781c */ /* 0x000fe20003f0f070 */
[----:B------:R-:W-:-:S12]  /*9a00*/  UMOV UR9, 0x14f00000 ;  /* 0x14f0000000097882 */ /* 0x000fd80000000000 */
.L_x_1019:
[----:B------:R-:W-:Y:S01]  /*9a10*/  @P0 ELECT P1, URZ, PT ;  /* 0x00000000003f082f */ /* 0x000fe20003820000 */
[----:B------:R2:W-:-:S12]  /*9a20*/  UBLKRED.G.S.ADD.F32.RN [UR6], [UR4], UR5, desc[UR8] ;  /* 0x00000806040073bb */ /* 0x0005d800080a1405 */
[----:B------:R-:W-:Y:S02]  /*9a30*/  @P1 PLOP3.LUT P0, PT, P1, PT, PT, 0x8, 0x0 ;  /* 0x000000000000181c */ /* 0x000fe40000f0e170 */
[----:B------:R-:W-:-:S11]  /*9a40*/  PLOP3.LUT P1, PT, PT, PT, PT, 0x8, 0x0 ;  /* 0x000000000000781c */ /* 0x000fd60003f2e170 */
[----:B--2---:R-:W-:Y:S05]  /*9a50*/  @P0 BRA.U.ANY `(.L_x_1019) ;  /* 0xfffffffd00ec0947 */ /* 0x004fea000393ffff */
[----:B------:R0:W-:Y:S01]  /*9a60*/  UTMACMDFLUSH ;  /* 0x00000000000079b7 */ /* 0x0001e20000000000 */
[----:B------:R-:W-:-:S04]  /*9a70*/  DEPBAR.LE SB0, 0x0 ;  /* 0x000080000000791a */ /* 0x000fc80000000000 */
[----:B------:R-:W-:Y:S05]  /*9a80*/  BRA `(.L_x_998) ;  /* 0x0000002400487947 */ /* 0x000fea0003800000 */
.L_x_991:
        /* <DEDUP_REMOVED lines=8> */
[----:B------:R-:W-:-:S11]  /*9b10*/  UISETP.NE.AND UP0, UPT, UR9, 0x1, UPT ;  /* 0x000000010900788c */ /* 0x000fd6000bf05270 */
[----:B------:R-:W-:Y:S01]  /*9b20*/  @UP0 ULDC UR4, c[0x0][0x8dc] ;  /* 0x0002370000040ab9 */ /* 0x000fe20000000800 */
[----:B------:R-:W-:Y:S01]  /*9b30*/  @UP0 ULDC UR7, c[0x0][0x8e0] ;  /* 0x0002380000070ab9 */ /* 0x000fe20000000800 */
[----:B-1----:R-:W-:Y:S02]  /*9b40*/  UIMAD.WIDE.U32 UR4, UR6, UR4, URZ ;  /* 0x00000004060472a5 */ /* 0x002fe4000f8e003f */
        /* <DEDUP_REMOVED lines=16> */
.L_x_1020:
[----:B------:R-:W-:Y:S01]  /*9c50*/  ULDC UR5, c[0x0][0x8cc] ;  /* 0x0002330000057ab9 */ /* 0x000fe20000000800 */
[----:B------:R-:W-:Y:S01]  /*9c60*/  UMOV UR4, UR9 ;  /* 0x0000000900047c82 */ /* 0x000fe20008000000 */
[----:B------:R-:W-:-:S11]  /*9c70*/  UISETP.NE.AND UP0, UPT, UR5, 0x1, UPT ;  /* 0x000000010500788c */ /* 0x000fd6000bf05270 */
[----:B------:R-:W-:Y:S02]  /*9c80*/  @UP0 ULDC.64 UR10, c[0x0][0x8d0] ;  /* 0x00023400000a0ab9 */ /* 0x000fe40000000a00 */
[----:B------:R-:W-:-:S04]  /*9c90*/  UIMAD.WIDE.U32 UR6, UR9, UR10, URZ ;  /* 0x0000000a090672a5 */ /* 0x000fc8000f8e003f */
[----:B------:R-:W-:-:S04]  /*9ca0*/  @UP0 USHF.R.U32.HI UR4, URZ, UR11, UR7 ;  /* 0x0000000b3f040299 */ /* 0x000fc80008011607 */
[----:B------:R-:W-:-:S12]  /*9cb0*/  UIMAD UR5, UR4, UR5, URZ ;  /* 0x00000005040572a4 */ /* 0x000fd8000f8e023f */
.L_x_1021:
        /* <DEDUP_REMOVED lines=24> */
.L_x_1022:
        /* <DEDUP_REMOVED lines=15> */
.L_x_1024:
[----:B------:R-:W-:-:S05]  /*9f30*/  ULDC UR5, c[0x0][0x8f4] ;  /* 0x00023d0000057ab9 */ /* 0x000fca0000000800 */
.L_x_1023:
        /* <DEDUP_REMOVED lines=34> */
[----:B-1----:R-:W-:Y:S02]  /*a160*/  IMAD.U32 R2, RZ, RZ, UR12 ;  /* 0x0000000cff027e24 */ /* 0x002fe4000f8e00ff */
[----:B------:R-:W-:-:S05]  /*a170*/  IMAD.U32 R3, RZ, RZ, UR13 ;  /* 0x0000000dff037e24 */ /* 0x000fca000f8e00ff */
[----:B------:R1:W4:Y:S02]  /*a180*/  @P2 LDG.E R5, desc[UR16][R2.64] ;  /* 0x0000001002052981 */ /* 0x000324000c1e1900 */
[----:B-1----:R-:W-:Y:S02]  /*a190*/  IMAD.U32 R2, RZ, RZ, UR6 ;  /* 0x00000006ff027e24 */ /* 0x002fe4000f8e00ff */
        /* <DEDUP_REMOVED lines=27> */
.L_x_1026:
        /* <DEDUP_REMOVED lines=14> */
.L_x_1027:
        /* <DEDUP_REMOVED lines=9> */
.L_x_1028:
        /* <DEDUP_REMOVED lines=40> */
.L_x_1044:
[----:B------:R-:W-:Y:S01]  /*a740*/  ISETP.NE.AND P0, PT, R11, RZ, PT ;  /* 0x000000ff0b00720c */ /* 0x000fe20003f05270 */
[----:B------:R-:W-:Y:S02]  /*a750*/  IMAD.U32 R14, RZ, RZ, UR20 ;  /* 0x00000014ff0e7e24 */ /* 0x000fe4000f8e00ff */
[----:B------:R-:W-:-:S03]  /*a760*/  IMAD.MOV.U32 R4, RZ, RZ, 0x1 ;  /* 0x00000001ff047424 */ /* 0x000fc600078e00ff */
[----:B------:R-:W-:-:S07]  /*a770*/  SHF.R.S32.HI R14, RZ, 0x1f, R14 ;  /* 0x0000001fff0e7819 */ /* 0x000fce000001140e */
[----:B------:R-:W-:Y:S05]  /*a780*/  @P0 BRA `(.L_x_1030) ;  /* 0x0000000000140947 */ /* 0x000fea0003800000 */
[----:B------:R-:W-:Y:S01]  /*a790*/  LOP3.LUT P1, RZ, R21, 0x1f, RZ, 0xc0, !PT ;  /* 0x0000001f15ff7812 */ /* 0x000fe2000782c0ff */
[----:B-1----:R-:W-:-:S04]  /*a7a0*/  IMAD.MOV.U32 R3, RZ, RZ, 0x8100 ;  /* 0x00008100ff037424 */ /* 0x002fc800078e00ff */
[----:B------:R2:W-:Y:S08]  /*a7b0*/  SYNCS.ARRIVE.TRANS64 RZ, [R6+URZ+0x31810], R3 ;  /* 0x0318100306ff79a7 */ /* 0x0005f0000800003f */
[----:B------:R-:W-:Y:S05]  /*a7c0*/  @!P1 BRA `(.L_x_1030) ;  /* 0x0000000000049947 */ /* 0x000fea0003800000 */
[----:B------:R-:W-:Y:S01]  /*a7d0*/  BPT.TRAP 0x1 ;  /* 0x000000040000795c */ /* 0x000fe20000300000 */
.L_x_1030:
        /* <DEDUP_REMOVED lines=13> */
[----:B-12---:R-:W-:Y:S01]  /*a8b0*/  IMAD.MOV.U32 R3, RZ, RZ, 0x14000 ;  /* 0x00014000ff037424 */ /* 0x006fe200078e00ff */
        /* <DEDUP_REMOVED lines=140> */
.L_x_1036:
[----:B------:R-:W-:-:S04]  /*b180*/  SHF.L.U32 R5, R9, 0x1f, RZ ;  /* 0x0000001f09057819 */ /* 0x000fc800000006ff */
[----:B------:R-:W1:Y:S02]  /*b190*/  SYNCS.PHASECHK.TRANS64.TRYWAIT P1, [R6+URZ+0x31838], R5 ;  /* 0x03183805060075a7 */ /* 0x000e64000802017f */
[----:B-1----:R-:W-:Y:S05]  /*b1a0*/  @!P1 BRA `(.L_x_1032) ;  /* 0x0000000c00d89947 */ /* 0x002fea0003800000 */
.L_x_1045:
[----:B------:R-:W-:Y:S05]  /*b1b0*/  @P0 BRA `(.L_x_1033) ;  /* 0x0000000000140947 */ /* 0x000fea0003800000 */
[----:B------:R-:W-:Y:S01]  /*b1c0*/  ISETP.NE.AND P1, PT, R15, RZ, PT ;  /* 0x000000ff0f00720c */ /* 0x000fe20003f25270 */
[----:B-1----:R-:W-:-:S04]  /*b1d0*/  IMAD.MOV.U32 R5, RZ, RZ, 0x8100 ;  /* 0x00008100ff057424 */ /* 0x002fc800078e00ff */
[----:B------:R2:W-:Y:S08]  /*b1e0*/  SYNCS.ARRIVE.TRANS64 RZ, [R6+URZ+0x31830], R5 ;  /* 0x0318300506ff79a7 */ /* 0x0005f0000800003f */
[----:B------:R-:W-:Y:S05]  /*b1f0*/  @!P1 BRA `(.L_x_1033) ;  /* 0x0000000000049947 */ /* 0x000fea0003800000 */
[----:B------:R-:W-:Y:S01]  /*b200*/  BPT.TRAP 0x1 ;  /* 0x000000040000795c */ /* 0x000fe20000300000 */
.L_x_1033:
        /* <DEDUP_REMOVED lines=47> */
.L_x_1047:
[----:B------:R-:W-:Y:S01]  /*b500*/  LOP3.LUT R9, R9, 0x1, RZ, 0x3c, !PT ;  /* 0x0000000109097812 */ /* 0x000fe200078e3cff */
[----:B------:R-:W-:Y:S06]  /*b510*/  @P2 BRA `(.L_x_1035) ;  /* 0x0000000000142947 */ /* 0x000fec0003800000 */
[----:B------:R-:W-:Y:S01]  /*b520*/  ISETP.NE.AND P1, PT, R15, RZ, PT ;  /* 0x000000ff0f00720c */ /* 0x000fe20003f25270 */
[----:B-1----:R-:W-:-:S04]  /*b530*/  IMAD.MOV.U32 R2, RZ, RZ, 0x8100 ;  /* 0x00008100ff027424 */ /* 0x002fc800078e00ff */
[----:B------:R2:W-:Y:S08]  /*b540*/  SYNCS.ARRIVE.TRANS64 RZ, [R20+URZ+0x31810], R2 ;  /* 0x0318100214ff79a7 */ /* 0x0005f0000800003f */
[----:B------:R-:W-:Y:S05]  /*b550*/  @!P1 BRA `(.L_x_1035) ;  /* 0x0000000000049947 */ /* 0x000fea0003800000 */
[----:B------:R-:W-:Y:S01]  /*b560*/  BPT.TRAP 0x1 ;  /* 0x000000040000795c */ /* 0x000fe20000300000 */
.L_x_1035:
        /* <DEDUP_REMOVED lines=53> */
.L_x_1031:
[----:B------:R-:W-:Y:S01]  /*b8c0*/  SHF.L.U32 R15, R9, 0x1f, RZ ;  /* 0x0000001f090f7819 */ /* 0x000fe200000006ff */
[----:B------:R-:W1:Y:S01]  /*b8d0*/  LDC.64 R12, c[0x0][0x730] ;  /* 0x0001cc00ff0c7b82 */ /* 0x000e620000000a00 */
[----:B------:R-:W-:Y:S02]  /*b8e0*/  IMAD.U32 R16, RZ, RZ, UR38 ;  /* 0x00000026ff107e24 */ /* 0x000fe4000f8e00ff */
[----:B------:R-:W-:Y:S02]  /*b8f0*/  IMAD.U32 R2, RZ, RZ, UR38 ;  /* 0x00000026ff027e24 */ /* 0x000fe4000f8e00ff */
[----:B------:R-:W-:Y:S02]  /*b900*/  IMAD.U32 R3, RZ, RZ, UR39 ;  /* 0x00000027ff037e24 */ /* 0x000fe4000f8e00ff */
[----:B------:R-:W-:Y:S01]  /*b910*/  IMAD.MOV.U32 R2, RZ, RZ, R16 ;  /* 0x000000ffff027224 */ /* 0x000fe200078e0010 */
        /* <DEDUP_REMOVED lines=11> */
.L_x_1048:
[----:B------:R-:W-:Y:S01]  /*b9d0*/  IMAD.IADD R10, R11, 0x1, R3 ;  /* 0x000000010b0a7824 */ /* 0x000fe200078e0203 */
[----:B------:R-:W-:Y:S06]  /*b9e0*/  @P0 BRA `(.L_x_1038) ;  /* 0x0000000000140947 */ /* 0x000fec0003800000 */
[----:B------:R-:W-:Y:S01]  /*b9f0*/  LOP3.LUT P0, RZ, R21, 0x1f, RZ, 0xc0, !PT ;  /* 0x0000001f15ff7812 */ /* 0x000fe2000780c0ff */
[----:B------:R-:W-:-:S04]  /*ba00*/  IMAD.MOV.U32 R11, RZ, RZ, 0x8100 ;  /* 0x00008100ff0b7424 */ /* 0x000fc800078e00ff */
[----:B------:R2:W-:Y:S08]  /*ba10*/  SYNCS.ARRIVE.TRANS64 RZ, [R6+URZ+0x31830], R11 ;  /* 0x0318300b06ff79a7 */ /* 0x0005f0000800003f */
[----:B------:R-:W-:Y:S05]  /*ba20*/  @!P0 BRA `(.L_x_1038) ;  /* 0x0000000000048947 */ /* 0x000fea0003800000 */
[----:B------:R-:W-:Y:S01]  /*ba30*/  BPT.TRAP 0x1 ;  /* 0x000000040000795c */ /* 0x000fe20000300000 */
.L_x_1038:
        /* <DEDUP_REMOVED lines=53> */
.L_x_1025:
[----:B------:R-:W-:Y:S05]  /*bd90*/  WARPSYNC.ALL ;  /* 0x0000000000007948 */ /* 0x000fea0003800000 */
[----:B------:R-:W-:-:S13]  /*bda0*/  ELECT P0, URZ, PT ;  /* 0x00000000003f782f */ /* 0x000fda0003800000 */
[----:B------:R-:W-:Y:S05]  /*bdb0*/  @!P0 BRA `(.L_x_998) ;  /* 0x00000000007c8947 */ /* 0x000fea0003800000 */
[----:B------:R-:W3:Y:S02]  /*bdc0*/  LDL R0, [R1+0x14] ;  /* 0x0000140001007983 */ /* 0x000ee40000100800 */
[----:B---3--:R-:W-:-:S13]  /*bdd0*/  R2UR UR4, R0 ;  /* 0x00000000000472ca */ /* 0x008fda00000e0000 */
[----:B------:R-:W-:-:S06]  /*bde0*/  ULOP3.LUT UR4, UR4, 0x2, URZ, 0xfc, !UPT ;  /* 0x0000000204047892 */ /* 0x000fcc000f8efc3f */
[----:B------:R-:W-:-:S05]  /*bdf0*/  IMAD.U32 R0, RZ, RZ, UR4 ;  /* 0x00000004ff007e24 */ /* 0x000fca000f8e00ff */
[----:B------:R-:W-:-:S13]  /*be00*/  ISETP.NE.AND P1, PT, R0, 0x3, PT ;  /* 0x000000030000780c */ /* 0x000fda0003f25270 */
[----:B------:R-:W-:Y:S05]  /*be10*/  @!P1 BRA `(.L_x_1039) ;  /* 0x0000000000049947 */ /* 0x000fea0003800000 */
[----:B------:R-:W-:Y:S01]  /*be20*/  BPT.TRAP 0x1 ;  /* 0x000000040000795c */ /* 0x000fe20000300000 */
.L_x_1039:
        /* <DEDUP_REMOVED lines=8> */
.L_x_1049:
        /* <DEDUP_REMOVED lines=9> */
.L_x_1050:
[----:B------:R-:W-:Y:S05]  /*bf40*/  @!P1 BRA `(.L_x_1042) ;  /* 0x0000000000049947 */ /* 0x000fea0003800000 */
[----:B------:R-:W-:Y:S01]  /*bf50*/  BPT.TRAP 0x1 ;  /* 0x000000040000795c */ /* 0x000fe20000300000 */
.L_x_1042:
[----:B------:R-:W-:-:S07]  /*bf60*/  SHF.L.U32 R9, R9, 0x1f, RZ ;  /* 0x0000001f09097819 */ /* 0x000fce00000006ff */
.L_x_1043:
[----:B----4-:R4:W1:Y:S02]  /*bf70*/  SYNCS.PHASECHK.TRANS64.TRYWAIT P0, [R2+URZ+0x31838], R9 ;  /* 0x03183809020075a7 */ /* 0x010864000800017f */
[----:B-1----:R-:W-:Y:S05]  /*bf80*/  @!P0 NANOSLEEP.SYNCS 0x989680 ;  /* 0x009896800000895d */ /* 0x002fea0003900000 */
[----:B------:R-:W1:Y:S02]  /*bf90*/  @!P0 SYNCS.PHASECHK.TRANS64 P0, [R2+URZ+0x31838], R9 ;  /* 0x03183809020085a7 */ /* 0x000e64000800007f */
[----:B-1----:R-:W-:Y:S05]  /*bfa0*/  @!P0 BRA `(.L_x_1043) ;  /* 0xfffffffc00f08947 */ /* 0x002fea000383ffff */
.L_x_998:
[----:B------:R-:W-:Y:S05]  /*bfb0*/  BSYNC B0 ;  /* 0x0000000000007941 */ /* 0x000fea0003800000 */
.L_x_990:
[----:B------:R-:W-:Y:S05]  /*bfc0*/  EXIT ;  /* 0x000000000000794d */ /* 0x000fea0003800000 */
.L_x_1004:
[----:B-1----:R1:W2:Y:S02]  /*bfd0*/  SYNCS.PHASECHK.TRANS64.TRYWAIT P0, [R17+URZ+0x31800], R16 ;  /* 0x03180010110075a7 */ /* 0x0022a4000800017f */
[----:B--2---:R-:W-:Y:S05]  /*bfe0*/  @!P0 NANOSLEEP.SYNCS 0x989680 ;  /* 0x009896800000895d */ /* 0x004fea0003900000 */
[----:B------:R-:W2:Y:S02]  /*bff0*/  @!P0 SYNCS.PHASECHK.TRANS64 P0, [R17+URZ+0x31800], R16 ;  /* 0x03180010110085a7 */ /* 0x000ea4000800007f */
[----:B--2---:R-:W-:Y:S05]  /*c000*/  @!P0 BRA `(.L_x_1004) ;  /* 0xfffffffc00f08947 */ /* 0x004fea000383ffff */
[----:B------:R-:W-:Y:S05]  /*c010*/  BRA `(.L_x_1003) ;  /* 0xffffff5400687947 */ /* 0x000fea000383ffff */
.L_x_1008:
[----:B--2---:R2:W3:Y:S02]  /*c020*/  SYNCS.PHASECHK.TRANS64.TRYWAIT P1, [R16+URZ+0x31810], R9 ;  /* 0x03181009100075a7 */ /* 0x0044e4000802017f */
[----:B---3--:R-:W-:Y:S05]  /*c030*/  @!P1 NANOSLEEP.SYNCS 0x989680 ;  /* 0x009896800000995d */ /* 0x008fea0003900000 */
[----:B------:R-:W3:Y:S02]  /*c040*/  @!P1 SYNCS.PHASECHK.TRANS64 P1, [R16+URZ+0x31810], R9 ;  /* 0x03181009100095a7 */ /* 0x000ee4000802007f */
[----:B---3--:R-:W-:Y:S05]  /*c050*/  @!P1 BRA `(.L_x_1008) ;  /* 0xfffffffc00f09947 */ /* 0x008fea000383ffff */
[----:B------:R-:W-:Y:S05]  /*c060*/  BRA `(.L_x_1007) ;  /* 0xffffff5c00ac7947 */ /* 0x000fea000383ffff */
.L_x_1012:
[----:B----4-:R4:W1:Y:S02]  /*c070*/  SYNCS.PHASECHK.TRANS64.TRYWAIT P1, [R17+URZ+0x31830], R10 ;  /* 0x0318300a110075a7 */ /* 0x010864000802017f */
[----:B-1----:R-:W-:Y:S05]  /*c080*/  @!P1 NANOSLEEP.SYNCS 0x989680 ;  /* 0x009896800000995d */ /* 0x002fea0003900000 */
[----:B------:R-:W1:Y:S02]  /*c090*/  @!P1 SYNCS.PHASECHK.TRANS64 P1, [R17+URZ+0x31830], R10 ;  /* 0x0318300a110095a7 */ /* 0x000e64000802007f */
[----:B-1----:R-:W-:Y:S05]  /*c0a0*/  @!P1 BRA `(.L_x_1012) ;  /* 0xfffffffc00f09947 */ /* 0x002fea000383ffff */
[----:B------:R-:W-:Y:S05]  /*c0b0*/  BRA `(.L_x_1011) ;  /* 0xffffff7800b07947 */ /* 0x000fea000383ffff */
.L_x_1029:
[----:B-1----:R1:W2:Y:S02]  /*c0c0*/  SYNCS.PHASECHK.TRANS64.TRYWAIT P0, [R6+URZ+0x31820], R3 ;  /* 0x03182003060075a7 */ /* 0x0022a4000800017f */
[----:B--2---:R-:W-:Y:S05]  /*c0d0*/  @!P0 NANOSLEEP.SYNCS 0x989680 ;  /* 0x009896800000895d */ /* 0x004fea0003900000 */
[----:B------:R-:W2:Y:S02]  /*c0e0*/  @!P0 SYNCS.PHASECHK.TRANS64 P0, [R6+URZ+0x31820], R3 ;  /* 0x03182003060085a7 */ /* 0x000ea4000800007f */
[----:B--2---:R-:W-:Y:S05]  /*c0f0*/  @!P0 BRA `(.L_x_1029) ;  /* 0xfffffffc00f08947 */ /* 0x004fea000383ffff */
[----:B------:R-:W-:Y:S05]  /*c100*/  BRA `(.L_x_1044) ;  /* 0xffffffe4008c7947 */ /* 0x000fea000383ffff */
.L_x_1032:
[----:B-1----:R1:W2:Y:S02]  /*c110*/  SYNCS.PHASECHK.TRANS64.TRYWAIT P1, [R6+URZ+0x31838], R5 ;  /* 0x03183805060075a7 */ /* 0x0022a4000802017f */
[----:B--2---:R-:W-:Y:S05]  /*c120*/  @!P1 NANOSLEEP.SYNCS 0x989680 ;  /* 0x009896800000995d */ /* 0x004fea0003900000 */
[----:B------:R-:W2:Y:S02]  /*c130*/  @!P1 SYNCS.PHASECHK.TRANS64 P1, [R6+URZ+0x31838], R5 ;  /* 0x03183805060095a7 */ /* 0x000ea4000802007f */
[----:B--2---:R-:W-:Y:S05]  /*c140*/  @!P1 BRA `(.L_x_1032) ;  /* 0xfffffffc00f09947 */ /* 0x004fea000383ffff */
[----:B------:R-:W-:Y:S05]  /*c150*/  BRA `(.L_x_1045) ;  /* 0xfffffff000147947 */ /* 0x000fea000383ffff */
.L_x_1034:
[----:B------:R-:W-:-:S07]  /*c160*/  SHF.L.U32 R2, R4, 0x1f, RZ ;  /* 0x0000001f04027819 */ /* 0x000fce00000006ff */
.L_x_1046:
[----:B-1----:R1:W2:Y:S02]  /*c170*/  SYNCS.PHASECHK.TRANS64.TRYWAIT P1, [R20+URZ+0x31820], R2 ;  /* 0x03182002140075a7 */ /* 0x0022a4000802017f */
[----:B--2---:R-:W-:Y:S05]  /*c180*/  @!P1 NANOSLEEP.SYNCS 0x989680 ;  /* 0x009896800000995d */ /* 0x004fea0003900000 */
[----:B------:R-:W2:Y:S02]  /*c190*/  @!P1 SYNCS.PHASECHK.TRANS64 P1, [R20+URZ+0x31820], R2 ;  /* 0x03182002140095a7 */ /* 0x000ea4000802007f */
[----:B--2---:R-:W-:Y:S05]  /*c1a0*/  @!P1 BRA `(.L_x_1046) ;  /* 0xfffffffc00f09947 */ /* 0x004fea000383ffff */
[----:B------:R-:W-:Y:S05]  /*c1b0*/  BRA `(.L_x_1047) ;  /* 0xfffffff000d07947 */ /* 0x000fea000383ffff */
.L_x_1037:
[----:B-1----:R1:W2:Y:S02]  /*c1c0*/  SYNCS.PHASECHK.TRANS64.TRYWAIT P1, [R6+URZ+0x31838], R15 ;  /* 0x0318380f060075a7 */ /* 0x0022a4000802017f */
[----:B--2---:R-:W-:Y:S05]  /*c1d0*/  @!P1 NANOSLEEP.SYNCS 0x989680 ;  /* 0x009896800000995d */ /* 0x004fea0003900000 */
[----:B------:R-:W2:Y:S02]  /*c1e0*/  @!P1 SYNCS.PHASECHK.TRANS64 P1, [R6+URZ+0x31838], R15 ;  /* 0x0318380f060095a7 */ /* 0x000ea4000802007f */
[----:B--2---:R-:W-:Y:S05]  /*c1f0*/  @!P1 BRA `(.L_x_1037) ;  /* 0xfffffffc00f09947 */ /* 0x004fea000383ffff */
[----:B------:R-:W-:Y:S05]  /*c200*/  BRA `(.L_x_1048) ;  /* 0xfffffff400f07947 */ /* 0x000fea000383ffff */
.L_x_1040:
[----:B---3--:R3:W4:Y:S02]  /*c210*/  SYNCS.PHASECHK.TRANS64.TRYWAIT P0, [R5+URZ], R0 ;  /* 0x00000000050075a7 */ /* 0x008724000800017f */
[----:B----4-:R-:W-:Y:S05]  /*c220*/  @!P0 NANOSLEEP.SYNCS 0x989680 ;  /* 0x009896800000895d */ /* 0x010fea0003900000 */
[----:B------:R-:W4:Y:S02]  /*c230*/  @!P0 SYNCS.PHASECHK.TRANS64 P0, [R5+URZ], R0 ;  /* 0x00000000050085a7 */ /* 0x000f24000800007f */
[----:B----4-:R-:W-:Y:S05]  /*c240*/  @!P0 BRA `(.L_x_1040) ;  /* 0xfffffffc00f08947 */ /* 0x010fea000383ffff */
[----:B------:R-:W-:Y:S05]  /*c250*/  BRA `(.L_x_1049) ;  /* 0xfffffffc00147947 */ /* 0x000fea000383ffff */
.L_x_1041:
[----:B---3--:R3:W4:Y:S02]  /*c260*/  SYNCS.PHASECHK.TRANS64.TRYWAIT P0, [R3+URZ], R0 ;  /* 0x00000000030075a7 */ /* 0x008724000800017f */
[----:B----4-:R-:W-:Y:S05]  /*c270*/  @!P0 NANOSLEEP.SYNCS 0x989680 ;  /* 0x009896800000895d */ /* 0x010fea0003900000 */
[----:B------:R-:W4:Y:S02]  /*c280*/  @!P0 SYNCS.PHASECHK.TRANS64 P0, [R3+URZ], R0 ;  /* 0x00000000030085a7 */ /* 0x000f24000800007f */
[----:B----4-:R-:W-:Y:S05]  /*c290*/  @!P0 BRA `(.L_x_1041) ;  /* 0xfffffffc00f08947 */ /* 0x010fea000383ffff */
[----:B------:R-:W-:Y:S05]  /*c2a0*/  BRA `(.L_x_1050) ;  /* 0xfffffffc00247947 */ /* 0x000fea000383ffff */
.L_x_1051:
        /* <DEDUP_REMOVED lines=13> */
.L_x_2208:


//--------------------- .text._ZN7cutlass13device_kernelIN5flash11enable_sm90INS1_16FlashAttnBwdSm90INS1_25CollectiveMainloopBwdSm90ILi2ELi1ELi1EN4cute5tupleIJNS5_1CILi1EEES8_S8_EEENS6_IJNS7_ILi64EEENS7_ILi80EEENS7_ILi256EEEEEENS_10bfloat16_tEfNS_4arch4Sm90ELb0ELb0ELb0ELb0ELb0ELb0ELb1ELb1ELi2ELi1ELi1ELi1ELb0EEENS1_21CollectiveEpilogueBwdISD_SE_SG_Li256ELb0ELb1ELi2EEENS1_19SingleTileSchedulerILb0ELb0ELb0ELi80EEEEEEEEEvNT_6ParamsE --------------------------
	.section	.text._ZN7cutlass13device_kernelIN5flash11enable_sm90INS1_16FlashAttnBwdSm90INS1_25CollectiveMainloopBwdSm90ILi2ELi1ELi1EN4cute5tupleIJNS5_1CILi1EEES8_S8_EEENS6_IJNS7_ILi64EEENS7_ILi80EEENS7_ILi256EEEEEENS_10bfloat16_tEfNS_4arch4Sm90ELb0ELb0ELb0ELb0ELb0ELb0ELb1ELb1ELi2ELi1ELi1ELi1ELb0EEENS1_21CollectiveEpilogueBwdISD_SE_SG_Li256ELb0ELb1ELi2EEENS1_19SingleTileSchedulerILb0ELb0ELb0ELi80EEEEEEEEEvNT_6ParamsE,"ax",@progbits
	.align	128
.text._ZN7cutlass13device_kernelIN5flash11enable_sm90INS1_16FlashAttnBwdSm90INS1_25CollectiveMainloopBwdSm90ILi2ELi1ELi1EN4cute5tupleIJNS5_1CILi1EEES8_S8_EEENS6_IJNS7_ILi64EEENS7_ILi80EEENS7_ILi256EEEEEENS_10bfloat16_tEfNS_4arch4Sm90ELb0ELb0ELb0ELb0ELb0ELb0ELb1ELb1ELi2ELi1ELi1ELi1ELb0EEENS1_21CollectiveEpilogueBwdISD_SE_SG_Li256ELb0ELb1ELi2EEENS1_19SingleTileSchedulerILb0ELb0ELb0ELi80EEEEEEEEEvNT_6ParamsE:
        .type           _ZN7cutlass13device_kernelIN5flash11enable_sm90INS1_16FlashAttnBwdSm90INS1_25CollectiveMainloopBwdSm90ILi2ELi1ELi1EN4cute5tupleIJNS5_1CILi1EEES8_S8_EEENS6_IJNS7_ILi64EEENS7_ILi80EEENS7_ILi256EEEEEENS_10bfloat16_tEfNS_4arch4Sm90ELb0ELb0ELb0ELb0ELb0ELb0ELb1ELb1ELi2ELi1ELi1ELi1ELb0EEENS1_21CollectiveEpilogueBwdISD_SE_SG_Li256ELb0ELb1ELi2EEENS1_19SingleTileSchedulerILb0ELb0ELb0ELi80EEEEEEEEEvNT_6ParamsE,@function
        .size           _ZN7cutlass13device_kernelIN5flash11enable_sm90INS1_16FlashAttnBwdSm90INS1_25CollectiveMainloopBwdSm90ILi2ELi1ELi1EN4cute5tupleIJNS5_1CILi1EEES8_S8_EEENS6_IJNS7_ILi64EEENS7_ILi80EEENS7_ILi256EEEEEENS_10bfloat16_tEfNS_4arch4Sm90ELb0ELb0ELb0ELb0ELb0ELb0ELb1ELb1ELi2ELi1ELi1ELi1ELb0EEENS1_21CollectiveEpilogueBwdISD_SE_SG_Li256ELb0ELb1ELi2EEENS1_19SingleTileSchedulerILb0ELb0ELb0ELi80EEEEEEEEEvNT_6ParamsE,(.L_x_2209 - _ZN7cutlass13device_kernelIN5flash11enable_sm90INS1_16FlashAttnBwdSm90INS1_25CollectiveMainloopBwdSm90ILi2ELi1ELi1EN4cute5tupleIJNS5_1CILi1EEES8_S8_EEENS6_IJNS7_ILi64EEENS7_ILi80EEENS7_ILi256EEEEEENS_10bfloat16_tEfNS_4arch4Sm90ELb0ELb0ELb0ELb0ELb0ELb0ELb1ELb1ELi2ELi1ELi1ELi1ELb0EEENS1_21CollectiveEpilogueBwdISD_SE_SG_Li256ELb0ELb1ELi2EEENS1_19SingleTileSchedulerILb0ELb0ELb0ELi80EEEEEEEEEvNT_6ParamsE)
        .other          _ZN7cutlass13device_kernelIN5flash11enable_sm90INS1_16FlashAttnBwdSm90INS1_25CollectiveMainloopBwdSm90ILi2ELi1ELi1EN4cute5tupleIJNS5_1CILi1EEES8_S8_EEENS6_IJNS7_ILi64EEENS7_ILi80EEENS7_ILi256EEEEEENS_10bfloat16_tEfNS_4arch4Sm90ELb0ELb0ELb0ELb0ELb0ELb0ELb1ELb1ELi2ELi1ELi1ELi1ELb0EEENS1_21CollectiveEpilogueBwdISD_SE_SG_Li256ELb0ELb1ELi2EEENS1_19SingleTileSchedulerILb0ELb0ELb0ELi80EEEEEEEEEvNT_6ParamsE,@"STO_CUDA_ENTRY STV_DEFAULT"
_ZN7cutlass13device_kernelIN5flash11enable_sm90INS1_16FlashAttnBwdSm90INS1_25CollectiveMainloopBwdSm90ILi2ELi1ELi1EN4cute5tupleIJNS5_1CILi1EEES8_S8_EEENS6_IJNS7_ILi64EEENS7_ILi80EEENS7_ILi256EEEEEENS_10bfloat16_tEfNS_4arch4Sm90ELb0ELb0ELb0ELb0ELb0ELb0ELb1ELb1ELi2ELi1ELi1ELi1ELb0EEENS1_21CollectiveEpilogueBwdISD_SE_SG_Li256ELb0ELb1ELi2EEENS1_19SingleTileSchedulerILb0ELb0ELb0ELi80EEEEEEEEEvNT_6ParamsE:
        /* <DEDUP_REMOVED lines=29> */
.L_x_1053:
[----:B------:R-:W-:Y:S05]  /*01d0*/  BSYNC B0 ;  /* 0x0000000000007941 */ /* 0x000fea0003800000 */
.L_x_1052:
        /* <DEDUP_REMOVED lines=34> */
.L_x_1054:
        /* <DEDUP_REMOVED lines=20> */
.L_x_1055:
[----:B-1----:R-:W-:Y:S01]  /*0540*/  ISETP.NE.AND P0, PT, R0, RZ, PT ;  /* 0x000000ff0000720c */ /* 0x002fe20003f05270 */
[----:B------:R-:W-:Y:S01]  /*0550*/  IMAD.MOV.U32 R0, RZ, RZ, 0x1 ;  /* 0x00000001ff007424 */ /* 0x000fe200078e00ff */
[----:B------:R-:W-:Y:S01]  /*0560*/  NOP ;  /* 0x0000000000007918 */ /* 0x000fe20000000000 */
[----:B------:R-:W-:-:S03]  /*0570*/  LOP3.LUT R21, R4, 0x7f, RZ, 0xc0, !PT ;  /* 0x0000007f04157812 */ /* 0x000fc600078ec0ff */
[----:B------:R-:W-:Y:S01]  /*0580*/  SEL R0, R0, 0x2, !P0 ;  /* 0x0000000200007807 */ /* 0x000fe20004000000 */
[----:B--23--:R-:W-:Y:S06]  /*0590*/  BAR.SYNC.DEFER_BLOCKING 0x0 ;  /* 0x0000000000007b1d */ /* 0x00cfec0000010000 */
[----:B------:R-:W-:Y:S05]  /*05a0*/  @!P0 BRA `(.L_x_1056) ;  /* 0x000000a4002c8947 */ /* 0x000fea0003800000 */
.L_x_1057:
        /* <DEDUP_REMOVED lines=22> */
.L_x_1058:
[----:B------:R-:W-:Y:S01]  /*0710*/  IMAD.IADD R10, R5, 0x1, -R2 ;  /* 0x00000001050a7824 */ /* 0x000fe200078e0a02 */
[----:B------:R-:W2:Y:S01]  /*0720*/  S2UR UR4, SR_CTAID.Y ;  /* 0x00000000000479c3 */ /* 0x000ea20000002600 */
[----:B------:R-:W-:Y:S02]  /*0730*/  LEA.HI R13, R6, R5, RZ, 0x5 ;  /* 0x00000005060d7211 */ /* 0x000fe400078f28ff */
[----:B------:R-:W-:Y:S01]  /*0740*/  CS2R R214, SRZ ;  /* 0x0000000000d67805 */ /* 0x000fe2000001ff00 */
[--C-:B------:R-:W-:Y:S01]  /*0750*/  IMAD R2, R7, 0x800, R10.reuse ;  /* 0x0000080007027824 */ /* 0x100fe200078e020a */
[----:B------:R-:W-:Y:S02]  /*0760*/  SHF.R.S32.HI R9, RZ, 0x1f, R10 ;  /* 0x0000001fff097819 */ /* 0x000fe4000001140a */
[----:B------:R-:W-:Y:S02]  /*0770*/  CS2R R212, SRZ ;  /* 0x0000000000d47805 */ /* 0x000fe4000001ff00 */
[--C-:B------:R-:W-:Y:S01]  /*0780*/  SHF.R.S32.HI R234, RZ, 0x5, R13.reuse ;  /* 0x00000005ffea7819 */ /* 0x100fe2000001140d */
[----:B------:R-:W-:Y:S01]  /*0790*/  IMAD.SHL.U32 R2, R2, 0x4, RZ ;  /* 0x0000000402027824 */ /* 0x000fe200078e00ff */
[----:B------:R-:W-:Y:S01]  /*07a0*/  LEA.HI R12, R9, R10, RZ, 0x2 ;  /* 0x0000000a090c7211 */ /* 0x000fe200078f10ff */
[----:B------:R-:W4:Y:S01]  /*07b0*/  LDC.64 R16, c[0x0][0x2d8] ;  /* 0x0000b600ff107b82 */ /* 0x000f220000000a00 */
[----:B------:R-:W-:-:S02]  /*07c0*/  SHF.R.S32.HI R13, RZ, 0x1f, R13 ;  /* 0x0000001fff0d7819 */ /* 0x000fc4000001140d */
[----:B------:R-:W-:Y:S02]  /*07d0*/  CS2R R210, SRZ ;  /* 0x0000000000d27805 */ /* 0x000fe4000001ff00 */
[--C-:B-1----:R-:W-:Y:S02]  /*07e0*/  SHF.R.S32.HI R8, RZ, 0x2, R12.reuse ;  /* 0x00000002ff087819 */ /* 0x102fe4000001140c */
[----:B------:R-:W-:Y:S02]  /*07f0*/  CS2R R208, SRZ ;  /* 0x0000000000d07805 */ /* 0x000fe4000001ff00 */
[----:B------:R-:W-:Y:S02]  /*0800*/  SHF.R.S32.HI R3, RZ, 0x1f, R12 ;  /* 0x0000001fff037819 */ /* 0x000fe4000001140c */
[----:B------:R-:W-:Y:S02]  /*0810*/  CS2R R206, SRZ ;  /* 0x0000000000ce7805 */ /* 0x000fe4000001ff00 */
[----:B------:R-:W-:Y:S01]  /*0820*/  LEA.HI R13, R13, R234, RZ, 0x2 ;  /* 0x000000ea0d0d7211 */ /* 0x000fe200078f10ff */
[----:B------:R-:W1:Y:S01]  /*0830*/  LDC.64 R230, c[0x0][0x2e0] ;  /* 0x0000b800ffe67b82 */ /* 0x000e620000000a00 */
[----:B------:R-:W-:-:S02]  /*0840*/  LEA.HI R3, R3, R8, RZ, 0x3 ;  /* 0x0000000803037211 */ /* 0x000fc400078f18ff */
[----:B------:R-:W-:Y:S02]  /*0850*/  CS2R R204, SRZ ;  /* 0x0000000000cc7805 */ /* 0x000fe4000001ff00 */
[----:B------:R-:W-:Y:S02]  /*0860*/  LOP3.LUT R13, R13, 0xfffffffc, RZ, 0xc0, !PT ;  /* 0xfffffffc0d0d7812 */ /* 0x000fe400078ec0ff */
[----:B------:R-:W-:Y:S02]  /*0870*/  CS2R R202, SRZ ;  /* 0x0000000000ca7805 */ /* 0x000fe4000001ff00 */
[----:B------:R-:W-:Y:S02]  /*0880*/  LOP3.LUT R11, R3, 0xfffffff8, RZ, 0xc0, !PT ;  /* 0xfffffff8030b7812 */ /* 0x000fe400078ec0ff */
[----:B------:R-:W-:Y:S01]  /*0890*/  CS2R R200, SRZ ;  /* 0x0000000000c87805 */ /* 0x000fe2000001ff00 */
[----:B--2---:R-:W-:Y:S01]  /*08a0*/  USHF.R.S32.HI UR6, URZ, 0x1f, UR4 ;  /* 0x0000001f3f067899 */ /* 0x004fe20008011404 */
[----:B------:R-:W-:Y:S01]  /*08b0*/  SHF.R.S32.HI R3, RZ, 0x1f, R2 ;  /* 0x0000001fff037819 */ /* 0x000fe20000011402 */
[----:B------:R-:W-:Y:S01]  /*08c0*/  IMAD.IADD R234, R234, 0x1, -R13 ;  /* 0x00000001eaea7824 */ /* 0x000fe200078e0a0d */
[----:B------:R-:W-:Y:S01]  /*08d0*/  CS2R R198, SRZ ;  /* 0x0000000000c67805 */ /* 0x000fe2000001ff00 */
[----:B------:R-:W-:Y:S01]  /*08e0*/  IMAD.IADD R14, R8, 0x1, -R11 ;  /* 0x00000001080e7824 */ /* 0x000fe200078e0a0b */
[----:B------:R-:W-:-:S02]  /*08f0*/  LEA.HI R11, R9, R10, RZ, 0x5 ;  /* 0x0000000a090b7211 */ /* 0x000fc400078f28ff */
[----:B------:R-:W-:Y:S02]  /*0900*/  CS2R R196, SRZ ;  /* 0x0000000000c47805 */ /* 0x000fe4000001ff00 */
[----:B------:R-:W-:Y:S02]  /*0910*/  CS2R R194, SRZ ;  /* 0x0000000000c27805 */ /* 0x000fe4000001ff00 */
[----:B------:R-:W-:Y:S02]  /*0920*/  CS2R R192, SRZ ;  /* 0x0000000000c07805 */ /* 0x000fe4000001ff00 */
[----:B------:R-:W-:Y:S01]  /*0930*/  SHF.R.S32.HI R11, RZ, 0x5, R11 ;  /* 0x00000005ff0b7819 */ /* 0x000fe2000001140b */
[C---:B----4-:R-:W-:Y:S01]  /*0940*/  IMAD R8, R16.reuse, UR6, RZ ;  /* 0x0000000610087c24 */ /* 0x050fe2000f8e02ff */
[----:B------:R-:W-:Y:S01]  /*0950*/  CS2R R190, SRZ ;  /* 0x0000000000be7805 */ /* 0x000fe2000001ff00 */
[----:B------:R-:W-:Y:S01]  /*0960*/  IMAD.WIDE.U32 R2, R16, UR4, R2 ;  /* 0x0000000410027c25 */ /* 0x000fe2000f8e0002 */
[----:B------:R-:W-:-:S02]  /*0970*/  CS2R R188, SRZ ;  /* 0x0000000000bc7805 */ /* 0x000fc4000001ff00 */
[----:B------:R-:W-:Y:S02]  /*0980*/  CS2R R186, SRZ ;  /* 0x0000000000ba7805 */ /* 0x000fe4000001ff00 */
[----:B------:R-:W-:Y:S01]  /*0990*/  CS2R R184, SRZ ;  /* 0x0000000000b87805 */ /* 0x000fe2000001ff00 */
[----:B------:R-:W-:Y:S01]  /*09a0*/  IMAD R229, R11, 0x10, R14 ;  /* 0x000000100be57824 */ /* 0x000fe200078e020e */
[----:B------:R-:W-:Y:S01]  /*09b0*/  CS2R R182, SRZ ;  /* 0x0000000000b67805 */ /* 0x000fe2000001ff00 */
[----:B------:R-:W2:Y:S01]  /*09c0*/  LDC R11, c[0x0][0x280] ;  /* 0x0000a000ff0b7b82 */ /* 0x000ea20000000800 */
[----:B------:R-:W-:Y:S01]  /*09d0*/  IMAD R15, R17, UR4, R8 ;  /* 0x00000004110f7c24 */ /* 0x000fe2000f8e0208 */
[----:B------:R-:W-:Y:S01]  /*09e0*/  USHF.R.S32.HI UR4, URZ, 0x1f, UR5 ;  /* 0x0000001f3f047899 */ /* 0x000fe20008011405 */
[----:B---3--:R-:W-:Y:S02]  /*09f0*/  LEA.HI R8, R4, R4, RZ, 0x1 ;  /* 0x0000000404087211 */ /* 0x008fe400078f08ff */
[----:B------:R-:W-:Y:S01]  /*0a00*/  CS2R R180, SRZ ;  /* 0x0000000000b47805 */ /* 0x000fe2000001ff00 */
[----:B------:R-:W-:Y:S01]  /*0a10*/  IMAD.IADD R3, R3, 0x1, R15 ;  /* 0x0000000103037824 */ /* 0x000fe200078e020f */
[----:B------:R-:W-:-:S02]  /*0a20*/  CS2R R178, SRZ ;  /* 0x0000000000b27805 */ /* 0x000fc4000001ff00 */
[----:B------:R-:W-:Y:S01]  /*0a30*/  LOP3.LUT R9, R8, 0xfffffffe, RZ, 0xc0, !PT ;  /* 0xfffffffe08097812 */ /* 0x000fe200078ec0ff */
[----:B-1----:R-:W-:Y:S01]  /*0a40*/  IMAD R8, R230, UR4, RZ ;  /* 0x00000004e6087c24 */ /* 0x002fe2000f8e02ff */
[----:B------:R-:W-:Y:S02]  /*0a50*/  CS2R R176, SRZ ;  /* 0x0000000000b07805 */ /* 0x000fe4000001ff00 */
[----:B------:R-:W-:Y:S02]  /*0a60*/  CS2R R174, SRZ ;  /* 0x0000000000ae7805 */ /* 0x000fe4000001ff00 */
[----:B------:R-:W-:Y:S01]  /*0a70*/  CS2R R172, SRZ ;  /* 0x0000000000ac7805 */ /* 0x000fe2000001ff00 */
[----:B------:R-:W-:Y:S01]  /*0a80*/  IMAD R13, R231, UR5, R8 ;  /* 0x00000005e70d7c24 */ /* 0x000fe2000f8e0208 */
[----:B------:R-:W-:Y:S01]  /*0a90*/  CS2R R170, SRZ ;  /* 0x0000000000aa7805 */ /* 0x000fe2000001ff00 */
[----:B------:R-:W-:Y:S01]  /*0aa0*/  IMAD.IADD R4, R4, 0x1, -R9 ;  /* 0x0000000104047824 */ /* 0x000fe200078e0a09 */
[----:B------:R-:W-:Y:S01]  /*0ab0*/  CS2R R168, SRZ ;  /* 0x0000000000a87805 */ /* 0x000fe2000001ff00 */
[----:B------:R-:W-:Y:S01]  /*0ac0*/  IMAD.WIDE.U32 R230, R230, UR5, R2 ;  /* 0x00000005e6e67c25 */ /* 0x000fe2000f8e0002 */
        /* <DEDUP_REMOVED lines=58> */
[----:B------:R-:W1:Y:S01]  /*0e70*/  S2R R9, SR_CTAID.X ;  /* 0x0000000000097919 */ /* 0x000e620000002500 */
[----:B------:R-:W1:Y:S01]  /*0e80*/  LDC R14, c[0x0][0x290] ;  /* 0x0000a400ff0e7b82 */ /* 0x000e620000000800 */
[----:B------:R-:W-:Y:S01]  /*0e90*/  LEA.HI R6, R6, R5, RZ, 0x4 ;  /* 0x0000000506067211 */ /* 0x000fe200078f20ff */
[----:B------:R-:W-:Y:S01]  /*0ea0*/  VIADD R11, R11, 0x3f ;  /* 0x0000003f0b0b7836 */ /* 0x000fe20000000000 */
[----:B------:R-:W-:Y:S01]  /*0eb0*/  LEA.HI R2, R7, R7, RZ, 0x1 ;  /* 0x0000000707027211 */ /* 0x000fe200078f08ff */
[----:B------:R-:W-:Y:S01]  /*0ec0*/  IMAD.IADD R232, R231, 0x1, R13 ;  /* 0x00000001e7e87824 */ /* 0x000fe200078e020d */
[----:B------:R-:W-:Y:S01]  /*0ed0*/  LOP3.LUT R6, R6, 0xffffff0, RZ, 0xc0, !PT ;  /* 0x0ffffff006067812 */ /* 0x000fe200078ec0ff */
[----:B------:R-:W-:Y:S01]  /*0ee0*/  IMAD.MOV.U32 R16, RZ, RZ, RZ ;  /* 0x000000ffff107224 */ /* 0x000fe200078e00ff */
[----:B------:R-:W-:Y:S02]  /*0ef0*/  LOP3.LUT R2, R2, 0xfffffffe, RZ, 0xc0, !PT ;  /* 0xfffffffe02027812 */ /* 0x000fe400078ec0ff */
[----:B------:R-:W-:-:S02]  /*0f00*/  CS2R R18, SRZ ;  /* 0x0000000000127805 */ /* 0x000fc4000001ff00 */
[----:B------:R-:W-:Y:S01]  /*0f10*/  LOP3.LUT R3, R12, 0xfffffffc, RZ, 0xc0, !PT ;  /* 0xfffffffc0c037812 */ /* 0x000fe200078ec0ff */
[----:B------:R-:W-:Y:S01]  /*0f20*/  IMAD.IADD R6, R5, 0x1, -R6 ;  /* 0x0000000105067824 */ /* 0x000fe200078e0a06 */
[----:B------:R-:W-:Y:S01]  /*0f30*/  LOP3.LUT R228, R0, 0x1, RZ, 0xfc, !PT ;  /* 0x0000000100e47812 */ /* 0x000fe200078efcff */
[C---:B------:R-:W-:Y:S01]  /*0f40*/  IMAD.IADD R8, R7.reuse, 0x1, -R2 ;  /* 0x0000000107087824 */ /* 0x040fe200078e0a02 */
[----:B------:R-:W-:Y:S01]  /*0f50*/  ULDC UR61, c[0x0][0x744] ;  /* 0x0001d100003d7ab9 */ /* 0x000fe20000000800 */
[----:B------:R-:W-:Y:S02]  /*0f60*/  IMAD R7, R7, 0x40, R6 ;  /* 0x0000004007077824 */ /* 0x000fe400078e0206 */
[----:B------:R-:W-:Y:S01]  /*0f70*/  IMAD.IADD R2, R10, 0x1, -R3 ;  /* 0x000000010a027824 */ /* 0x000fe200078e0a03 */
[----:B------:R-:W-:Y:S01]  /*0f80*/  SHF.R.S32.HI R10, RZ, 0x1f, R11 ;  /* 0x0000001fff0a7819 */ /* 0x000fe2000001140b */
[----:B------:R-:W-:Y:S02]  /*0f90*/  IMAD R0, R234, 0x10, R7 ;  /* 0x00000010ea007824 */ /* 0x000fe400078e0207 */
[----:B------:R-:W-:Y:S01]  /*0fa0*/  IMAD.MOV.U32 R3, RZ, RZ, RZ ;  /* 0x000000ffff037224 */ /* 0x000fe200078e00ff */
[----:B------:R-:W-:Y:S01]  /*0fb0*/  LEA.HI R10, R10, R11, RZ, 0x6 ;  /* 0x0000000b0a0a7211 */ /* 0x000fe200078f30ff */
[----:B------:R-:W-:-:S02]  /*0fc0*/  IMAD.SHL.U32 R0, R0, 0x8, RZ ;  /* 0x0000000800007824 */ /* 0x000fc400078e00ff */
[----:B------:R-:W-:Y:S01]  /*0fd0*/  IMAD.MOV.U32 R215, RZ, RZ, RZ ;  /* 0x000000ffffd77224 */ /* 0x000fe200078e00ff */
[----:B------:R-:W-:Y:S02]  /*0fe0*/  SHF.R.S32.HI R233, RZ, 0x6, R10 ;  /* 0x00000006ffe97819 */ /* 0x000fe4000001140a */
[----:B------:R-:W-:Y:S01]  /*0ff0*/  LEA R0, R0, UR60, 0x1 ;  /* 0x0000003c00007c11 */ /* 0x000fe2000f8e08ff */
[----:B-1----:R-:W-:-:S04]  /*1000*/  IMAD R9, R9, -0x50, R14 ;  /* 0xffffffb009097824 */ /* 0x002fc800078e020e */
[----:B------:R-:W-:-:S04]  /*1010*/  IMAD R9, R8, -0x8, R9 ;  /* 0xfffffff808097824 */ /* 0x000fc800078e0209 */
[----:B------:R-:W-:-:S07]  /*1020*/  IMAD R2, R2, -0x2, R9 ;  /* 0xfffffffe02027824 */ /* 0x000fce00078e0209 */
.L_x_1071:
[----:B------:R-:W-:-:S13]  /*1030*/  ISETP.NE.AND P0, PT, R228, 0x3, PT ;  /* 0x00000003e400780c */ /* 0x000fda0003f05270 */
[----:B-1----:R-:W-:Y:S05]  /*1040*/  @!P0 BRA `(.L_x_1061) ;  /* 0x0000000000048947 */ /* 0x002fea0003800000 */
[----:B------:R-:W-:Y:S01]  /*1050*/  BPT.TRAP 0x1 ;  /* 0x000000040000795c */ /* 0x000fe20000300000 */
.L_x_1061:
[----:B------:R-:W-:Y:S02]  /*1060*/  LEA R17, R3, UR60, 0x3 ;  /* 0x0000003c03117c11 */ /* 0x000fe4000f8e18ff */
[----:B------:R-:W-:-:S04]  /*1070*/  SHF.L.U32 R10, R19, 0x1f, RZ ;  /* 0x0000001f130a7819 */ /* 0x000fc800000006ff */
[----:B------:R1:W2:Y:S01]  /*1080*/  SYNCS.PHASECHK.TRANS64.TRYWAIT P1, [R17+URZ+0x31810], R10 ;  /* 0x0318100a110075a7 */ /* 0x0002a2000802017f */
[----:B------:R-:W-:Y:S05]  /*1090*/  @!P0 BRA `(.L_x_1062) ;  /* 0x0000000000048947 */ /* 0x000fea0003800000 */
[----:B------:R-:W-:Y:S01]  /*10a0*/  BPT.TRAP 0x1 ;  /* 0x000000040000795c */ /* 0x000fe20000300000 */
.L_x_1062:
        /* <DEDUP_REMOVED lines=13> */
.L_x_1063:
        /* <DEDUP_REMOVED lines=596> */
.L_x_1065:
[----:B------:R-:W-:-:S04]  /*36c0*/  SHF.L.U32 R12, R18, 0x1f, RZ ;  /* 0x0000001f120c7819 */ /* 0x000fc800000006ff */
[----:B------:R4:W1:Y:S01]  /*36d0*/  SYNCS.PHASECHK.TRANS64.TRYWAIT P1, [UR60+0x31830], R12 ;  /* 0x0318300cff0075a7 */ /* 0x000862000802017c */
[----:B------:R-:W-:Y:S05]  /*36e0*/  @!P0 BRA `(.L_x_1066) ;  /* 0x0000000000048947 */ /* 0x000fea0003800000 */
[----:B------:R-:W-:Y:S01]  /*36f0*/  BPT.TRAP 0x1 ;  /* 0x000000040000795c */ /* 0x000fe20000300000 */
.L_x_1066:
[----:B------:R-:W-:Y:S02]  /*3700*/  VIADD R6, R6, 0xa000 ;  /* 0x0000a00006067836 */ /* 0x000fe40000000000 */
[----:B-1----:R-:W-:-:S03]  /*3710*/  VIADD R7, R5, 0x24100 ;  /* 0x0002410005077836 */ /* 0x002fc60000000000 */
[----:B------:R-:W-:Y:S02]  /*3720*/  SHF.R.U32.HI R6, RZ, 0x4, R6 ;  /* 0x00000004ff067819 */ /* 0x000fe40000011606 */
[----:B------:R-:W-:Y:S02]  /*3730*/  SHF.R.U32.HI R8, RZ, 0x4, R7 ;  /* 0x00000004ff087819 */ /* 0x000fe40000011607 */
[----:B------:R-:W-:Y:S02]  /*3740*/  LOP3.LUT R6, R6, 0x3fff, RZ, 0xc0, !PT ;  /* 0x00003fff06067812 */ /* 0x000fe400078ec0ff */
[----:B------:R-:W-:Y:S02]  /*3750*/  LOP3.LUT R8, R8, 0x3fff, RZ, 0xc0, !PT ;  /* 0x00003fff08087812 */ /* 0x000fe400078ec0ff */
[----:B------:R-:W-:-:S05]  /*3760*/  LOP3.LUT R6, R6, 0x10000, RZ, 0xfc, !PT ;  /* 0x0001000006067812 */ /* 0x000fca00078efcff */
[----:B------:R-:W-:Y:S01]  /*3770*/  VIADD R13, R6, 0x80 ;  /* 0x00000080060d7836 */ /* 0x000fe20000000000 */
[----:B------:R-:W-:Y:S06]  /*3780*/  @P1 BRA `(.L_x_1067) ;  /* 0x0000000000081947 */ /* 0x000fec0003800000 */
[----:B------:R-:W1:Y:S02]  /*3790*/  SYNCS.PHASECHK.TRANS64.TRYWAIT P1, [UR60+0x31830], R12 ;  /* 0x0318300cff0075a7 */ /* 0x000e64000802017c */
[----:B-1----:R-:W-:Y:S05]  /*37a0*/  @!P1 BRA `(.L_x_1068) ;  /* 0x0000008800f89947 */ /* 0x002fea0003800000 */
.L_x_1067:
[----:B------:R-:W-:Y:S01]  /*37b0*/  LOP3.LUT R11, R8, 0x10000, RZ, 0xfc, !PT ;  /* 0x00010000080b7812 */ /* 0x000fe200078efcff */
[----:B------:R-:W-:Y:S01]  /*37c0*/  WARPGROUP.ARRIVE ;  /* 0x00000000000079c5 */ /* 0x000fe20000000000 */
[C---:B------:R-:W-:Y:S01]  /*37d0*/  R2UR UR6, R6.reuse ;  /* 0x00000000060672ca */ /* 0x040fe200000e0000 */
[----:B------:R-:W-:Y:S01]  /*37e0*/  UMOV UR5, 0x40000040 ;  /* 0x4000004000057882 */ /* 0x000fe20000000000 */
[----:B------:R-:W-:Y:S01]  /*37f0*/  R2UR UR4, R11 ;  /* 0x000000000b0472ca */ /* 0x000fe200000e0000 */
[----:B------:R-:W-:Y:S01]  /*3800*/  UMOV UR7, 0x40000000 ;  /* 0x4000000000077882 */ /* 0x000fe20000000000 */
[----:B------:R-:W-:Y:S01]  /*3810*/  R2UR UR8, R13 ;  /* 0x000000000d0872ca */ /* 0x000fe200000e0000 */
[----:B------:R-:W-:Y:S01]  /*3820*/  VIADD R8, R6, 0x100 ;  /* 0x0000010006087836 */ /* 0x000fe20000000000 */
[----:B------:R-:W-:Y:S01]  /*3830*/  ISETP.GT.AND P1, PT, R2, RZ, PT ;  /* 0x000000ff0200720c */ /* 0x000fe20003f24270 */
[----:B----4-:R-:W-:Y:S01]  /*3840*/  VIADD R12, R6, 0x180 ;  /* 0x00000180060c7836 */ /* 0x010fe20000000000 */
[----:B------:R-:W-:Y:S01]  /*3850*/  ISETP.GT.AND P3, PT, R2, 0x10, PT ;  /* 0x000000100200780c */ /* 0x000fe20003f64270 */
[----:B------:R-:W-:Y:S01]  /*3860*/  VIADD R13, R11, 0x2 ;  /* 0x000000020b0d7836 */ /* 0x000fe20000000000 */
[----:B------:R-:W-:Y:S01]  /*3870*/  R2UR UR9, R8 ;  /* 0x00000000080972ca */ /* 0x000fe200000e0000 */
[----:B------:R-:W-:Y:S01]  /*3880*/  VIADD R8, R6, 0x200 ;  /* 0x0000020006087836 */ /* 0x000fe20000000000 */
[----:B------:R-:W-:Y:S01]  /*3890*/  R2UR UR10, R12 ;  /* 0x000000000c0a72ca */ /* 0x000fe200000e0000 */
[----:B------:R-:W-:Y:S01]  /*38a0*/  VIADD R12, R6, 0x2 ;  /* 0x00000002060c7836 */ /* 0x000fe20000000000 */
[----:B------:R-:W-:Y:S01]  /*38b0*/  R2UR UR13, R13 ;  /* 0x000000000d0d72ca */ /* 0x000fe200000e0000 */
[----:B------:R-:W-:Y:S01]  /*38c0*/  HGMMA.64x8x16.F32.BF16 R44, gdesc[UR4], RZ, !UPT, gsb0 ;  /* 0x00000000042c79f0 */ /* 0x000fe2000c0018ff */
[----:B------:R-:W-:Y:S01]  /*38d0*/  UMOV UR7, 0x40000000 ;  /* 0x4000000000077882 */ /* 0x000fe20000000000 */
[----:B------:R-:W-:Y:S01]  /*38e0*/  UMOV UR6, UR8 ;  /* 0x0000000800067c82 */ /* 0x000fe20008000000 */
[----:B------:R-:W-:Y:S01]  /*38f0*/  R2UR UR11, R8 ;  /* 0x00000000080b72ca */ /* 0x000fe200000e0000 */
[----:B------:R-:W-:Y:S01]  /*3900*/  VIADD R14, R6, 0x82 ;  /* 0x00000082060e7836 */ /* 0x000fe20000000000 */
[----:B------:R-:W-:Y:S01]  /*3910*/  R2UR UR12, R12 ;  /* 0x000000000c0c72ca */ /* 0x000fe200000e0000 */
[----:B------:R-:W-:Y:S01]  /*3920*/  VIADD R8, R6, 0x102 ;  /* 0x0000010206087836 */ /* 0x000fe20000000000 */
[----:B------:R-:W-:Y:S01]  /*3930*/  ISETP.GT.AND P2, PT, R2, 0x1, PT ;  /* 0x000000010200780c */ /* 0x000fe20003f44270 */
[----:B------:R-:W-:Y:S01]  /*3940*/  UMOV UR57, 0x40000040 ;  /* 0x4000004000397882 */ /* 0x000fe20000000000 */
[----:B------:R-:W-:Y:S01]  /*3950*/  R2UR UR14, R14 ;  /* 0x000000000e0e72ca */ /* 0x000fe200000e0000 */
[----:B------:R-:W-:Y:S01]  /*3960*/  UMOV UR59, 0x40 ;  /* 0x00000040003b7882 */ /* 0x000fe20000000000 */
[----:B------:R-:W-:Y:S01]  /*3970*/  R2UR UR15, R8 ;  /* 0x00000000080f72ca */ /* 0x000fe200000e0000 */
[----:B------:R-:W-:Y:S01]  /*3980*/  VIADD R8, R6, 0x182 ;  /* 0x0000018206087836 */ /* 0x000fe20000000000 */
[----:B------:R-:W-:Y:S01]  /*3990*/  ISETP.GT.AND P4, PT, R2, 0x11, PT ;  /* 0x000000110200780c */ /* 0x000fe20003f84270 */
[----:B------:R-:W-:Y:S01]  /*39a0*/  UMOV UR21, UR57 ;  /* 0x0000003900157c82 */ /* 0x000fe20008000000 */
[----:B------:R-:W-:Y:S01]  /*39b0*/  FSEL R13, R24, -INF , P1 ;  /* 0xff800000180d7808 */ /* 0x000fe20000800000 */
[----:B------:R-:W-:Y:S01]  /*39c0*/  UMOV UR23, 0x40 ;  /* 0x0000004000177882 */ /* 0x000fe20000000000 */
[----:B------:R-:W-:Y:S01]  /*39d0*/  R2UR UR8, R8 ;  /* 0x00000000080872ca */ /* 0x000fe200000e0000 */
[----:B------:R-:W-:Y:S01]  /*39e0*/  VIADD R8, R6, 0x202 ;  /* 0x0000020206087836 */ /* 0x000fe20000000000 */
[----:B------:R-:W-:Y:S01]  /*39f0*/  FSEL R20, R26, -INF , P1 ;  /* 0xff8000001a147808 */ /* 0x000fe20000800000 */
[----:B------:R-:W-:Y:S01]  /*3a00*/  UMOV UR19, 0x40 ;  /* 0x0000004000137882 */ /* 0x000fe20000000000 */
[----:B------:R-:W-:Y:S01]  /*3a10*/  FSEL R15, R28, -INF , P3 ;  /* 0xff8000001c0f7808 */ /* 0x000fe20001800000 */
[----:B------:R-:W-:Y:S01]  /*3a20*/  UMOV UR49, 0x40000040 ;  /* 0x4000004000317882 */ /* 0x000fe20000000000 */
[----:B------:R-:W-:Y:S01]  /*3a30*/  FSEL R25, R25, -INF , P2 ;  /* 0xff80000019197808 */ /* 0x000fe20001000000 */
[--C-:B---3--:R-:W-:Y:S01]  /*3a40*/  FFMA.FTZ R24, R20, UR61, -R9.reuse ;  /* 0x0000003d14187c23 */ /* 0x108fe20008010809 */
[----:B------:R-:W-:Y:S01]  /*3a50*/  FSEL R22, R27, -INF , P2 ;  /* 0xff8000001b167808 */ /* 0x000fe20001000000 */
[--C-:B--2---:R-:W-:Y:S01]  /*3a60*/  FFMA.FTZ R14, R15, UR61, -R10.reuse ;  /* 0x0000003d0f0e7c23 */ /* 0x104fe2000801080a */
[----:B------:R-:W-:Y:S01]  /*3a70*/  FSEL R30, R30, -INF , P3 ;  /* 0xff8000001e1e7808 */ /* 0x000fe20001800000 */
[--C-:B------:R-:W-:Y:S01]  /*3a80*/  FFMA.FTZ R23, R25, UR61, -R10.reuse ;  /* 0x0000003d19177c23 */ /* 0x100fe2000801080a */
[----:B------:R-:W-:Y:S01]  /*3a90*/  FSEL R29, R29, -INF , P4 ;  /* 0xff8000001d1d7808 */ /* 0x000fe20002000000 */
[--C-:B------:R-:W-:Y:S01]  /*3aa0*/  FFMA.FTZ R25, R22, UR61, -R9.reuse ;  /* 0x0000003d16197c23 */ /* 0x100fe20008010809 */
[----:B------:R-:W-:Y:S01]  /*3ab0*/  FSEL R28, R31, -INF , P4 ;  /* 0xff8000001f1c7808 */ /* 0x000fe20002000000 */
[----:B------:R-:W-:Y:S01]  /*3ac0*/  FFMA.FTZ R22, R30, UR61, -R9 ;  /* 0x0000003d1e167c23 */ /* 0x000fe20008010809 */
[C---:B------:R-:W-:Y:S01]  /*3ad0*/  ISETP.GT.AND P1, PT, R2.reuse, 0x20, PT ;  /* 0x000000200200780c */ /* 0x040fe20003f24270 */
[----:B------:R-:W-:Y:S01]  /*3ae0*/  FFMA.FTZ R21, R29, UR61, -R10 ;  /* 0x0000003d1d157c23 */ /* 0x000fe2000801080a */
[C---:B------:R-:W-:Y:S01]  /*3af0*/  ISETP.GT.AND P2, PT, R2.reuse, 0x21, PT ;  /* 0x000000210200780c */ /* 0x040fe20003f44270 */
[----:B------:R-:W-:Y:S01]  /*3b00*/  MUFU.EX2 R23, R23 ;  /* 0x0000001700177308 */ /* 0x000fe20000000800 */
[C---:B------:R-:W-:Y:S01]  /*3b10*/  ISETP.GT.AND P3, PT, R2.reuse, 0x30, PT ;  /* 0x000000300200780c */ /* 0x040fe20003f64270 */
[----:B------:R-:W-:Y:S01]  /*3b20*/  UMOV UR51, 0x40 ;  /* 0x0000004000337882 */ /* 0x000fe20000000000 */
[C---:B------:R-:W-:Y:S01]  /*3b30*/  ISETP.GT.AND P4, PT, R2.reuse, 0x31, PT ;  /* 0x000000310200780c */ /* 0x040fe20003f84270 */
[----:B------:R-:W-:Y:S01]  /*3b40*/  UMOV UR53, UR49 ;  /* 0x0000003100357c82 */ /* 0x000fe20008000000 */
[C---:B------:R-:W-:Y:S01]  /*3b50*/  ISETP.GT.AND P5, PT, R2.reuse, 0x40, PT ;  /* 0x000000400200780c */ /* 0x040fe20003fa4270 */
[----:B------:R-:W-:Y:S01]  /*3b60*/  UMOV UR55, 0x40 ;  /* 0x0000004000377882 */ /* 0x000fe20000000000 */
[----:B------:R-:W-:Y:S01]  /*3b70*/  ISETP.GT.AND P6, PT, R2, 0x41, PT ;  /* 0x000000410200780c */ /* 0x000fe20003fc4270 */
[----:B------:R-:W-:Y:S01]  /*3b80*/  MUFU.EX2 R24, R24 ;  /* 0x0000001800187308 */ /* 0x000fe20000000800 */
[----:B------:R-:W-:Y:S01]  /*3b90*/  FSEL R33, R33, -INF , P2 ;  /* 0xff80000021217808 */ /* 0x000fe20001000000 */
[----:B------:R-:W-:Y:S01]  /*3ba0*/  UMOV UR45, UR49 ;  /* 0x00000031002d7c82 */ /* 0x000fe20008000000 */
[----:B------:R-:W-:Y:S01]  /*3bb0*/  FSEL R27, R36, -INF , P3 ;  /* 0xff800000241b7808 */ /* 0x000fe20001800000 */
[----:B------:R-:W-:-:S02]  /*3bc0*/  WARPGROUP.DEPBAR.LE gsb0, 0x0 ;  /* 0x00008000000079c5 */ /* 0x000fc40000010000 */
[----:B------:R-:W-:Y:S01]  /*3bd0*/  WARPGROUP.ARRIVE ;  /* 0x00000000000079c5 */ /* 0x000fe20000000000 */
[----:B------:R-:W-:Y:S01]  /*3be0*/  FSEL R37, R37, -INF , P4 ;  /* 0xff80000025257808 */ /* 0x000fe20002000000 */
[----:B------:R-:W-:Y:S01]  /*3bf0*/  FFMA.FTZ R15, R33, UR61, -R10 ;  /* 0x0000003d210f7c23 */ /* 0x000fe2000801080a */
[----:B------:R-:W-:Y:S01]  /*3c00*/  FSEL R31, R40, -INF , P5 ;  /* 0xff800000281f7808 */ /* 0x000fe20002800000 */
[----:B------:R-:W-:Y:S01]  /*3c10*/  MUFU.EX2 R25, R25 ;  /* 0x0000001900197308 */ /* 0x000fe20000000800 */
[----:B------:R-:W-:Y:S01]  /*3c20*/  FSEL R41, R41, -INF , P6 ;  /* 0xff80000029297808 */ /* 0x000fe20003000000 */
[----:B------:R-:W-:Y:S01]  /*3c30*/  HGMMA.64x8x16.F32.BF16 R48, gdesc[UR4], RZ, !UPT, gsb0 ;  /* 0x00000000043079f0 */ /* 0x000fe2000c0018ff */
[----:B------:R-:W-:Y:S01]  /*3c40*/  UMOV UR6, UR9 ;  /* 0x0000000900067c82 */ /* 0x000fe20008000000 */
[----:B------:R-:W-:Y:S01]  /*3c50*/  UMOV UR7, 0x40000000 ;  /* 0x4000000000077882 */ /* 0x000fe20000000000 */
[----:B------:R-:W-:Y:S01]  /*3c60*/  R2UR UR9, R8 ;  /* 0x00000000080972ca */ /* 0x000fe200000e0000 */
[----:B------:R-:W-:-:S02]  /*3c70*/  VIADD R8, R6, 0x4 ;  /* 0x0000000406087836 */ /* 0x000fc40000000000 */
[--C-:B------:R-:W-:Y:S01]  /*3c80*/  FFMA.FTZ R37, R37, UR61, -R10.reuse ;  /* 0x0000003d25257c23 */ /* 0x100fe2000801080a */
[--C-:B------:R-:W-:Y:S01]  /*3c90*/  FFMA.FTZ R31, R31, UR61, -R10.reuse ;  /* 0x0000003d1f1f7c23 */ /* 0x100fe2000801080a */
[----:B------:R-:W-:Y:S01]  /*3ca0*/  FFMA.FTZ R41, R41, UR61, -R10 ;  /* 0x0000003d29297c23 */ /* 0x000fe2000801080a */
[----:B------:R-:W-:Y:S01]  /*3cb0*/  LEA R29, R229, UR60, 0x2 ;  /* 0x0000003ce51d7c11 */ /* 0x000fe2000f8e10ff */
[----:B------:R-:W-:Y:S01]  /*3cc0*/  MUFU.EX2 R14, R14 ;  /* 0x0000000e000e7308 */ /* 0x000fe20000000800 */
[----:B------:R-:W-:Y:S01]  /*3cd0*/  FSEL R34, R34, -INF , P1 ;  /* 0xff80000022227808 */ /* 0x000fe20000800000 */
[----:B------:R-:W-:Y:S01]  /*3ce0*/  UMOV UR47, 0x40 ;  /* 0x00000040002f7882 */ /* 0x000fe20000000000 */
[----:B------:R-:W-:Y:S01]  /*3cf0*/  FSEL R30, R35, -INF , P2 ;  /* 0xff800000231e7808 */ /* 0x000fe20001000000 */
[----:B------:R-:W-:Y:S01]  /*3d00*/  UMOV UR29, 0x40000040 ;  /* 0x40000040001d7882 */ /* 0x000fe20000000000 */
[----:B------:R-:W-:Y:S01]  /*3d10*/  FSEL R38, R38, -INF , P3 ;  /* 0xff80000026267808 */ /* 0x000fe20001800000 */
[----:B------:R-:W-:Y:S01]  /*3d20*/  UMOV UR31, 0x40 ;  /* 0x00000040001f7882 */ /* 0x000fe20000000000 */
[----:B------:R-:W-:Y:S01]  /*3d30*/  FSEL R42, R42, -INF , P5 ;  /* 0xff8000002a2a7808 */ /* 0x000fe20002800000 */
[----:B------:R-:W-:Y:S01]  /*3d40*/  MUFU.EX2 R21, R21 ;  /* 0x0000001500157308 */ /* 0x000fe20000000800 */
[----:B------:R-:W-:Y:S01]  /*3d50*/  UMOV UR41, UR29 ;  /* 0x0000001d00297c82 */ /* 0x000fe20008000000 */
[----:B------:R-:W-:Y:S01]  /*3d60*/  FFMA.FTZ R36, R38, UR61, -R9 ;  /* 0x0000003d26247c23 */ /* 0x000fe20008010809 */
[----:B------:R-:W-:Y:S01]  /*3d70*/  UMOV UR43, 0x40 ;  /* 0x00000040002b7882 */ /* 0x000fe20000000000 */
[----:B------:R-:W-:Y:S01]  /*3d80*/  UMOV UR37, UR29 ;  /* 0x0000001d00257c82 */ /* 0x000fe20008000000 */
[----:B------:R-:W-:Y:S01]  /*3d90*/  UMOV UR39, 0x40 ;  /* 0x0000004000277882 */ /* 0x000fe20000000000 */
[----:B------:R-:W-:Y:S01]  /*3da0*/  UMOV UR33, UR29 ;  /* 0x0000001d00217c82 */ /* 0x000fe20008000000 */
[----:B------:R-:W-:Y:S01]  /*3db0*/  UMOV UR35, 0x40 ;  /* 0x0000004000237882 */ /* 0x000fe20000000000 */
[----:B------:R-:W-:Y:S01]  /*3dc0*/  MUFU.EX2 R15, R15 ;  /* 0x0000000f000f7308 */ /* 0x000fe20000000800 */
[----:B------:R-:W-:Y:S01]  /*3dd0*/  UMOV UR25, UR29 ;  /* 0x0000001d00197c82 */ /* 0x000fe20008000000 */
[----:B------:R-:W-:Y:S01]  /*3de0*/  UMOV UR27, 0x40 ;  /* 0x00000040001b7882 */ /* 0x000fe20000000000 */
[----:B------:R-:W-:-:S05]  /*3df0*/  IMAD R5, R4, 0x2800, R5 ;  /* 0x0000280004057824 */ /* 0x000fca00078e0205 */
[----:B------:R-:W-:Y:S01]  /*3e00*/  MUFU.EX2 R22, R22 ;  /* 0x0000001600167308 */ /* 0x000fe20000000800 */
[----:B------:R-:W-:-:S04]  /*3e10*/  SHF.R.U32.HI R5, RZ, 0x4, R5 ;  /* 0x00000004ff057819 */ /* 0x000fc80000011605 */
[----:B------:R-:W-:-:S03]  /*3e20*/  LOP3.LUT R5, R5, 0x3fff, RZ, 0xc0, !PT ;  /* 0x00003fff05057812 */ /* 0x000fc600078ec0ff */
[----:B------:R-:W-:Y:S01]  /*3e30*/  MUFU.EX2 R36, R36 ;  /* 0x0000002400247308 */ /* 0x000fe20000000800 */
        /* <DEDUP_REMOVED lines=479> */
[C---:B------:R-:W-:Y:S02]  /*5c30*/  VIADD R8, R11.reuse, 0x604 ;  /* 0x000006040b087836 */ /* 0x040fe40000000000 */
[----:B------:R-:W-:-:S03]  /*5c40*/  VIADD R11, R11, 0x606 ;  /* 0x000006060b0b7836 */ /* 0x000fc60000000000 */
        /* <DEDUP_REMOVED lines=37> */
[----:B------:R-:W-:Y:S01]  /*5ea0*/  R2UR UR8, R8 ;  /* 0x00000000080872ca */ /* 0x000fe200000e0000 */
[----:B------:R-:W-:Y:S01]  /*5eb0*/  FFMA.FTZ R8, R13, UR61, -R10 ;  /* 0x0000003d0d087c23 */ /* 0x000fe2000801080a */
[----:B------:R-:W-:Y:S02]  /*5ec0*/  FSEL R13, R32, -INF , P1 ;  /* 0xff800000200d7808 */ /* 0x000fe40000800000 */
[----:B------:R-:W-:-:S03]  /*5ed0*/  FSEL R32, R39, -INF , P4 ;  /* 0xff80000027207808 */ /* 0x000fc60002000000 */
[--C-:B------:R-:W-:Y:S01]  /*5ee0*/  FFMA.FTZ R12, R13, UR61, -R10.reuse ;  /* 0x0000003d0d0c7c23 */ /* 0x100fe2000801080a */
[----:B------:R-:W-:Y:S01]  /*5ef0*/  FFMA.FTZ R13, R27, UR61, -R10 ;  /* 0x0000003d1b0d7c23 */ /* 0x000fe2000801080a */
[----:B------:R-:W-:Y:S02]  /*5f00*/  VIADD R10, R6, 0x786 ;  /* 0x00000786060a7836 */ /* 0x000fe40000000000 */
[--C-:B------:R-:W-:Y:S01]  /*5f10*/  FFMA.FTZ R27, R28, UR61, -R9.reuse ;  /* 0x0000003d1c1b7c23 */ /* 0x100fe20008010809 */
[----:B------:R-:W-:Y:S01]  /*5f20*/  FFMA.FTZ R28, R34, UR61, -R9 ;  /* 0x0000003d221c7c23 */ /* 0x000fe20008010809 */
[----:B------:R-:W-:Y:S01]  /*5f30*/  FSEL R34, R43, -INF , P6 ;  /* 0xff8000002b227808 */ /* 0x000fe20003000000 */
[----:B------:R-:W1:Y:S08]  /*5f40*/  MUFU.EX2 R8, R8 ;  /* 0x0000000800087308 */ /* 0x000e700000000800 */
[----:B------:R-:W2:Y:S08]  /*5f50*/  MUFU.EX2 R27, R27 ;  /* 0x0000001b001b7308 */ /* 0x000eb00000000800 */
[----:B------:R-:W3:Y:S08]  /*5f60*/  MUFU.EX2 R12, R12 ;  /* 0x0000000c000c7308 */ /* 0x000ef00000000800 */
[----:B------:R-:W-:Y:S01]  /*5f70*/  MUFU.EX2 R13, R13 ;  /* 0x0000000d000d7308 */ /* 0x000fe20000000800 */
[----:B------:R-:W-:-:S02]  /*5f80*/  WARPGROUP.DEPBAR.LE gsb0, 0x0 ;  /* 0x00008000000079c5 */ /* 0x000fc40000010000 */
[----:B------:R-:W-:-:S05]  /*5f90*/  WARPGROUP.ARRIVE ;  /* 0x00000000000079c5 */ /* 0x000fca0000000000 */
[----:B------:R-:W-:Y:S01]  /*5fa0*/  MUFU.EX2 R28, R28 ;  /* 0x0000001c001c7308 */ /* 0x000fe20000000800 */
        /* <DEDUP_REMOVED lines=38> */
[----:B------:R-:W-:Y:S01]  /*6210*/  VIADD R6, R6, 0x986 ;  /* 0x0000098606067836 */ /* 0x000fe20000000000 */
[----:B------:R4:W-:Y:S02]  /*6220*/  MUFU.EX2 R11, R31 ;  /* 0x0000001f000b7308 */ /* 0x0009e40000000800 */
[----:B------:R-:W-:Y:S02]  /*6230*/  R2UR UR9, R10 ;  /* 0x000000000a0972ca */ /* 0x000fe400000e0000 */
[----:B------:R-:W-:-:S04]  /*6240*/  R2UR UR11, R6 ;  /* 0x00000000060b72ca */ /* 0x000fc800000e0000 */
[----:B------:R5:W3:Y:S01]  /*6250*/  MUFU.EX2 R10, R37 ;  /* 0x00000025000a7308 */ /* 0x000ae20000000800 */
[----:B----4-:R-:W-:-:S07]  /*6260*/  FFMA.FTZ R31, R42, UR61, -R9 ;  /* 0x0000003d2a1f7c23 */ /* 0x010fce0008010809 */
[----:B------:R-:W-:Y:S01]  /*6270*/  MUFU.EX2 R6, R41 ;  /* 0x0000002900067308 */ /* 0x000fe20000000800 */
[----:B-----5:R-:W-:-:S07]  /*6280*/  FFMA.FTZ R37, R32, UR61, -R9 ;  /* 0x0000003d20257c23 */ /* 0x020fce0008010809 */
[----:B------:R-:W-:Y:S08]  /*6290*/  MUFU.EX2 R37, R37 ;  /* 0x0000002500257308 */ /* 0x000ff00000000800 */
[----:B------:R-:W-:Y:S01]  /*62a0*/  MUFU.EX2 R31, R31 ;  /* 0x0000001f001f7308 */ /* 0x000fe20000000800 */
        /* <DEDUP_REMOVED lines=24> */
[----:B------:R-:W-:Y:S01]  /*6430*/  UIADD3 UR4, UR60, 0x2c500, URZ ;  /* 0x0002c5003c047890 */ /* 0x000fe2000fffe03f */
[----:B------:R-:W-:-:S03]  /*6440*/  UMOV UR7, 0x40 ;  /* 0x0000004000077882 */ /* 0x000fc60000000000 */
[----:B------:R-:W-:-:S04]  /*6450*/  USHF.R.U32.HI UR4, URZ, 0x4, UR4 ;  /* 0x000000043f047899 */ /* 0x000fc80008011604 */
        /* <DEDUP_REMOVED lines=9> */
[----:B------:R-:W-:Y:S01]  /*64f0*/  UIADD3 UR6, UR4, 0x200, URZ ;  /* 0x0000020004067890 */ /* 0x000fe2000fffe03f */
[----:B------:R-:W-:Y:S01]  /*6500*/  UMOV UR8, UR22 ;  /* 0x0000001600087c82 */ /* 0x000fe20008000000 */
[----:B------:R-:W-:-:S03]  /*6510*/  UIADD3 UR54, UR4, 0x190, URZ ;  /* 0x0000019004367890 */ /* 0x000fc6000fffe03f */
[----:B------:R-:W-:Y:S01]  /*6520*/  UMOV UR18, UR5 ;  /* 0x0000000500127c82 */ /* 0x000fe20008000000 */
[----:B------:R-:W-:Y:S02]  /*6530*/  UIADD3 UR5, UR4, 0x90, URZ ;  /* 0x0000009004057890 */ /* 0x000fe4000fffe03f */
[----:B------:R-:W-:Y:S02]  /*6540*/  UIADD3 UR46, UR4, 0x210, URZ ;  /* 0x00000210042e7890 */ /* 0x000fe4000fffe03f */
[----:B------:R-:W-:Y:S02]  /*6550*/  UIADD3 UR30, UR4, 0x20, URZ ;  /* 0x00000020041e7890 */ /* 0x000fe4000fffe03f */
[----:B------:R-:W-:Y:S02]  /*6560*/  UIADD3 UR42, UR4, 0xa0, URZ ;  /* 0x000000a0042a7890 */ /* 0x000fe4000fffe03f */
[----:B------:R-:W-:Y:S02]  /*6570*/  UIADD3 UR38, UR4, 0x120, URZ ;  /* 0x0000012004267890 */ /* 0x000fe4000fffe03f */
[----:B------:R-:W-:-:S02]  /*6580*/  UIADD3 UR34, UR4, 0x1a0, URZ ;  /* 0x000001a004227890 */ /* 0x000fc4000fffe03f */
[----:B------:R-:W-:Y:S01]  /*6590*/  UIADD3 UR26, UR4, 0x220, URZ ;  /* 0x00000220041a7890 */ /* 0x000fe2000fffe03f */
[----:B------:R-:W-:Y:S02]  /*65a0*/  WARPGROUP.DEPBAR.LE gsb0, 0x0 ;  /* 0x00008000000079c5 */ /* 0x000fe40000010000 */
[----:B------:R-:W4:Y:S04]  /*65b0*/  LDS R26, [R29+0x2c300] ;  /* 0x02c300001d1a7984 */ /* 0x000f280000000800 */
[----:B------:R5:W1:Y:S02]  /*65c0*/  LDS R20, [R29+0x2c320] ;  /* 0x02c320001d147984 */ /* 0x000a640000000800 */
[--C-:B-----5:R-:W-:Y:S01]  /*65d0*/  FFMA.FTZ R29, R30, UR61, -R9.reuse ;  /* 0x0000003d1e1d7c23 */ /* 0x120fe20008010809 */
[----:B------:R-:W-:-:S05]  /*65e0*/  FFMA.FTZ R30, R34, UR61, -R9 ;  /* 0x0000003d221e7c23 */ /* 0x000fca0008010809 */
[----:B------:R-:W5:Y:S08]  /*65f0*/  MUFU.EX2 R29, R29 ;  /* 0x0000001d001d7308 */ /* 0x000f700000000800 */
[----:B------:R-:W5:Y:S01]  /*6600*/  MUFU.EX2 R30, R30 ;  /* 0x0000001e001e7308 */ /* 0x000f620000000800 */
        /* <DEDUP_REMOVED lines=10> */
[--C-:B-1----:R-:W-:Y:S01]  /*66b0*/  FADD.FTZ R26, R47, -R20.reuse ;  /* 0x800000142f1a7221 */ /* 0x102fe20000010000 */
[----:B------:R-:W-:Y:S01]  /*66c0*/  FMUL.FTZ R38, R8, R9 ;  /* 0x0000000908267220 */ /* 0x000fe20000410000 */
[--C-:B------:R-:W-:Y:S01]  /*66d0*/  FADD.FTZ R44, R51, -R20.reuse ;  /* 0x80000014332c7221 */ /* 0x100fe20000010000 */
[C---:B------:R-:W-:Y:S01]  /*66e0*/  F2FP.BF16.F32.PACK_AB R8, R23.reuse, R8 ;  /* 0x000000081708723e */ /* 0x040fe200000010ff */
[----:B------:R-:W-:Y:S01]  /*66f0*/  FMUL.FTZ R39, R23, R40 ;  /* 0x0000002817277220 */ /* 0x000fe20000410000 */
[C---:B------:R-:W-:Y:S01]  /*6700*/  F2FP.BF16.F32.PACK_AB R9, R25.reuse, R24 ;  /* 0x000000181909723e */ /* 0x040fe200000010ff */
[----:B------:R-:W-:Y:S01]  /*6710*/  BAR.SYNC.DEFER_BLOCKING 0x9, 0x100 ;  /* 0x0244000000007b1d */ /* 0x000fe20000010000 */
[----:B------:R-:W-:Y:S01]  /*6720*/  FMUL.FTZ R40, R25, R26 ;  /* 0x0000001a19287220 */ /* 0x000fe20000410000 */
[----:B------:R-:W-:Y:S01]  /*6730*/  FMUL.FTZ R35, R14, R35 ;  /* 0x000000230e237220 */ /* 0x000fe20000410000 */
[----:B------:R-:W-:Y:S01]  /*6740*/  F2FP.BF16.F32.PACK_AB R26, R21, R14 ;  /* 0x0000000e151a723e */ /* 0x000fe200000010ff */
[C---:B--2---:R-:W-:Y:S01]  /*6750*/  FMUL.FTZ R44, R27.reuse, R44 ;  /* 0x0000002c1b2c7220 */ /* 0x044fe20000410000 */
[----:B------:R-:W-:Y:S01]  /*6760*/  F2FP.BF16.F32.PACK_AB R27, R27, R22 ;  /* 0x000000161b1b723e */ /* 0x000fe200000010ff */
[C---:B------:R-:W-:Y:S01]  /*6770*/  FMUL.FTZ R32, R15.reuse, R32 ;  /* 0x000000200f207220 */ /* 0x040fe20000410000 */
[----:B---3--:R-:W-:Y:S01]  /*6780*/  F2FP.BF16.F32.PACK_AB R14, R15, R12 ;  /* 0x0000000c0f0e723e */ /* 0x008fe200000010ff */
[----:B------:R-:W-:Y:S01]  /*6790*/  FMUL.FTZ R217, R10, R217 ;  /* 0x000000d90ad97220 */ /* 0x000fe20000410000 */
[----:B-----5:R-:W-:Y:S01]  /*67a0*/  F2FP.BF16.F32.PACK_AB R15, R29, R28 ;  /* 0x0000001c1d0f723e */ /* 0x020fe200000010ff */
[----:B------:R-:W-:Y:S01]  /*67b0*/  FMUL.FTZ R220, R11, R220 ;  /* 0x000000dc0bdc7220 */ /* 0x000fe20000410000 */
[--C-:B------:R-:W-:Y:S01]  /*67c0*/  FADD.FTZ R47, R50, -R20.reuse ;  /* 0x80000014322f7221 */ /* 0x100fe20000010000 */
[----:B------:R-:W-:Y:S01]  /*67d0*/  FMUL.FTZ R34, R21, R34 ;  /* 0x0000002215227220 */ /* 0x000fe20000410000 */
[--C-:B------:R-:W-:Y:S01]  /*67e0*/  FADD.FTZ R45, R46, -R20.reuse ;  /* 0x800000142e2d7221 */ /* 0x100fe20000010000 */
[----:B------:R-:W-:Y:S01]  /*67f0*/  FADD.FTZ R43, R54, -R20 ;  /* 0x80000014362b7221 */ /* 0x000fe20000010000 */
[----:B------:R-:W-:Y:S01]  /*6800*/  FMUL.FTZ R21, R22, R47 ;  /* 0x0000002f16157220 */ /* 0x000fe20000410000 */
[----:B------:R-:W-:-:S02]  /*6810*/  IMAD R22, R4, 0x2000, R7 ;  /* 0x0000200004167824 */ /* 0x000fc400078e0207 */
[--C-:B------:R-:W-:Y:S01]  /*6820*/  FADD.FTZ R42, R55, -R20.reuse ;  /* 0x80000014372a7221 */ /* 0x100fe20000010000 */
[----:B------:R-:W-:Y:S01]  /*6830*/  FMUL.FTZ R23, R24, R45 ;  /* 0x0000002d18177220 */ /* 0x000fe20000410000 */
[--C-:B------:R-:W-:Y:S01]  /*6840*/  FADD.FTZ R41, R218, -R20.reuse ;  /* 0x80000014da297221 */ /* 0x100fe20000010000 */
[--C-:B------:R-:W-:Y:S01]  /*6850*/  FADD.FTZ R219, R219, -R20.reuse ;  /* 0x80000014dbdb7221 */ /* 0x100fe20000010000 */
[--C-:B------:R-:W-:Y:S01]  /*6860*/  FADD.FTZ R222, R222, -R20.reuse ;  /* 0x80000014dede7221 */ /* 0x100fe20000010000 */
[----:B------:R-:W-:Y:S01]  /*6870*/  FMUL.FTZ R221, R6, R221 ;  /* 0x000000dd06dd7220 */ /* 0x000fe20000410000 */
[----:B------:R-:W-:Y:S01]  /*6880*/  FADD.FTZ R20, R223, -R20 ;  /* 0x80000014df147221 */ /* 0x000fe20000010000 */
[----:B------:R1:W-:Y:S01]  /*6890*/  STSM.16.M88.2 [R0+0x2c500], R8 ;  /* 0x02c5000800007844 */ /* 0x0003e20000000100 */
[----:B------:R-:W-:Y:S01]  /*68a0*/  FMUL.FTZ R33, R12, R33 ;  /* 0x000000210c217220 */ /* 0x000fe20000410000 */
[----:B------:R-:W-:Y:S01]  /*68b0*/  FMUL.FTZ R43, R28, R43 ;  /* 0x0000002b1c2b7220 */ /* 0x000fe20000410000 */
[----:B------:R-:W-:Y:S01]  /*68c0*/  FMUL.FTZ R42, R29, R42 ;  /* 0x0000002a1d2a7220 */ /* 0x000fe20000410000 */
[----:B------:R-:W-:Y:S01]  /*68d0*/  STSM.16.M88.2 [R0+0x2cd00], R26 ;  /* 0x02cd001a00007844 */ /* 0x000fe20000000100 */
[----:B------:R-:W-:Y:S01]  /*68e0*/  F2FP.BF16.F32.PACK_AB R38, R39, R38 ;  /* 0x000000262726723e */ /* 0x000fe200000010ff */
[----:B------:R-:W-:Y:S01]  /*68f0*/  FMUL.FTZ R216, R13, R216 ;  /* 0x000000d80dd87220 */ /* 0x000fe20000410000 */
[----:B------:R-:W-:Y:S01]  /*6900*/  FMUL.FTZ R41, R36, R41 ;  /* 0x0000002924297220 */ /* 0x000fe20000410000 */
[----:B------:R-:W-:Y:S01]  /*6910*/  STSM.16.M88.2 [R0+0x2d500], R14 ;  /* 0x02d5000e00007844 */ /* 0x000fe20000000100 */
[----:B------:R-:W-:Y:S01]  /*6920*/  FMUL.FTZ R12, R37, R219 ;  /* 0x000000db250c7220 */ /* 0x000fe20000410000 */
[----:B------:R-:W-:Y:S01]  /*6930*/  F2FP.BF16.F32.PACK_AB R39, R40, R23 ;  /* 0x000000172827723e */ /* 0x000fe200000010ff */
[----:B------:R-:W-:Y:S01]  /*6940*/  FMUL.FTZ R222, R31, R222 ;  /* 0x000000de1fde7220 */ /* 0x000fe20000410000 */
[----:B-1----:R-:W-:Y:S01]  /*6950*/  F2FP.BF16.F32.PACK_AB R8, R10, R13 ;  /* 0x0000000d0a08723e */ /* 0x002fe200000010ff */
[----:B------:R-:W-:Y:S01]  /*6960*/  FMUL.FTZ R13, R30, R20 ;  /* 0x000000141e0d7220 */ /* 0x000fe20000410000 */
[----:B------:R-:W-:-:S02]  /*6970*/  F2FP.BF16.F32.PACK_AB R9, R37, R36 ;  /* 0x000000242509723e */ /* 0x000fc400000010ff */
[----:B------:R-:W-:Y:S02]  /*6980*/  F2FP.BF16.F32.PACK_AB R10, R6, R11 ;  /* 0x0000000b060a723e */ /* 0x000fe400000010ff */
[----:B------:R-:W-:Y:S01]  /*6990*/  F2FP.BF16.F32.PACK_AB R11, R30, R31 ;  /* 0x0000001f1e0b723e */ /* 0x000fe200000010ff */
[----:B------:R1:W-:Y:S01]  /*69a0*/  STSM.16.M88.2 [R0+0x2dd00], R8 ;  /* 0x02dd000800007844 */ /* 0x0003e20000000100 */
[----:B------:R-:W-:Y:S02]  /*69b0*/  SHF.R.U32.HI R6, RZ, 0x4, R22 ;  /* 0x00000004ff067819 */ /* 0x000fe40000011616 */
[----:B------:R-:W-:Y:S01]  /*69c0*/  F2FP.BF16.F32.PACK_AB R20, R34, R35 ;  /* 0x000000232214723e */ /* 0x000fe200000010ff */
[----:B------:R-:W-:Y:S01]  /*69d0*/  STSM.16.M88.2 [R0+0x2e500], R10 ;  /* 0x02e5000a00007844 */ /* 0x000fe20000000100 */
[----:B------:R-:W-:Y:S02]  /*69e0*/  LOP3.LUT R23, R6, 0x3fff, RZ, 0xc0, !PT ;  /* 0x00003fff06177812 */ /* 0x000fe400078ec0ff */
[----:B------:R-:W-:Y:S01]  /*69f0*/  F2FP.BF16.F32.PACK_AB R21, R44, R21 ;  /* 0x000000152c15723e */ /* 0x000fe200000010ff */
[----:B------:R-:W-:Y:S01]  /*6a00*/  @!PT LDS RZ, [RZ] ;  /* 0x00000000fffff984 */ /* 0x000fe20000000800 */
[----:B------:R-:W-:Y:S01]  /*6a10*/  @!PT LDS RZ, [RZ] ;  /* 0x00000000fffff984 */ /* 0x000fe20000000800 */
[----:B------:R-:W-:Y:S01]  /*6a20*/  @!PT LDS RZ, [RZ] ;  /* 0x00000000fffff984 */ /* 0x000fe20000000800 */
[----:B------:R-:W-:Y:S01]  /*6a30*/  @!PT LDS RZ, [RZ] ;  /* 0x00000000fffff984 */ /* 0x000fe20000000800 */
[----:B------:R2:W-:Y:S06]  /*6a40*/  MEMBAR.ALL.CTA ;  /* 0x0000000000007992 */ /* 0x0005ec0000008000 */
[----:B--2---:R-:W2:Y:S01]  /*6a50*/  FENCE.VIEW.ASYNC.S ;  /* 0x00000000000073c6 */ /* 0x004ea20000000000 */
[----:B------:R-:W-:Y:S01]  /*6a60*/  F2FP.BF16.F32.PACK_AB R32, R32, R33 ;  /* 0x000000212020723e */ /* 0x000fe200000010ff */
[----:B------:R-:W-:Y:S01]  /*6a70*/  VIADD R6, R23, 0x80 ;  /* 0x0000008017067836 */ /* 0x000fe20000000000 */
[----:B------:R-:W-:-:S02]  /*6a80*/  F2FP.BF16.F32.PACK_AB R33, R42, R43 ;  /* 0x0000002b2a21723e */ /* 0x000fc400000010ff */
[----:B------:R-:W-:Y:S02]  /*6a90*/  R2UR UR56, R23 ;  /* 0x00000000173872ca */ /* 0x000fe400000e0000 */
[----:B------:R-:W-:Y:S01]  /*6aa0*/  F2FP.BF16.F32.PACK_AB R40, R217, R216 ;  /* 0x000000d8d928723e */ /* 0x000fe200000010ff */
[----:B------:R-:W-:Y:S01]  /*6ab0*/  VIADD R217, R23, 0x500 ;  /* 0x0000050017d97836 */ /* 0x000fe20000000000 */
[----:B------:R-:W-:Y:S02]  /*6ac0*/  F2FP.BF16.F32.PACK_AB R41, R12, R41 ;  /* 0x000000290c29723e */ /* 0x000fe400000010ff */
[----:B------:R-:W-:Y:S02]  /*6ad0*/  F2FP.BF16.F32.PACK_AB R12, R221, R220 ;  /* 0x000000dcdd0c723e */ /* 0x000fe400000010ff */
[----:B------:R-:W-:Y:S02]  /*6ae0*/  F2FP.BF16.F32.PACK_AB R13, R13, R222 ;  /* 0x000000de0d0d723e */ /* 0x000fe400000010ff */
[----:B------:R-:W-:Y:S01]  /*6af0*/  R2UR UR48, R6 ;  /* 0x00000000063072ca */ /* 0x000fe200000e0000 */
[C---:B------:R-:W-:Y:S01]  /*6b00*/  VIADD R6, R23.reuse, 0x100 ;  /* 0x0000010017067836 */ /* 0x040fe20000000000 */
[----:B-1----:R-:W-:Y:S01]  /*6b10*/  MOV R8, UR31 ;  /* 0x0000001f00087c02 */ /* 0x002fe20008000f00 */
[----:B------:R-:W-:Y:S01]  /*6b20*/  UMOV UR20, UR56 ;  /* 0x0000003800147c82 */ /* 0x000fe20008000000 */
[----:B------:R-:W-:Y:S01]  /*6b30*/  UMOV UR12, UR56 ;  /* 0x00000038000c7c82 */ /* 0x000fe20008000000 */
[----:B------:R-:W-:Y:S01]  /*6b40*/  UMOV UR16, UR56 ;  /* 0x0000003800107c82 */ /* 0x000fe20008000000 */
[----:B------:R-:W-:Y:S01]  /*6b50*/  R2UR UR28, R6 ;  /* 0x00000000061c72ca */ /* 0x000fe200000e0000 */
[----:B------:R-:W-:Y:S01]  /*6b60*/  VIADD R6, R23, 0x180 ;  /* 0x0000018017067836 */ /* 0x000fe20000000000 */
[----:B------:R-:W-:Y:S01]  /*6b70*/  MOV R9, UR30 ;  /* 0x0000001e00097c02 */ /* 0x000fe20008000f00 */
[----:B--2---:R-:W-:Y:S06]  /*6b80*/  BAR.SYNC.DEFER_BLOCKING 0x9, 0x100 ;  /* 0x0244000000007b1d */ /* 0x004fec0000010000 */
[----:B------:R-:W-:Y:S01]  /*6b90*/  UMOV UR52, UR48 ;  /* 0x0000003000347c82 */ /* 0x000fe20008000000 */
[----:B------:R-:W-:-:S03]  /*6ba0*/  UMOV UR44, UR48 ;  /* 0x00000030002c7c82 */ /* 0x000fc60008000000 */
[----:B------:R-:W-:Y:S01]  /*6bb0*/  UMOV UR40, UR28 ;  /* 0x0000001c00287c82 */ /* 0x000fe20008000000 */
[----:B------:R-:W-:Y:S01]  /*6bc0*/  UMOV UR36, UR28 ;  /* 0x0000001c00247c82 */ /* 0x000fe20008000000 */
[----:B------:R-:W-:Y:S01]  /*6bd0*/  UMOV UR32, UR28 ;  /* 0x0000001c00207c82 */ /* 0x000fe20008000000 */
[----:B------:R-:W-:Y:S01]  /*6be0*/  UMOV UR24, UR28 ;  /* 0x0000001c00187c82 */ /* 0x000fe20008000000 */
[----:B------:R-:W-:Y:S04]  /*6bf0*/  STSM.16.M88.2 [R0+0x2ed00], R38 ;  /* 0x02ed002600007844 */ /* 0x000fe80000000100 */
[----:B------:R1:W-:Y:S04]  /*6c00*/  STSM.16.M88.2 [R0+0x2f500], R20 ;  /* 0x02f5001400007844 */ /* 0x0003e80000000100 */
[----:B------:R-:W-:Y:S04]  /*6c10*/  STSM.16.M88.2 [R0+0x2fd00], R32 ;  /* 0x02fd002000007844 */ /* 0x000fe80000000100 */
[----:B------:R2:W-:Y:S04]  /*6c20*/  STSM.16.M88.2 [R0+0x30500], R40 ;  /* 0x0305002800007844 */ /* 0x0005e80000000100 */
[----:B------:R3:W-:Y:S01]  /*6c30*/  STSM.16.M88.2 [R0+0x30d00], R12 ;  /* 0x030d000c00007844 */ /* 0x0007e20000000100 */
[----:B------:R-:W-:-:S06]  /*6c40*/  WARPGROUP.ARRIVE ;  /* 0x00000000000079c5 */ /* 0x000fcc0000000000 */
[----:B------:R-:W-:Y:S03]  /*6c50*/  HGMMA.64x16x16.F32.BF16 R56, gdesc[UR56].tnspA.tnspB, R56, gsb0 ;  /* 0x60200000383879f0 */ /* 0x000fe60008001838 */
        /* <DEDUP_REMOVED lines=72> */
[----:B-1----:R-:W-:Y:S01]  /*70e0*/  IMAD.U32 R21, RZ, RZ, UR31 ;  /* 0x0000001fff157e24 */ /* 0x002fe2000f8e00ff */
        /* <DEDUP_REMOVED lines=70> */
[----:B-1----:R-:W1:Y:S02]  /*7550*/  FENCE.VIEW.ASYNC.S ;  /* 0x00000000000073c6 */ /* 0x002e640000000000 */
[----:B-1----:R-:W-:Y:S06]  /*7560*/  BAR.SYNC.DEFER_BLOCKING 0x9, 0x100 ;  /* 0x0244000000007b1d */ /* 0x002fec0000010000 */
[----:B--2---:R-:W-:-:S06]  /*7570*/  WARPGROUP.ARRIVE ;  /* 0x00000000000079c5 */ /* 0x004fcc0000000000 */
        /* <DEDUP_REMOVED lines=19> */
[----:B---3--:R-:W-:Y:S02]  /*76b0*/  IMAD.U32 R12, RZ, RZ, UR30 ;  /* 0x0000001eff0c7e24 */ /* 0x008fe4000f8e00ff */
        /* <DEDUP_REMOVED lines=29> */
[----:B------:R-:W-:Y:S01]  /*7890*/  VIADD R8, R23, 0x480 ;  /* 0x0000048017087836 */ /* 0x000fe20000000000 */
        /* <DEDUP_REMOVED lines=284> */
.L_x_1069:
        /* <DEDUP_REMOVED lines=158> */
.L_x_1070:
        /* <DEDUP_REMOVED lines=12> */
.L_x_1060:
        /* <DEDUP_REMOVED lines=89> */
[----:B------:R-:W2:Y:S01]  /*9a90*/  LDC.64 R2, c[0x4][R2] ;  /* 0x0100000002027b82 */ /* 0x000ea20000000a00 */
        /* <DEDUP_REMOVED lines=9> */
[----:B-12---:R-:W-:Y:S05]  /*9b30*/  CALL.ABS.NOINC R2 ;  /* 0x0000000002007343 */ /* 0x006fea0003c00000 */
.L_x_1072:
[----:B------:R-:W-:-:S06]  /*9b40*/  UIADD3 UR4, UR60, 0xa000, URZ ;  /* 0x0000a0003c047890 */ /* 0x000fcc000fffe03f */
        /* <DEDUP_REMOVED lines=19> */
.L_x_1073:
        /* <DEDUP_REMOVED lines=18> */
.L_x_1074:
        /* <DEDUP_REMOVED lines=18> */
.L_x_1075:
[----:B------:R-:W1:Y:S01]  /*9ec0*/  S2R R0, SR_TID.X ;  /* 0x0000000000007919 */ /* 0x000e620000002100 */
[----:B------:R-:W-:Y:S01]  /*9ed0*/  IMAD.SHL.U32 R3, R234, 0x10, RZ ;  /* 0x00000010ea037824 */ /* 0x000fe200078e00ff */
[----:B------:R-:W-:Y:S05]  /*9ee0*/  WARPSYNC.ALL ;  /* 0x0000000000007948 */ /* 0x000fea0003800000 */
[----:B------:R-:W-:Y:S01]  /*9ef0*/  BAR.SYNC.DEFER_BLOCKING 0x1, 0x100 ;  /* 0x0044000000007b1d */ /* 0x000fe20000010000 */
        /* <DEDUP_REMOVED lines=19> */
[----:B------:R-:W-:Y:S02]  /*a030*/  LOP3.LUT R2, R0, 0x1c0, RZ, 0xc0, !PT ;  /* 0x000001c000027812 */ /* 0x000fe400078ec0ff */
[----:B------:R-:W-:Y:S02]  /*a040*/  SHF.R.S32.HI R4, RZ, 0x4, R5 ;  /* 0x00000004ff047819 */ /* 0x000fe40000011405 */
[----:B------:R-:W-:Y:S02]  /*a050*/  LEA.HI R0, R7, R6, RZ, 0x3 ;  /* 0x0000000607007211 */ /* 0x000fe400078f18ff */
[----:B------:R-:W-:-:S02]  /*a060*/  LEA.HI R5, R5, R4, RZ, 0x1 ;  /* 0x0000000405057211 */ /* 0x000fc400078f08ff */
[----:B------:R-:W-:Y:S02]  /*a070*/  LOP3.LUT R3, R2, 0x30, R3, 0xf8, !PT ;  /* 0x0000003002037812 */ /* 0x000fe400078ef803 */
[----:B------:R-:W-:Y:S02]  /*a080*/  LOP3.LUT R5, R5, 0x7ffffe, RZ, 0xc0, !PT ;  /* 0x007ffffe05057812 */ /* 0x000fe400078ec0ff */
[----:B------:R-:W-:Y:S02]  /*a090*/  LEA.HI R8, R7, R6, RZ, 0x7 ;  /* 0x0000000607087211 */ /* 0x000fe400078f38ff */
[----:B------:R-:W-:Y:S01]  /*a0a0*/  LOP3.LUT R0, R3, 0x8, R0, 0xf8, !PT ;  /* 0x0000000803007812 */ /* 0x000fe200078ef800 */
[----:B------:R-:W-:Y:S01]  /*a0b0*/  IMAD.IADD R5, R4, 0x1, -R5 ;  /* 0x0000000104057824 */ /* 0x000fe200078e0a05 */
[----:B------:R-:W-:Y:S02]  /*a0c0*/  SHF.R.U32.HI R3, RZ, 0x3, R2 ;  /* 0x00000003ff037819 */ /* 0x000fe40000011602 */
[----:B------:R-:W-:-:S02]  /*a0d0*/  SHF.R.S32.HI R8, RZ, 0x7, R8 ;  /* 0x00000007ff087819 */ /* 0x000fc40000011408 */
[----:B------:R-:W-:Y:S02]  /*a0e0*/  LOP3.LUT R0, R0, R3, RZ, 0x3c, !PT ;  /* 0x0000000300007212 */ /* 0x000fe400078e3cff */
[----:B------:R-:W-:Y:S01]  /*a0f0*/  F2FP.BF16.F32.PACK_AB R82, R85, R84 ;  /* 0x000000545552723e */ /* 0x000fe200000010ff */
[----:B------:R-:W-:Y:S01]  /*a100*/  IMAD R5, R8, 0xa, R5 ;  /* 0x0000000a08057824 */ /* 0x000fe200078e0205 */
[----:B------:R-:W-:Y:S02]  /*a110*/  F2FP.BF16.F32.PACK_AB R83, R87, R86 ;  /* 0x000000565753723e */ /* 0x000fe400000010ff */
[----:B------:R-:W-:Y:S01]  /*a120*/  F2FP.BF16.F32.PACK_AB R89, R91, R90 ;  /* 0x0000005a5b59723e */ /* 0x000fe200000010ff */
[----:B------:R-:W-:Y:S01]  /*a130*/  IMAD.U32 R0, R5, 0x200, R0 ;  /* 0x0000020005007824 */ /* 0x000fe200078e0000 */
[----:B------:R-:W-:Y:S02]  /*a140*/  F2FP.BF16.F32.PACK_AB R96, R97, R96 ;  /* 0x000000606160723e */ /* 0x000fe400000010ff */
[----:B------:R-:W-:-:S02]  /*a150*/  LEA.HI R2, R7, R6, RZ, 0x5 ;  /* 0x0000000607027211 */ /* 0x000fc400078f28ff */
        /* <DEDUP_REMOVED lines=25> */
[----:B------:R-:W-:-:S02]  /*a2f0*/  SHF.R.S32.HI R2, RZ, 0x5, R2 ;  /* 0x00000005ff027819 */ /* 0x000fc40000011402 */
[----:B------:R-:W-:Y:S02]  /*a300*/  F2FP.BF16.F32.PACK_AB R122, R125, R124 ;  /* 0x0000007c7d7a723e */ /* 0x000fe400000010ff */
[----:B------:R-:W-:Y:S02]  /*a310*/  F2FP.BF16.F32.PACK_AB R123, R127, R126 ;  /* 0x0000007e7f7b723e */ /* 0x000fe400000010ff */
[----:B------:R-:W-:Y:S01]  /*a320*/  F2FP.BF16.F32.PACK_AB R129, R131, R130 ;  /* 0x000000828381723e */ /* 0x000fe200000010ff */
[----:B------:R-:W1:Y:S01]  /*a330*/  SHFL.IDX PT, R2, R2, RZ, 0x1f ;  /* 0x00001fff02027589 */ /* 0x000e6200000e0000 */
        /* <DEDUP_REMOVED lines=8> */
[----:B------:R-:W-:Y:S02]  /*a3c0*/  F2FP.BF16.F32.PACK_AB R7, R143, R142 ;  /* 0x0000008e8f07723e */ /* 0x000fe400000010ff */
[----:B------:R-:W-:Y:S02]  /*a3d0*/  F2FP.BF16.F32.PACK_AB R145, R147, R146 ;  /* 0x000000929391723e */ /* 0x000fe400000010ff */
[----:B------:R-:W-:Y:S01]  /*a3e0*/  F2FP.BF16.F32.PACK_AB R152, R153, R152 ;  /* 0x000000989998723e */ /* 0x000fe200000010ff */
[----:B------:R2:W-:Y:S01]  /*a3f0*/  STSM.16.MT88.4 [R0], R4 ;  /* 0x0000000400007844 */ /* 0x0005e20000004200 */
        /* <DEDUP_REMOVED lines=99> */
.L_x_1077:
[----:B------:R-:W-:Y:S05]  /*aa30*/  BSYNC B0 ;  /* 0x0000000000007941 */ /* 0x000fea0003800000 */
.L_x_1076:
[----:B------:R-:W-:-:S04]  /*aa40*/  DEPBAR.LE SB0, 0x0 ;  /* 0x000080000000791a */ /* 0x000fc80000000000 */
[----:B------:R-:W-:Y:S05]  /*aa50*/  EXIT ;  /* 0x000000000000794d */ /* 0x000fea0003800000 */
.L_x_1056:
        /* <DEDUP_REMOVED lines=55> */
.L_x_1098:
        /* <DEDUP_REMOVED lines=10> */
.L_x_1081:
        /* <DEDUP_REMOVED lines=112> */
.L_x_1087:
[----:B------:R-:W-:-:S04]  /*b570*/  SHF.L.U32 R5, R10, 0x1f, RZ ;  /* 0x0000001f0a057819 */ /* 0x000fc800000006ff */
[----:B-1----:R-:W1:Y:S02]  /*b580*/  SYNCS.PHASECHK.TRANS64.TRYWAIT P1, [R8+URZ+0x31838], R5 ;  /* 0x03183805080075a7 */ /* 0x002e64000802017f */
[----:B-12--5:R-:W-:Y:S05]  /*b590*/  @!P1 BRA `(.L_x_1083) ;  /* 0x0000000c00a49947 */ /* 0x026fea0003800000 */
.L_x_1099:
[----:B------:R-:W-:Y:S05]  /*b5a0*/  @P0 BRA `(.L_x_1084) ;  /* 0x0000000000140947 */ /* 0x000fea0003800000 */
[----:B------:R-:W-:Y:S01]  /*b5b0*/  ISETP.NE.AND P1, PT, R16, RZ, PT ;  /* 0x000000ff1000720c */ /* 0x000fe20003f25270 */
[----:B-1----:R-:W-:-:S04]  /*b5c0*/  IMAD.MOV.U32 R5, RZ, RZ, 0x8100 ;  /* 0x00008100ff057424 */ /* 0x002fc800078e00ff */
[----:B------:R2:W-:Y:S08]  /*b5d0*/  SYNCS.ARRIVE.TRANS64 RZ, [R8+URZ+0x31830], R5 ;  /* 0x0318300508ff79a7 */ /* 0x0005f0000800003f */
[----:B------:R-:W-:Y:S05]  /*b5e0*/  @!P1 BRA `(.L_x_1084) ;  /* 0x0000000000049947 */ /* 0x000fea0003800000 */
[----:B------:R-:W-:Y:S01]  /*b5f0*/  BPT.TRAP 0x1 ;  /* 0x000000040000795c */ /* 0x000fe20000300000 */
.L_x_1084:
[----:B------:R3:W-:Y:S02]  /*b600*/  STL.64 [R1], R2 ;  /* 0x0000000201007387 */ /* 0x0007e40000100a00 */
[----:B---3--:R-:W3:Y:S02]  /*b610*/  LDC.64 R2, c[0x0][0x198] ;  /* 0x00006600ff027b82 */ /* 0x008ee40000000a00 */
[----:B---3--:R-:W-:-:S05]  /*b620*/  IMAD.MOV.U32 R4, RZ, RZ, R2 ;  /* 0x000000ffff047224 */ /* 0x008fca00078e0002 */
[----:B-12---:R-:W-:-:S04]  /*b630*/  IADD3 R5, P1, R4, 0x1f0, RZ ;  /* 0x000001f004057810 */ /* 0x006fc80007f3e0ff */
        /* <DEDUP_REMOVED lines=46> */
.L_x_1101:
[----:B------:R-:W-:Y:S01]  /*b920*/  LOP3.LUT R10, R10, 0x1, RZ, 0x3c, !PT ;  /* 0x000000010a0a7812 */ /* 0x000fe200078e3cff */
[----:B------:R-:W-:Y:S06]  /*b930*/  @P2 BRA `(.L_x_1086) ;  /* 0x0000000000142947 */ /* 0x000fec0003800000 */
[----:B------:R-:W-:Y:S01]  /*b940*/  ISETP.NE.AND P1, PT, R16, RZ, PT ;  /* 0x000000ff1000720c */ /* 0x000fe20003f25270 */
[----:B-1----:R-:W-:-:S04]  /*b950*/  IMAD.MOV.U32 R20, RZ, RZ, 0x8100 ;  /* 0x00008100ff147424 */ /* 0x002fc800078e00ff */
[----:B------:R2:W-:Y:S08]  /*b960*/  SYNCS.ARRIVE.TRANS64 RZ, [R19+URZ+0x31810], R20 ;  /* 0x0318101413ff79a7 */ /* 0x0005f0000800003f */
[----:B------:R-:W-:Y:S05]  /*b970*/  @!P1 BRA `(.L_x_1086) ;  /* 0x0000000000049947 */ /* 0x000fea0003800000 */
[----:B------:R-:W-:Y:S01]  /*b980*/  BPT.TRAP 0x1 ;  /* 0x000000040000795c */ /* 0x000fe20000300000 */
.L_x_1086:
        /* <DEDUP_REMOVED lines=53> */
.L_x_1082:
[----:B------:R-:W-:-:S04]  /*bce0*/  SHF.L.U32 R11, R10, 0x1f, RZ ;  /* 0x0000001f0a0b7819 */ /* 0x000fc800000006ff */
[----:B------:R-:W3:Y:S02]  /*bcf0*/  SYNCS.PHASECHK.TRANS64.TRYWAIT P1, [R8+URZ+0x31838], R11 ;  /* 0x0318380b080075a7 */ /* 0x000ee4000802017f */
[----:B---3--:R-:W-:Y:S05]  /*bd00*/  @!P1 BRA `(.L_x_1088) ;  /* 0x0000000400f49947 */ /* 0x008fea0003800000 */
.L_x_1102:
[----:B------:R-:W-:Y:S05]  /*bd10*/  @P0 BRA `(.L_x_1089) ;  /* 0x0000000000180947 */ /* 0x000fea0003800000 */
[----:B------:R-:W4:Y:S01]  /*bd20*/  S2R R12, SR_TID.X ;  /* 0x00000000000c7919 */ /* 0x000f220000002100 */
[----:B---3--:R-:W-:-:S04]  /*bd30*/  IMAD.MOV.U32 R11, RZ, RZ, 0x8100 ;  /* 0x00008100ff0b7424 */ /* 0x008fc800078e00ff */
[----:B------:R3:W-:Y:S01]  /*bd40*/  SYNCS.ARRIVE.TRANS64 RZ, [R8+URZ+0x31830], R11 ;  /* 0x0318300b08ff79a7 */ /* 0x0007e2000800003f */
[----:B----4-:R-:W-:-:S13]  /*bd50*/  LOP3.LUT P0, RZ, R12, 0x1f, RZ, 0xc0, !PT ;  /* 0x0000001f0cff7812 */ /* 0x010fda000780c0ff */
[----:B---3--:R-:W-:Y:S05]  /*bd60*/  @!P0 BRA `(.L_x_1089) ;  /* 0x0000000000048947 */ /* 0x008fea0003800000 */
[----:B------:R-:W-:Y:S01]  /*bd70*/  BPT.TRAP 0x1 ;  /* 0x000000040000795c */ /* 0x000fe20000300000 */
.L_x_1089:
        /* <DEDUP_REMOVED lines=50> */
.L_x_1079:
[----:B------:R-:W-:Y:S05]  /*c0a0*/  BSYNC B0 ;  /* 0x0000000000007941 */ /* 0x000fea0003800000 */
.L_x_1078:
[----:B------:R-:W-:-:S03]  /*c0b0*/  UMOV UR4, 0xffffffff ;  /* 0xffffffff00047882 */ /* 0x000fc60000000000 */
[----:B------:R-:W-:Y:S05]  /*c0c0*/  BRA.DIV UR4, `(.L_x_1090) ;  /* 0x0000000604187947 */ /* 0x000fea000b800000 */
[----:B------:R-:W-:-:S13]  /*c0d0*/  ELECT P6, URZ, PT ;  /* 0x00000000003f782f */ /* 0x000fda00038c0000 */
.L_x_1105:
[----:B------:R-:W-:Y:S04]  /*c0e0*/  BSSY B0, `(.L_x_1091) ;  /* 0x000001e000007945 */ /* 0x000fe80003800000 */
[----:B------:R-:W-:Y:S05]  /*c0f0*/  @!P6 BRA `(.L_x_1092) ;  /* 0x000000000070e947 */ /* 0x000fea0003800000 */
[----:B------:R-:W-:-:S04]  /*c100*/  LOP3.LUT R0, R0, 0x2, RZ, 0xfc, !PT ;  /* 0x0000000200007812 */ /* 0x000fc800078efcff */
[----:B------:R-:W-:-:S13]  /*c110*/  ISETP.NE.AND P1, PT, R0, 0x3, PT ;  /* 0x000000030000780c */ /* 0x000fda0003f25270 */
[----:B------:R-:W-:Y:S05]  /*c120*/  @!P1 BRA `(.L_x_1093) ;  /* 0x0000000000049947 */ /* 0x000fea0003800000 */
[----:B------:R-:W-:Y:S01]  /*c130*/  BPT.TRAP 0x1 ;  /* 0x000000040000795c */ /* 0x000fe20000300000 */
.L_x_1093:
        /* <DEDUP_REMOVED lines=8> */
.L_x_1106:
        /* <DEDUP_REMOVED lines=9> */
.L_x_1107:
[----:B------:R-:W-:Y:S05]  /*c250*/  @!P1 BRA `(.L_x_1096) ;  /* 0x0000000000049947 */ /* 0x000fea0003800000 */
[----:B------:R-:W-:Y:S01]  /*c260*/  BPT.TRAP 0x1 ;  /* 0x000000040000795c */ /* 0x000fe20000300000 */
.L_x_1096:
[----:B------:R-:W-:-:S07]  /*c270*/  SHF.L.U32 R10, R10, 0x1f, RZ ;  /* 0x0000001f0a0a7819 */ /* 0x000fce00000006ff */
.L_x_1097:
[----:B------:R1:W1:Y:S02]  /*c280*/  SYNCS.PHASECHK.TRANS64.TRYWAIT P0, [R7+URZ+0x31838], R10 ;  /* 0x0318380a070075a7 */ /* 0x000264000800017f */
[----:B-1----:R-:W-:Y:S05]  /*c290*/  @!P0 NANOSLEEP.SYNCS 0x989680 ;  /* 0x009896800000895d */ /* 0x002fea0003900000 */
[----:B------:R-:W1:Y:S02]  /*c2a0*/  @!P0 SYNCS.PHASECHK.TRANS64 P0, [R7+URZ+0x31838], R10 ;  /* 0x0318380a070085a7 */ /* 0x000e64000800007f */
[----:B-1----:R-:W-:Y:S05]  /*c2b0*/  @!P0 BRA `(.L_x_1097) ;  /* 0xfffffffc00f08947 */ /* 0x002fea000383ffff */
.L_x_1092:
[----:B------:R-:W-:Y:S05]  /*c2c0*/  BSYNC B0 ;  /* 0x0000000000007941 */ /* 0x000fea0003800000 */
.L_x_1091:
[----:B------:R-:W-:Y:S05]  /*c2d0*/  EXIT ;  /* 0x000000000000794d */ /* 0x000fea0003800000 */
.L_x_1059:
[----:B-1----:R-:W-:-:S04]  /*c2e0*/  IMAD.U32 R8, RZ, RZ, UR60 ;  /* 0x0000003cff087e24 */ /* 0x002fc8000f8e00ff */
[----:B------:R1:W2:Y:S03]  /*c2f0*/  SYNCS.PHASECHK.TRANS64.TRYWAIT P0, [R8+URZ+0x31800], R3 ;  /* 0x03180003080075a7 */ /* 0x0002a6000800017f */
[----:B--2---:R-:W-:Y:S05]  /*c300*/  @!P0 NANOSLEEP.SYNCS 0x989680 ;  /* 0x009896800000895d */ /* 0x004fea0003900000 */
[----:B------:R-:W2:Y:S02]  /*c310*/  @!P0 SYNCS.PHASECHK.TRANS64 P0, [R8+URZ+0x31800], R3 ;  /* 0x03180003080085a7 */ /* 0x000ea4000800007f */
[----:B--2---:R-:W-:Y:S05]  /*c320*/  @!P0 BRA `(.L_x_1059) ;  /* 0xfffffffc00ec8947 */ /* 0x004fea000383ffff */
[----:B------:R-:W-:Y:S05]  /*c330*/  BRA `(.L_x_1058) ;  /* 0xffffff4000f47947 */ /* 0x000fea000383ffff */
.L_x_1064:
[----:B--2---:R2:W3:Y:S02]  /*c340*/  SYNCS.PHASECHK.TRANS64.TRYWAIT P1, [R17+URZ+0x31810], R10 ;  /* 0x0318100a110075a7 */ /* 0x0044e4000802017f */
[----:B---3--:R-:W-:Y:S05]  /*c350*/  @!P1 NANOSLEEP.SYNCS 0x989680 ;  /* 0x009896800000995d */ /* 0x008fea0003900000 */
[----:B------:R-:W3:Y:S02]  /*c360*/  @!P1 SYNCS.PHASECHK.TRANS64 P1, [R17+URZ+0x31810], R10 ;  /* 0x0318100a110095a7 */ /* 0x000ee4000802007f */
[----:B---3--:R-:W-:Y:S05]  /*c370*/  @!P1 BRA `(.L_x_1064) ;  /* 0xfffffffc00f09947 */ /* 0x008fea000383ffff */
[----:B------:R-:W-:Y:S05]  /*c380*/  BRA `(.L_x_1063) ;  /* 0xffffff4c007c7947 */ /* 0x000fea000383ffff */
.L_x_1068:
[----:B------:R1:W1:Y:S02]  /*c390*/  SYNCS.PHASECHK.TRANS64.TRYWAIT P1, [R5+URZ+0x31830], R12 ;  /* 0x0318300c050075a7 */ /* 0x000264000802017f */
[----:B-1----:R-:W-:Y:S05]  /*c3a0*/  @!P1 NANOSLEEP.SYNCS 0x989680 ;  /* 0x009896800000995d */ /* 0x002fea0003900000 */
[----:B------:R-:W1:Y:S02]  /*c3b0*/  @!P1 SYNCS.PHASECHK.TRANS64 P1, [R5+URZ+0x31830], R12 ;  /* 0x0318300c050095a7 */ /* 0x000e64000802007f */
[----:B-1----:R-:W-:Y:S05]  /*c3c0*/  @!P1 BRA `(.L_x_1068) ;  /* 0xfffffffc00f09947 */ /* 0x002fea000383ffff */
[----:B------:R-:W-:Y:S05]  /*c3d0*/  BRA `(.L_x_1067) ;  /* 0xffffff7000f47947 */ /* 0x000fea000383ffff */
.L_x_1080:
[----:B-1----:R1:W2:Y:S02]  /*c3e0*/  SYNCS.PHASECHK.TRANS64.TRYWAIT P1, [R8+URZ+0x31820], R7 ;  /* 0x03182007080075a7 */ /* 0x0022a4000802017f */
[----:B--2---:R-:W-:Y:S05]  /*c3f0*/  @!P1 NANOSLEEP.SYNCS 0x989680 ;  /* 0x009896800000995d */ /* 0x004fea0003900000 */
[----:B------:R-:W2:Y:S02]  /*c400*/  @!P1 SYNCS.PHASECHK.TRANS64 P1, [R8+URZ+0x31820], R7 ;  /* 0x03182007080095a7 */ /* 0x000ea4000802007f */
[----:B--2---:R-:W-:Y:S05]  /*c410*/  @!P1 BRA `(.L_x_1080) ;  /* 0xfffffffc00f09947 */ /* 0x004fea000383ffff */
[----:B------:R-:W-:Y:S05]  /*c420*/  BRA `(.L_x_1098) ;  /* 0xffffffe800687947 */ /* 0x000fea000383ffff */
.L_x_1083:
[----:B-1----:R1:W2:Y:S02]  /*c430*/  SYNCS.PHASECHK.TRANS64.TRYWAIT P1, [R8+URZ+0x31838], R5 ;  /* 0x03183805080075a7 */ /* 0x0022a4000802017f */
[----:B--2---:R-:W-:Y:S05]  /*c440*/  @!P1 NANOSLEEP.SYNCS 0x989680 ;  /* 0x009896800000995d */ /* 0x004fea0003900000 */
[----:B------:R-:W2:Y:S02]  /*c450*/  @!P1 SYNCS.PHASECHK.TRANS64 P1, [R8+URZ+0x31838], R5 ;  /* 0x03183805080095a7 */ /* 0x000ea4000802007f */
[----:B--2---:R-:W-:Y:S05]  /*c460*/  @!P1 BRA `(.L_x_1083) ;  /* 0xfffffffc00f09947 */ /* 0x004fea000383ffff */
[----:B------:R-:W-:Y:S05]  /*c470*/  BRA `(.L_x_1099) ;  /* 0xfffffff000487947 */ /* 0x000fea000383ffff */
.L_x_1085:
[----:B------:R-:W-:-:S07]  /*c480*/  SHF.L.U32 R20, R6, 0x1f, RZ ;  /* 0x0000001f06147819 */ /* 0x000fce00000006ff */
.L_x_1100:
[----:B-1----:R1:W2:Y:S02]  /*c490*/  SYNCS.PHASECHK.TRANS64.TRYWAIT P1, [R19+URZ+0x31820], R20 ;  /* 0x03182014130075a7 */ /* 0x0022a4000802017f */
[----:B--2---:R-:W-:Y:S05]  /*c4a0*/  @!P1 NANOSLEEP.SYNCS 0x989680 ;  /* 0x009896800000995d */ /* 0x004fea0003900000 */
[----:B------:R-:W2:Y:S02]  /*c4b0*/  @!P1 SYNCS.PHASECHK.TRANS64 P1, [R19+URZ+0x31820], R20 ;  /* 0x03182014130095a7 */ /* 0x000ea4000802007f */
[----:B--2---:R-:W-:Y:S05]  /*c4c0*/  @!P1 BRA `(.L_x_1100) ;  /* 0xfffffffc00f09947 */ /* 0x004fea000383ffff */
[----:B------:R-:W-:Y:S05]  /*c4d0*/  BRA `(.L_x_1101) ;  /* 0xfffffff400107947 */ /* 0x000fea000383ffff */
.L_x_1088:
[----:B---3--:R3:W4:Y:S02]  /*c4e0*/  SYNCS.PHASECHK.TRANS64.TRYWAIT P1, [R8+URZ+0x31838], R11 ;  /* 0x0318380b080075a7 */ /* 0x008724000802017f */
[----:B----4-:R-:W-:Y:S05]  /*c4f0*/  @!P1 NANOSLEEP.SYNCS 0x989680 ;  /* 0x009896800000995d */ /* 0x010fea0003900000 */
[----:B------:R-:W4:Y:S02]  /*c500*/  @!P1 SYNCS.PHASECHK.TRANS64 P1, [R8+URZ+0x31838], R11 ;  /* 0x0318380b080095a7 */ /* 0x000f24000802007f */
[----:B----4-:R-:W-:Y:S05]  /*c510*/  @!P1 BRA `(.L_x_1088) ;  /* 0xfffffffc00f09947 */ /* 0x010fea000383ffff */
[----:B------:R-:W-:Y:S05]  /*c520*/  BRA `(.L_x_1102) ;  /* 0xfffffff400f87947 */ /* 0x000fea000383ffff */
.L_x_1090:
[----:B------:R-:W-:Y:S01]  /*c530*/  BSSY B0, `(.L_x_1103) ;  /* 0x0000006000007945 */ /* 0x000fe20003800000 */
[----:B------:R-:W-:-:S07]  /*c540*/  IMAD.MOV.U32 R15, RZ, RZ, -0x1 ;  /* 0xffffffffff0f7424 */ /* 0x000fce00078e00ff */
[----:B-123--:R-:W-:Y:S05]  /*c550*/  WARPSYNC.COLLECTIVE R15, `(.L_x_1104) ;  /* 0x000000000f0c7348 */ /* 0x00efea0003c00000 */
[----:B------:R-:W-:Y:S02]  /*c560*/  ELECT P6, UR62, PT ;  /* 0x00000000003e782f */ /* 0x000fe400038c0000 */
[----:B------:R-:W-:Y:S01]  /*c570*/  MOV R14, UR62 ;  /* 0x0000003e000e7c02 */ /* 0x000fe20008000f00 */
[----:B-123--:R-:W-:Y:S10]  /*c580*/  ENDCOLLECTIVE ;  /* 0x000000000000791b */ /* 0x00eff40003800000 */
.L_x_1104:
[----:B------:R-:W-:Y:S05]  /*c590*/  BSYNC B0 ;  /* 0x0000000000007941 */ /* 0x000fea0003800000 */
.L_x_1103:
[----:B------:R-:W-:Y:S05]  /*c5a0*/  BRA `(.L_x_1105) ;  /* 0xfffffff800cc7947 */ /* 0x000fea000383ffff */
.L_x_1094:
[----:B----4-:R4:W1:Y:S02]  /*c5b0*/  SYNCS.PHASECHK.TRANS64.TRYWAIT P0, [R5+URZ], R0 ;  /* 0x00000000050075a7 */ /* 0x010864000800017f */
[----:B-1----:R-:W-:Y:S05]  /*c5c0*/  @!P0 NANOSLEEP.SYNCS 0x989680 ;  /* 0x009896800000895d */ /* 0x002fea0003900000 */
[----:B------:R-:W1:Y:S02]  /*c5d0*/  @!P0 SYNCS.PHASECHK.TRANS64 P0, [R5+URZ], R0 ;  /* 0x00000000050085a7 */ /* 0x000e64000800007f */
[----:B-1----:R-:W-:Y:S05]  /*c5e0*/  @!P0 BRA `(.L_x_1094) ;  /* 0xfffffffc00f08947 */ /* 0x002fea000383ffff */
[----:B------:R-:W-:Y:S05]  /*c5f0*/  BRA `(.L_x_1106) ;  /* 0xfffffff800f07947 */ /* 0x000fea000383ffff */
.L_x_1095:
[----:B----4-:R4:W1:Y:S02]  /*c600*/  SYNCS.PHASECHK.TRANS64.TRYWAIT P0, [R3+URZ], R0 ;  /* 0x00000000030075a7 */ /* 0x010864000800017f */
[----:B-1----:R-:W-:Y:S05]  /*c610*/  @!P0 NANOSLEEP.SYNCS 0x989680 ;  /* 0x009896800000895d */ /* 0x002fea0003900000 */
[----:B------:R-:W1:Y:S02]  /*c620*/  @!P0 SYNCS.PHASECHK.TRANS64 P0, [R3+URZ], R0 ;  /* 0x00000000030085a7 */ /* 0x000e64000800007f */
[----:B-1----:R-:W-:Y:S05]  /*c630*/  @!P0 BRA `(.L_x_1095) ;  /* 0xfffffffc00f08947 */ /* 0x002fea000383ffff */
[----:B------:R-:W-:Y:S05]  /*c640*/  BRA `(.L_x_1107) ;  /* 0xfffffffc00007947 */ /* 0x000fea000383ffff */
.L_x_1108:
        /* <DEDUP_REMOVED lines=11> */
.L_x_2209:


//--------------------- .text._ZN7cutlass13device_kernelIN5flash11enable_sm90INS1_16FlashAttnBwdSm90INS1_25CollectiveMainloopBwdSm90ILi2ELi1ELi1EN4cute5tupleIJNS5_1CILi1EEES8_S8_EEENS6_IJNS7_ILi64EEENS7_ILi80EEENS7_ILi256EEEEEENS_10bfloat16_tEfNS_4arch4Sm90ELb0ELb0ELb0ELb0ELb0ELb0ELb1ELb1ELi2ELi1ELi1ELi1ELb0EEENS1_24CollectiveEpilogueBwdGQAISD_fSG_Li256ELb0ELb0EEENS1_19SingleTileSchedulerILb0ELb0ELb0ELi80EEEEEEEEEvNT_6ParamsE --------------------------
	.section	.text._ZN7cutlass13device_kernelIN5flash11enable_sm90INS1_16FlashAttnBwdSm90INS1_25CollectiveMainloopBwdSm90ILi2ELi1ELi1EN4cute5tupleIJNS5_1CILi1EEES8_S8_EEENS6_IJNS7_ILi64EEENS7_ILi80EEENS7_ILi256EEEEEENS_10bfloat16_tEfNS_4arch4Sm90ELb0ELb0ELb0ELb0ELb0ELb0ELb1ELb1ELi2ELi1ELi1ELi1ELb0EEENS1_24CollectiveEpilogueBwdGQAISD_fSG_Li256ELb0ELb0EEENS1_19SingleTileSchedulerILb0ELb0ELb0ELi80EEEEEEEEEvNT_6ParamsE,"ax",@progbits
	.align	128
.text._ZN7cutlass13device_kernelIN5flash11enable_sm90INS1_16FlashAttnBwdSm90INS1_25CollectiveMainloopBwdSm90ILi2ELi1ELi1EN4cute5tupleIJNS5_1CILi1EEES8_S8_EEENS6_IJNS7_ILi64EEENS7_ILi80EEENS7_ILi256EEEEEENS_10bfloat16_tEfNS_4arch4Sm90ELb0ELb0ELb0ELb0ELb0ELb0ELb1ELb1ELi2ELi1ELi1ELi1ELb0EEENS1_24CollectiveEpilogueBwdGQAISD_fSG_Li256ELb0ELb0EEENS1_19SingleTileSchedulerILb0ELb0ELb0ELi80EEEEEEEEEvNT_6ParamsE:
        .type           _ZN7cutlass13device_kernelIN5flash11enable_sm90INS1_16FlashAttnBwdSm90INS1_25CollectiveMainloopBwdSm90ILi2ELi1ELi1EN4cute5tupleIJNS5_1CILi1EEES8_S8_EEENS6_IJNS7_ILi64EEENS7_ILi80EEENS7_ILi256EEEEEENS_10bfloat16_tEfNS_4arch4Sm90ELb0ELb0ELb0ELb0ELb0ELb0ELb1ELb1ELi2ELi1ELi1ELi1ELb0EEENS1_24CollectiveEpilogueBwdGQAISD_fSG_Li256ELb0ELb0EEENS1_19SingleTileSchedulerILb0ELb0ELb0ELi80EEEEEEEEEvNT_6ParamsE,@function
        .size           _ZN7cutlass13device_kernelIN5flash11enable_sm90INS1_16FlashAttnBwdSm90INS1_25CollectiveMainloopBwdSm90ILi2ELi1ELi1EN4cute5tupleIJNS5_1CILi1EEES8_S8_EEENS6_IJNS7_ILi64EEENS7_ILi80EEENS7_ILi256EEEEEENS_10bfloat16_tEfNS_4arch4Sm90ELb0ELb0ELb0ELb0ELb0ELb0ELb1ELb1ELi2ELi1ELi1ELi1ELb0EEENS1_24CollectiveEpilogueBwdGQAISD_fSG_Li256ELb0ELb0EEENS1_19SingleTileSchedulerILb0ELb0ELb0ELi80EEEEEEEEEvNT_6ParamsE,(.L_x_2210 - _ZN7cutlass13device_kernelIN5flash11enable_sm90INS1_16FlashAttnBwdSm90INS1_25CollectiveMainloopBwdSm90ILi2ELi1ELi1EN4cute5tupleIJNS5_1CILi1EEES8_S8_EEENS6_IJNS7_ILi64EEENS7_ILi80EEENS7_ILi256EEEEEENS_10bfloat16_tEfNS_4arch4Sm90ELb0ELb0ELb0ELb0ELb0ELb0ELb1ELb1ELi2ELi1ELi1ELi1ELb0EEENS1_24CollectiveEpilogueBwdGQAISD_fSG_Li256ELb0ELb0EEENS1_19SingleTileSchedulerILb0ELb0ELb0ELi80EEEEEEEEEvNT_6ParamsE)
        .other          _ZN7cutlass13device_kernelIN5flash11enable_sm90INS1_16FlashAttnBwdSm90INS1_25CollectiveMainloopBwdSm90ILi2ELi1ELi1EN4cute5tupleIJNS5_1CILi1EEES8_S8_EEENS6_IJNS7_ILi64EEENS7_ILi80EEENS7_ILi256EEEEEENS_10bfloat16_tEfNS_4arch4Sm90ELb0ELb0ELb0ELb0ELb0ELb0ELb1ELb1ELi2ELi1ELi1ELi1ELb0EEENS1_24CollectiveEpilogueBwdGQAISD_fSG_Li256ELb0ELb0EEENS1_19SingleTileSchedulerILb0ELb0ELb0ELi80EEEEEEEEEvNT_6ParamsE,@"STO_CUDA_ENTRY STV_DEFAULT"
_ZN7cutlass13device_kernelIN5flash11enable_sm90INS1_16FlashAttnBwdSm90INS1_25CollectiveMainloopBwdSm90ILi2ELi1ELi1EN4cute5tupleIJNS5_1CILi1EEES8_S8_EEENS6_IJNS7_ILi64EEENS7_ILi80EEENS7_ILi256EEEEEENS_10bfloat16_tEfNS_4arch4Sm90ELb0ELb0ELb0ELb0ELb0ELb0ELb1ELb1ELi2ELi1ELi1ELi1ELb0EEENS1_24CollectiveEpilogueBwdGQAISD_fSG_Li256ELb0ELb0EEENS1_19SingleTileSchedulerILb0ELb0ELb0ELi80EEEEEEEEEvNT_6ParamsE:
        /* <DEDUP_REMOVED lines=23> */
.L_x_1110:
[----:B------:R-:W-:Y:S05]  /*0170*/  BSYNC B0 ;  /* 0x0000000000007941 */ /* 0x000fea0003800000 */
.L_x_1109:
        /* <DEDUP_REMOVED lines=34> */
.L_x_1111:
        /* <DEDUP_REMOVED lines=20> */
.L_x_1112:
        /* <DEDUP_REMOVED lines=8> */
.L_x_1115:
        /* <DEDUP_REMOVED lines=35> */
.L_x_1117:
        /* <DEDUP_REMOVED lines=197> */
.L_x_1130:
[----:B------:R-:W-:-:S13]  /*13e0*/  ISETP.NE.AND P0, PT, R19, 0x3, PT ;  /* 0x000000031300780c */ /* 0x000fda0003f05270 */
[----:B--2---:R-:W-:Y:S05]  /*13f0*/  @!P0 BRA `(.L_x_1120) ;  /* 0x0000000000048947 */ /* 0x004fea0003800000 */
[----:B------:R-:W-:Y:S01]  /*1400*/  BPT.TRAP 0x1 ;  /* 0x000000040000795c */ /* 0x000fe20000300000 */
.L_x_1120:
[----:B------:R-:W-:Y:S02]  /*1410*/  LEA R16, R3, UR60, 0x3 ;  /* 0x0000003c03107c11 */ /* 0x000fe4000f8e18ff */
[----:B------:R-:W-:-:S04]  /*1420*/  SHF.L.U32 R11, R18, 0x1f, RZ ;  /* 0x0000001f120b7819 */ /* 0x000fc800000006ff */
[----:B------:R1:W2:Y:S01]  /*1430*/  SYNCS.PHASECHK.TRANS64.TRYWAIT P1, [R16+URZ+0x31810], R11 ;  /* 0x0318100b100075a7 */ /* 0x0002a2000802017f */
[----:B------:R-:W-:Y:S05]  /*1440*/  @!P0 BRA `(.L_x_1121) ;  /* 0x0000000000048947 */ /* 0x000fea0003800000 */
[----:B------:R-:W-:Y:S01]  /*1450*/  BPT.TRAP 0x1 ;  /* 0x000000040000795c */ /* 0x000fe20000300000 */
.L_x_1121:
        /* <DEDUP_REMOVED lines=12> */
.L_x_1122:
        /* <DEDUP_REMOVED lines=438> */
.L_x_1124:
[----:B------:R-:W-:-:S04]  /*3080*/  SHF.L.U32 R10, R17, 0x1f, RZ ;  /* 0x0000001f110a7819 */ /* 0x000fc800000006ff */
[----:B------:R3:W1:Y:S01]  /*3090*/  SYNCS.PHASECHK.TRANS64.TRYWAIT P1, [UR60+0x31830], R10 ;  /* 0x0318300aff0075a7 */ /* 0x000662000802017c */
[----:B------:R-:W-:Y:S05]  /*30a0*/  @!P0 BRA `(.L_x_1125) ;  /* 0x0000000000048947 */ /* 0x000fea0003800000 */
[----:B------:R-:W-:Y:S01]  /*30b0*/  BPT.TRAP 0x1 ;  /* 0x000000040000795c */ /* 0x000fe20000300000 */
.L_x_1125:
        /* <DEDUP_REMOVED lines=11> */
.L_x_1126:
[----:B------:R-:W-:Y:S01]  /*3170*/  VIADD R9, R6, 0x80 ;  /* 0x0000008006097836 */ /* 0x000fe20000000000 */
        /* <DEDUP_REMOVED lines=14> */
[C---:B------:R-:W-:Y:S01]  /*3260*/  ISETP.GT.AND P1, PT, R2.reuse, 0x10, PT ;  /* 0x000000100200780c */ /* 0x040fe20003f24270 */
[----:B------:R-:W-:Y:S01]  /*3270*/  HGMMA.64x8x16.F32.BF16 R44, gdesc[UR4], RZ, !UPT ;  /* 0x00000000042c79f0 */ /* 0x000fe2000c7018ff */
[----:B------:R-:W-:Y:S01]  /*3280*/  UMOV UR7, 0x40000000 ;  /* 0x4000000000077882 */ /* 0x000fe20000000000 */
[----:B------:R-:W-:Y:S01]  /*3290*/  UMOV UR6, UR8 ;  /* 0x0000000800067c82 */ /* 0x000fe20008000000 */
[C---:B------:R-:W-:Y:S01]  /*32a0*/  ISETP.GT.AND P2, PT, R2.reuse, 0x11, PT ;  /* 0x000000110200780c */ /* 0x040fe20003f44270 */
[----:B------:R-:W-:Y:S01]  /*32b0*/  HGMMA.64x8x16.F32.BF16 R48, gdesc[UR4], RZ, !UPT ;  /* 0x00000000043079f0 */ /* 0x000fe2000c7018ff */
[----:B------:R-:W-:Y:S01]  /*32c0*/  UMOV UR6, UR9 ;  /* 0x0000000900067c82 */ /* 0x000fe20008000000 */
[----:B------:R-:W-:Y:S01]  /*32d0*/  UMOV UR7, 0x40000000 ;  /* 0x4000000000077882 */ /* 0x000fe20000000000 */
[C---:B------:R-:W-:Y:S01]  /*32e0*/  ISETP.GT.AND P5, PT, R2.reuse, RZ, PT ;  /* 0x000000ff0200720c */ /* 0x040fe20003fa4270 */
        /* <DEDUP_REMOVED lines=67> */
[----:B------:R-:W-:Y:S01]  /*3720*/  UMOV UR33, UR25 ;  /* 0x0000001900217c82 */ /* 0x000fe20008000000 */
[----:B------:R-:W-:Y:S01]  /*3730*/  UMOV UR35, 0x40 ;  /* 0x0000004000237882 */ /* 0x000fe20000000000 */
[----:B------:R-:W-:Y:S01]  /*3740*/  R2UR UR10, R9 ;  /* 0x00000000090a72ca */ /* 0x000fe200000e0000 */
[----:B------:R-:W-:Y:S01]  /*3750*/  VIADD R9, R6, 0x6 ;  /* 0x0000000606097836 */ /* 0x000fe20000000000 */
[----:B------:R-:W-:Y:S01]  /*3760*/  R2UR UR11, R10 ;  /* 0x000000000a0b72ca */ /* 0x000fe200000e0000 */
[----:B------:R-:W-:Y:S01]  /*3770*/  VIADD R10, R8, 0x6 ;  /* 0x00000006080a7836 */ /* 0x000fe20000000000 */
[----:B------:R-:W-:Y:S01]  /*3780*/  UMOV UR21, 0x40000040 ;  /* 0x4000004000157882 */ /* 0x000fe20000000000 */
[----:B------:R-:W-:Y:S01]  /*3790*/  IMAD R5, R4, 0x2800, R5 ;  /* 0x0000280004057824 */ /* 0x000fe200078e0205 */
[----:B------:R-:W-:-:S04]  /*37a0*/  UMOV UR23, 0x40 ;  /* 0x0000004000177882 */ /* 0x000fc80000000000 */
        /* <DEDUP_REMOVED lines=369> */
[----:B--2---:R-:W-:Y:S02]  /*4ec0*/  FSEL R11, R28, -INF , P1 ;  /* 0xff8000001c0b7808 */ /* 0x004fe40000800000 */
[----:B------:R-:W-:-:S02]  /*4ed0*/  FSEL R29, R29, -INF , P2 ;  /* 0xff8000001d1d7808 */ /* 0x000fc40001000000 */
[----:B------:R-:W-:Y:S01]  /*4ee0*/  FSEL R9, R24, -INF , P5 ;  /* 0xff80000018097808 */ /* 0x000fe20002800000 */
[--C-:B----4-:R-:W-:Y:S01]  /*4ef0*/  FFMA.FTZ R8, R11, UR4, -R14.reuse ;  /* 0x000000040b087c23 */ /* 0x110fe2000801080e */
[----:B------:R-:W-:Y:S01]  /*4f00*/  FSEL R13, R32, -INF , P3 ;  /* 0xff800000200d7808 */ /* 0x000fe20001800000 */
[--C-:B------:R-:W-:Y:S01]  /*4f10*/  FFMA.FTZ R11, R29, UR4, -R14.reuse ;  /* 0x000000041d0b7c23 */ /* 0x100fe2000801080e */
[----:B------:R-:W-:Y:S01]  /*4f20*/  FSEL R26, R26, -INF , P5 ;  /* 0xff8000001a1a7808 */ /* 0x000fe20002800000 */
[--C-:B------:R-:W-:Y:S01]  /*4f30*/  FFMA.FTZ R9, R9, UR4, -R14.reuse ;  /* 0x0000000409097c23 */ /* 0x100fe2000801080e */
[----:B------:R-:W-:Y:S01]  /*4f40*/  FSEL R28, R30, -INF , P1 ;  /* 0xff8000001e1c7808 */ /* 0x000fe20000800000 */
[--C-:B------:R-:W-:Y:S01]  /*4f50*/  FFMA.FTZ R6, R13, UR4, -R14.reuse ;  /* 0x000000040d067c23 */ /* 0x100fe2000801080e */
[----:B------:R-:W-:Y:S01]  /*4f60*/  FSEL R25, R25, -INF , P6 ;  /* 0xff80000019197808 */ /* 0x000fe20003000000 */
[----:B------:R-:W-:Y:S01]  /*4f70*/  FFMA.FTZ R24, R26, UR4, -R15 ;  /* 0x000000041a187c23 */ /* 0x000fe2000801080f */
[C---:B------:R-:W-:Y:S01]  /*4f80*/  ISETP.GT.AND P5, PT, R2.reuse, 0x30, PT ;  /* 0x000000300200780c */ /* 0x040fe20003fa4270 */
[----:B------:R-:W1:Y:S01]  /*4f90*/  MUFU.EX2 R9, R9 ;  /* 0x0000000900097308 */ /* 0x000e620000000800 */
[----:B------:R-:W-:Y:S01]  /*4fa0*/  FSEL R22, R27, -INF , P6 ;  /* 0xff8000001b167808 */ /* 0x000fe20003000000 */
[----:B------:R-:W-:Y:S01]  /*4fb0*/  FFMA.FTZ R10, R25, UR4, -R14 ;  /* 0x00000004190a7c23 */ /* 0x000fe2000801080e */
[----:B------:R-:W-:-:S02]  /*4fc0*/  ISETP.GT.AND P1, PT, R2, 0x40, PT ;  /* 0x000000400200780c */ /* 0x000fc40003f24270 */
[----:B------:R-:W-:Y:S01]  /*4fd0*/  FSEL R32, R31, -INF , P2 ;  /* 0xff8000001f207808 */ /* 0x000fe20001000000 */
[--C-:B------:R-:W-:Y:S01]  /*4fe0*/  FFMA.FTZ R25, R22, UR4, -R15.reuse ;  /* 0x0000000416197c23 */ /* 0x100fe2000801080f */
[----:B------:R-:W-:Y:S01]  /*4ff0*/  ISETP.GT.AND P6, PT, R2, 0x31, PT ;  /* 0x000000310200780c */ /* 0x000fe20003fc4270 */
[--C-:B------:R-:W-:Y:S01]  /*5000*/  FFMA.FTZ R22, R28, UR4, -R15.reuse ;  /* 0x000000041c167c23 */ /* 0x100fe2000801080f */
[----:B------:R-:W-:Y:S01]  /*5010*/  ISETP.GT.AND P2, PT, R2, 0x41, PT ;  /* 0x000000410200780c */ /* 0x000fe20003f44270 */
[--C-:B------:R-:W-:Y:S01]  /*5020*/  FFMA.FTZ R27, R32, UR4, -R15.reuse ;  /* 0x00000004201b7c23 */ /* 0x100fe2000801080f */
[----:B------:R-:W-:Y:S01]  /*5030*/  FSEL R21, R36, -INF , P5 ;  /* 0xff80000024157808 */ /* 0x000fe20002800000 */
[----:B------:R-:W2:Y:S01]  /*5040*/  MUFU.EX2 R10, R10 ;  /* 0x0000000a000a7308 */ /* 0x000ea20000000800 */
[----:B------:R-:W-:Y:S02]  /*5050*/  FSEL R23, R40, -INF , P1 ;  /* 0xff80000028177808 */ /* 0x000fe40000800000 */
[----:B------:R-:W-:Y:S01]  /*5060*/  LEA R29, R228, UR60, 0x2 ;  /* 0x0000003ce41d7c11 */ /* 0x000fe2000f8e10ff */
[--C-:B------:R-:W-:Y:S01]  /*5070*/  FFMA.FTZ R12, R21, UR4, -R14.reuse ;  /* 0x00000004150c7c23 */ /* 0x100fe2000801080e */
[----:B------:R-:W-:Y:S01]  /*5080*/  FSEL R33, R33, -INF , P4 ;  /* 0xff80000021217808 */ /* 0x000fe20002000000 */
[--C-:B------:R-:W-:Y:S01]  /*5090*/  FFMA.FTZ R20, R23, UR4, -R14.reuse ;  /* 0x0000000417147c23 */ /* 0x100fe2000801080e */
[----:B------:R-:W-:Y:S01]  /*50a0*/  FSEL R37, R37, -INF , P6 ;  /* 0xff80000025257808 */ /* 0x000fe20003000000 */
[----:B------:R-:W3:Y:S01]  /*50b0*/  LDS R30, [R29+0x2c300] ;  /* 0x02c300001d1e7984 */ /* 0x000ee20000000800 */
[----:B------:R-:W-:Y:S01]  /*50c0*/  FSEL R41, R41, -INF , P2 ;  /* 0xff80000029297808 */ /* 0x000fe20001000000 */
[--C-:B------:R-:W-:Y:S01]  /*50d0*/  FFMA.FTZ R13, R33, UR4, -R14.reuse ;  /* 0x00000004210d7c23 */ /* 0x100fe2000801080e */
[----:B------:R-:W-:Y:S01]  /*50e0*/  FSEL R26, R35, -INF , P4 ;  /* 0xff800000231a7808 */ /* 0x000fe20002000000 */
[--C-:B------:R-:W-:Y:S01]  /*50f0*/  FFMA.FTZ R21, R37, UR4, -R14.reuse ;  /* 0x0000000425157c23 */ /* 0x100fe2000801080e */
[----:B------:R-:W-:Y:S01]  /*5100*/  FSEL R38, R38, -INF , P5 ;  /* 0xff80000026267808 */ /* 0x000fe20002800000 */
[----:B------:R-:W-:Y:S01]  /*5110*/  FFMA.FTZ R23, R41, UR4, -R14 ;  /* 0x0000000429177c23 */ /* 0x000fe2000801080e */
[----:B------:R-:W-:Y:S01]  /*5120*/  FSEL R40, R39, -INF , P6 ;  /* 0xff80000027287808 */ /* 0x000fe20003000000 */
[----:B------:R4:W5:Y:S01]  /*5130*/  LDS R14, [R29+0x2c320] ;  /* 0x02c320001d0e7984 */ /* 0x0009620000000800 */
[----:B------:R-:W-:Y:S01]  /*5140*/  FSEL R34, R34, -INF , P3 ;  /* 0xff80000022227808 */ /* 0x000fe20001800000 */
[--C-:B------:R-:W-:Y:S01]  /*5150*/  FFMA.FTZ R31, R26, UR4, -R15.reuse ;  /* 0x000000041a1f7c23 */ /* 0x100fe2000801080f */
[----:B------:R-:W-:Y:S01]  /*5160*/  FSEL R42, R42, -INF , P1 ;  /* 0xff8000002a2a7808 */ /* 0x000fe20000800000 */
[--C-:B------:R-:W-:Y:S01]  /*5170*/  FFMA.FTZ R38, R38, UR4, -R15.reuse ;  /* 0x0000000426267c23 */ /* 0x100fe2000801080f */
[----:B------:R-:W-:Y:S01]  /*5180*/  FSEL R28, R43, -INF , P2 ;  /* 0xff8000002b1c7808 */ /* 0x000fe20001000000 */
[----:B------:R-:W-:Y:S01]  /*5190*/  FFMA.FTZ R40, R40, UR4, -R15 ;  /* 0x0000000428287c23 */ /* 0x000fe2000801080f */
[----:B------:R-:W-:-:S02]  /*51a0*/  WARPGROUP.DEPBAR.LE gsb0, 0x0 ;  /* 0x00008000000079c5 */ /* 0x000fc40000010000 */
[--C-:B------:R-:W-:Y:S01]  /*51b0*/  FFMA.FTZ R39, R34, UR4, -R15.reuse ;  /* 0x0000000422277c23 */ /* 0x100fe2000801080f */
[--C-:B----4-:R-:W-:Y:S01]  /*51c0*/  FFMA.FTZ R29, R42, UR4, -R15.reuse ;  /* 0x000000042a1d7c23 */ /* 0x110fe2000801080f */
[----:B------:R-:W-:Y:S01]  /*51d0*/  FFMA.FTZ R28, R28, UR4, -R15 ;  /* 0x000000041c1c7c23 */ /* 0x000fe2000801080f */
[----:B------:R-:W4:Y:S01]  /*51e0*/  MUFU.EX2 R8, R8 ;  /* 0x0000000800087308 */ /* 0x000f220000000800 */
[----:B------:R-:W-:-:S04]  /*51f0*/  UIADD3 UR4, UR60, 0x2c500, URZ ;  /* 0x0002c5003c047890 */ /* 0x000fc8000fffe03f */
[----:B------:R-:W-:-:S03]  /*5200*/  USHF.R.U32.HI UR4, URZ, 0x4, UR4 ;  /* 0x000000043f047899 */ /* 0x000fc60008011604 */
[----:B------:R-:W-:Y:S01]  /*5210*/  MUFU.EX2 R24, R24 ;  /* 0x0000001800187308 */ /* 0x000fe20000000800 */
[----:B------:R-:W-:-:S04]  /*5220*/  ULOP3.LUT UR4, UR4, 0x3fff, URZ, 0xc0, !UPT ;  /* 0x00003fff04047892 */ /* 0x000fc8000f8ec03f */
[----:B------:R-:W-:-:S03]  /*5230*/  ULOP3.LUT UR4, UR4, 0x80000, URZ, 0xfc, !UPT ;  /* 0x0008000004047892 */ /* 0x000fc6000f8efc3f */
[----:B------:R-:W4:Y:S01]  /*5240*/  MUFU.EX2 R25, R25 ;  /* 0x0000001900197308 */ /* 0x000f220000000800 */
[----:B------:R-:W-:Y:S02]  /*5250*/  UIADD3 UR5, UR4, 0x80, URZ ;  /* 0x0000008004057890 */ /* 0x000fe4000fffe03f */
[----:B------:R-:W-:Y:S01]  /*5260*/  UIADD3 UR6, UR4, 0x100, URZ ;  /* 0x0000010004067890 */ /* 0x000fe2000fffe03f */
[--C-:B---3--:R-:W-:Y:S01]  /*5270*/  FADD.FTZ R44, R44, -R30.reuse ;  /* 0x8000001e2c2c7221 */ /* 0x108fe20000010000 */
[--C-:B------:R-:W-:Y:S01]  /*5280*/  FADD.FTZ R35, R48, -R30.reuse ;  /* 0x8000001e30237221 */ /* 0x100fe20000010000 */
[--C-:B------:R-:W-:Y:S01]  /*5290*/  FADD.FTZ R45, R45, -R30.reuse ;  /* 0x8000001e2d2d7221 */ /* 0x100fe20000010000 */
[--C-:B------:R-:W-:Y:S01]  /*52a0*/  FADD.FTZ R32, R49, -R30.reuse ;  /* 0x8000001e31207221 */ /* 0x100fe20000010000 */
[----:B------:R-:W3:Y:S01]  /*52b0*/  MUFU.EX2 R11, R11 ;  /* 0x0000000b000b7308 */ /* 0x000ee20000000800 */
[--C-:B------:R-:W-:Y:S01]  /*52c0*/  FADD.FTZ R36, R53, -R30.reuse ;  /* 0x8000001e35247221 */ /* 0x100fe20000010000 */
[--C-:B------:R-:W-:Y:S01]  /*52d0*/  FADD.FTZ R37, R216, -R30.reuse ;  /* 0x8000001ed8257221 */ /* 0x100fe20000010000 */
[----:B------:R-:W-:Y:S01]  /*52e0*/  FADD.FTZ R34, R217, -R30 ;  /* 0x8000001ed9227221 */ /* 0x000fe20000010000 */
[--C-:B-----5:R-:W-:Y:S01]  /*52f0*/  FADD.FTZ R49, R46, -R14.reuse ;  /* 0x8000000e2e317221 */ /* 0x120fe20000010000 */
[--C-:B------:R-:W-:Y:S01]  /*5300*/  FADD.FTZ R48, R47, -R14.reuse ;  /* 0x8000000e2f307221 */ /* 0x100fe20000010000 */
[--C-:B------:R-:W-:Y:S01]  /*5310*/  FADD.FTZ R53, R50, -R14.reuse ;  /* 0x8000000e32357221 */ /* 0x100fe20000010000 */
[--C-:B------:R-:W-:Y:S01]  /*5320*/  FADD.FTZ R50, R51, -R14.reuse ;  /* 0x8000000e33327221 */ /* 0x100fe20000010000 */
[----:B------:R-:W5:Y:S01]  /*5330*/  MUFU.EX2 R22, R22 ;  /* 0x0000001600167308 */ /* 0x000f620000000800 */
[--C-:B------:R-:W-:Y:S01]  /*5340*/  FADD.FTZ R47, R54, -R14.reuse ;  /* 0x8000000e362f7221 */ /* 0x100fe20000010000 */
[--C-:B------:R-:W-:Y:S01]  /*5350*/  FADD.FTZ R46, R55, -R14.reuse ;  /* 0x8000000e372e7221 */ /* 0x100fe20000010000 */
[--C-:B------:R-:W-:Y:S01]  /*5360*/  FADD.FTZ R43, R218, -R14.reuse ;  /* 0x8000000eda2b7221 */ /* 0x100fe20000010000 */
[--C-:B------:R-:W-:Y:S01]  /*5370*/  FADD.FTZ R219, R219, -R14.reuse ;  /* 0x8000000edbdb7221 */ /* 0x100fe20000010000 */
[--C-:B------:R-:W-:Y:S01]  /*5380*/  FADD.FTZ R222, R222, -R14.reuse ;  /* 0x8000000edede7221 */ /* 0x100fe20000010000 */
[----:B------:R-:W-:Y:S01]  /*5390*/  FADD.FTZ R223, R223, -R14 ;  /* 0x8000000edfdf7221 */ /* 0x000fe20000010000 */
[----:B-1----:R-:W-:Y:S01]  /*53a0*/  FMUL.FTZ R41, R9, R44 ;  /* 0x0000002c09297220 */ /* 0x002fe20000410000 */
[----:B------:R-:W1:Y:S01]  /*53b0*/  MUFU.EX2 R27, R27 ;  /* 0x0000001b001b7308 */ /* 0x000e620000000800 */
[----:B--2---:R-:W-:Y:S01]  /*53c0*/  F2FP.BF16.F32.PACK_AB R14, R10, R9 ;  /* 0x000000090a0e723e */ /* 0x004fe200000010ff */
[----:B----4-:R-:W-:Y:S01]  /*53d0*/  FMUL.FTZ R35, R8, R35 ;  /* 0x0000002308237220 */ /* 0x010fe20000410000 */
[----:B------:R-:W-:Y:S01]  /*53e0*/  F2FP.BF16.F32.PACK_AB R15, R25, R24 ;  /* 0x00000018190f723e */ /* 0x000fe200000010ff */
[----:B------:R-:W-:Y:S01]  /*53f0*/  BAR.SYNC.DEFER_BLOCKING 0x9, 0x100 ;  /* 0x0244000000007b1d */ /* 0x000fe20000010000 */
[----:B------:R-:W-:Y:S01]  /*5400*/  FMUL.FTZ R42, R10, R45 ;  /* 0x0000002d0a2a7220 */ /* 0x000fe20000410000 */
[C---:B---3--:R-:W-:Y:S01]  /*5410*/  FMUL.FTZ R32, R11.reuse, R32 ;  /* 0x000000200b207220 */ /* 0x048fe20000410000 */
[----:B------:R-:W-:Y:S01]  /*5420*/  F2FP.BF16.F32.PACK_AB R8, R11, R8 ;  /* 0x000000080b08723e */ /* 0x000fe200000010ff */
[----:B------:R-:W-:Y:S01]  /*5430*/  FADD.FTZ R33, R52, -R30 ;  /* 0x8000001e34217221 */ /* 0x000fe20000010000 */
[----:B------:R-:W-:Y:S01]  /*5440*/  IMAD R218, R4, 0x2000, R7 ;  /* 0x0000200004da7824 */ /* 0x000fe200078e0207 */
[----:B------:R-:W2:Y:S01]  /*5450*/  MUFU.EX2 R6, R6 ;  /* 0x0000000600067308 */ /* 0x000ea20000000800 */
[----:B------:R-:W-:Y:S01]  /*5460*/  FMUL.FTZ R24, R24, R49 ;  /* 0x0000003118187220 */ /* 0x000fe20000410000 */
[----:B------:R-:W-:Y:S01]  /*5470*/  FMUL.FTZ R25, R25, R48 ;  /* 0x0000003019197220 */ /* 0x000fe20000410000 */
[----:B-----5:R-:W-:Y:S01]  /*5480*/  FMUL.FTZ R53, R22, R53 ;  /* 0x0000003516357220 */ /* 0x020fe20000410000 */
[----:B------:R-:W-:Y:S01]  /*5490*/  F2FP.BF16.F32.PACK_AB R52, R32, R35 ;  /* 0x000000232034723e */ /* 0x000fe200000010ff */
[----:B------:R-:W-:Y:S01]  /*54a0*/  UMOV UR58, UR4 ;  /* 0x00000004003a7c82 */ /* 0x000fe20008000000 */
[----:B------:R-:W-:Y:S01]  /*54b0*/  UMOV UR14, UR5 ;  /* 0x00000005000e7c82 */ /* 0x000fe20008000000 */
[C---:B-1----:R-:W-:Y:S01]  /*54c0*/  F2FP.BF16.F32.PACK_AB R9, R27.reuse, R22 ;  /* 0x000000161b09723e */ /* 0x042fe200000010ff */
[----:B------:R-:W1:Y:S01]  /*54d0*/  MUFU.EX2 R13, R13 ;  /* 0x0000000d000d7308 */ /* 0x000e620000000800 */
[----:B------:R-:W-:Y:S01]  /*54e0*/  FMUL.FTZ R50, R27, R50 ;  /* 0x000000321b327220 */ /* 0x000fe20000410000 */
[----:B------:R-:W-:Y:S01]  /*54f0*/  UIADD3 UR5, UR4, 0x180, URZ ;  /* 0x0000018004057890 */ /* 0x000fe2000fffe03f */
[----:B------:R-:W-:Y:S01]  /*5500*/  MOV R7, UR58 ;  /* 0x0000003a00077c02 */ /* 0x000fe20008000f00 */
[----:B------:R-:W-:Y:S01]  /*5510*/  UMOV UR8, UR14 ;  /* 0x0000000e00087c82 */ /* 0x000fe20008000000 */
[----:B------:R-:W-:Y:S01]  /*5520*/  UIADD3 UR50, UR4, 0x10, URZ ;  /* 0x0000001004327890 */ /* 0x000fe2000fffe03f */
[----:B------:R-:W-:Y:S01]  /*5530*/  F2FP.BF16.F32.PACK_AB R53, R50, R53 ;  /* 0x000000353235723e */ /* 0x000fe200000010ff */
[----:B------:R-:W-:Y:S01]  /*5540*/  UIADD3 UR54, UR4, 0x190, URZ ;  /* 0x0000019004367890 */ /* 0x000fe2000fffe03f */
[----:B------:R-:W3:Y:S01]  /*5550*/  MUFU.EX2 R12, R12 ;  /* 0x0000000c000c7308 */ /* 0x000ee20000000800 */
[----:B--2---:R-:W-:Y:S01]  /*5560*/  FMUL.FTZ R33, R6, R33 ;  /* 0x0000002106217220 */ /* 0x004fe20000410000 */
[----:B------:R2:W-:Y:S01]  /*5570*/  STSM.16.M88.2 [R0+0x2c500], R14 ;  /* 0x02c5000e00007844 */ /* 0x0005e20000000100 */
[----:B------:R-:W-:Y:S01]  /*5580*/  UMOV UR18, UR5 ;  /* 0x0000000500127c82 */ /* 0x000fe20008000000 */
[----:B------:R-:W-:-:S02]  /*5590*/  UIADD3 UR5, UR4, 0x90, URZ ;  /* 0x0000009004057890 */ /* 0x000fc4000fffe03f */
[----:B------:R4:W-:Y:S01]  /*55a0*/  STSM.16.M88.2 [R0+0x2cd00], R8 ;  /* 0x02cd000800007844 */ /* 0x0009e20000000100 */
[----:B------:R-:W-:Y:S01]  /*55b0*/  UMOV UR10, UR18 ;  /* 0x00000012000a7c82 */ /* 0x000fe20008000000 */
[----:B------:R5:W4:Y:S01]  /*55c0*/  MUFU.EX2 R26, R39 ;  /* 0x00000027001a7308 */ /* 0x000b220000000800 */
[C---:B-1----:R-:W-:Y:S01]  /*55d0*/  FMUL.FTZ R36, R13.reuse, R36 ;  /* 0x000000240d247220 */ /* 0x042fe20000410000 */
[----:B------:R-:W-:Y:S01]  /*55e0*/  F2FP.BF16.F32.PACK_AB R10, R13, R6 ;  /* 0x000000060d0a723e */ /* 0x000fe200000010ff */
[----:B------:R-:W-:Y:S02]  /*55f0*/  UIADD3 UR46, UR4, 0x210, URZ ;  /* 0x00000210042e7890 */ /* 0x000fe4000fffe03f */
[----:B------:R-:W-:Y:S01]  /*5600*/  UIADD3 UR26, UR4, 0x20, URZ ;  /* 0x00000020041a7890 */ /* 0x000fe2000fffe03f */
[----:B--2---:R-:W-:Y:S01]  /*5610*/  F2FP.BF16.F32.PACK_AB R14, R42, R41 ;  /* 0x000000292a0e723e */ /* 0x004fe200000010ff */
[----:B------:R-:W-:Y:S01]  /*5620*/  UIADD3 UR30, UR4, 0xa0, URZ ;  /* 0x000000a0041e7890 */ /* 0x000fe2000fffe03f */
[----:B------:R-:W1:Y:S01]  /*5630*/  MUFU.EX2 R31, R31 ;  /* 0x0000001f001f7308 */ /* 0x000e620000000800 */
[--C-:B-----5:R-:W-:Y:S01]  /*5640*/  FADD.FTZ R39, R220, -R30.reuse ;  /* 0x8000001edc277221 */ /* 0x120fe20000010000 */
[----:B---3--:R-:W-:Y:S01]  /*5650*/  FMUL.FTZ R37, R12, R37 ;  /* 0x000000250c257220 */ /* 0x008fe20000410000 */
[----:B------:R-:W-:Y:S01]  /*5660*/  FADD.FTZ R30, R221, -R30 ;  /* 0x8000001edd1e7221 */ /* 0x000fe20000010000 */
[----:B------:R-:W-:Y:S01]  /*5670*/  F2FP.BF16.F32.PACK_AB R15, R25, R24 ;  /* 0x00000018190f723e */ /* 0x000fe200000010ff */
[----:B------:R-:W-:Y:S01]  /*5680*/  UIADD3 UR42, UR4, 0x120, URZ ;  /* 0x00000120042a7890 */ /* 0x000fe2000fffe03f */
[----:B----4-:R-:W-:Y:S01]  /*5690*/  F2FP.BF16.F32.PACK_AB R8, R36, R33 ;  /* 0x000000212408723e */ /* 0x010fe200000010ff */
[----:B------:R-:W-:Y:S01]  /*56a0*/  UIADD3 UR38, UR4, 0x1a0, URZ ;  /* 0x000001a004267890 */ /* 0x000fe2000fffe03f */
[----:B------:R-:W2:Y:S01]  /*56b0*/  MUFU.EX2 R21, R21 ;  /* 0x0000001500157308 */ /* 0x000ea20000000800 */
[----:B------:R-:W-:Y:S01]  /*56c0*/  FMUL.FTZ R47, R26, R47 ;  /* 0x0000002f1a2f7220 */ /* 0x000fe20000410000 */
[----:B------:R-:W-:-:S02]  /*56d0*/  UIADD3 UR34, UR4, 0x220, URZ ;  /* 0x0000022004227890 */ /* 0x000fc4000fffe03f */
[----:B------:R-:W-:-:S04]  /*56e0*/  UIADD3 UR22, UR4, 0x30, URZ ;  /* 0x0000003004167890 */ /* 0x000fc8000fffe03f */
[----:B------:R-:W3:Y:S01]  /*56f0*/  MUFU.EX2 R20, R20 ;  /* 0x0000001400147308 */ /* 0x000ee20000000800 */
[C---:B-1----:R-:W-:Y:S01]  /*5700*/  F2FP.BF16.F32.PACK_AB R11, R31.reuse, R26 ;  /* 0x0000001a1f0b723e */ /* 0x042fe200000010ff */
[----:B------:R-:W-:-:S04]  /*5710*/  FMUL.FTZ R46, R31, R46 ;  /* 0x0000002e1f2e7220 */ /* 0x000fc80000410000 */
[----:B------:R-:W-:Y:S01]  /*5720*/  STSM.16.M88.2 [R0+0x2d500], R10 ;  /* 0x02d5000a00007844 */ /* 0x000fe20000000100 */
[----:B------:R-:W-:Y:S01]  /*5730*/  F2FP.BF16.F32.PACK_AB R9, R46, R47 ;  /* 0x0000002f2e09723e */ /* 0x000fe200000010ff */
[----:B------:R-:W1:Y:S01]  /*5740*/  MUFU.EX2 R38, R38 ;  /* 0x0000002600267308 */ /* 0x000e620000000800 */
[C---:B--2---:R-:W-:Y:S01]  /*5750*/  FMUL.FTZ R34, R21.reuse, R34 ;  /* 0x0000002215227220 */ /* 0x044fe20000410000 */
[----:B------:R-:W-:-:S04]  /*5760*/  F2FP.BF16.F32.PACK_AB R12, R21, R12 ;  /* 0x0000000c150c723e */ /* 0x000fc800000010ff */
[----:B------:R-:W-:Y:S02]  /*5770*/  F2FP.BF16.F32.PACK_AB R34, R34, R37 ;  /* 0x000000252222723e */ /* 0x000fe400000010ff */
[----:B------:R-:W2:Y:S01]  /*5780*/  MUFU.EX2 R40, R40 ;  /* 0x0000002800287308 */ /* 0x000ea20000000800 */
[----:B---3--:R-:W-:-:S07]  /*5790*/  FMUL.FTZ R39, R20, R39 ;  /* 0x0000002714277220 */ /* 0x008fce0000410000 */
[----:B------:R-:W3:Y:S01]  /*57a0*/  MUFU.EX2 R23, R23 ;  /* 0x0000001700177308 */ /* 0x000ee20000000800 */
[----:B-1----:R-:W-:-:S07]  /*57b0*/  FMUL.FTZ R43, R38, R43 ;  /* 0x0000002b262b7220 */ /* 0x002fce0000410000 */
[----:B------:R-:W1:Y:S01]  /*57c0*/  MUFU.EX2 R29, R29 ;  /* 0x0000001d001d7308 */ /* 0x000e620000000800 */
[C---:B--2---:R-:W-:Y:S01]  /*57d0*/  F2FP.BF16.F32.PACK_AB R13, R40.reuse, R38 ;  /* 0x00000026280d723e */ /* 0x044fe200000010ff */
[----:B------:R-:W-:Y:S01]  /*57e0*/  FMUL.FTZ R6, R40, R219 ;  /* 0x000000db28067220 */ /* 0x000fe20000410000 */
[----:B------:R-:W-:-:S03]  /*57f0*/  SHF.R.U32.HI R219, RZ, 0x4, R218 ;  /* 0x00000004ffdb7819 */ /* 0x000fc600000116da */
[----:B------:R2:W-:Y:S01]  /*5800*/  STSM.16.M88.2 [R0+0x2dd00], R12 ;  /* 0x02dd000c00007844 */ /* 0x0005e20000000100 */
[----:B------:R-:W-:Y:S01]  /*5810*/  LOP3.LUT R219, R219, 0x3fff, RZ, 0xc0, !PT ;  /* 0x00003fffdbdb7812 */ /* 0x000fe200078ec0ff */
[----:B------:R-:W4:Y:S01]  /*5820*/  MUFU.EX2 R28, R28 ;  /* 0x0000001c001c7308 */ /* 0x000f220000000800 */
[C---:B---3--:R-:W-:Y:S01]  /*5830*/  F2FP.BF16.F32.PACK_AB R20, R23.reuse, R20 ;  /* 0x000000141714723e */ /* 0x048fe200000010ff */
[----:B------:R-:W-:Y:S01]  /*5840*/  FMUL.FTZ R30, R23, R30 ;  /* 0x0000001e171e7220 */ /* 0x000fe20000410000 */
[----:B------:R-:W-:Y:S02]  /*5850*/  R2UR UR56, R219 ;  /* 0x00000000db3872ca */ /* 0x000fe400000e0000 */
[----:B------:R-:W-:Y:S02]  /*5860*/  F2FP.BF16.F32.PACK_AB R35, R6, R43 ;  /* 0x0000002b0623723e */ /* 0x000fe400000010ff */
[----:B------:R-:W-:Y:S01]  /*5870*/  F2FP.BF16.F32.PACK_AB R30, R30, R39 ;  /* 0x000000271e1e723e */ /* 0x000fe200000010ff */
[----:B-1----:R-:W-:Y:S01]  /*5880*/  FMUL.FTZ R222, R29, R222 ;  /* 0x000000de1dde7220 */ /* 0x002fe20000410000 */
[----:B--2---:R-:W-:Y:S01]  /*5890*/  VIADD R12, R219, 0x100 ;  /* 0x00000100db0c7836 */ /* 0x004fe20000000000 */
[----:B------:R-:W-:-:S04]  /*58a0*/  MOV R6, UR59 ;  /* 0x0000003b00067c02 */ /* 0x000fc80008000f00 */
[----:B------:R-:W-:Y:S02]  /*58b0*/  R2UR UR24, R12 ;  /* 0x000000000c1872ca */ /* 0x000fe400000e0000 */
[----:B------:R-:W-:Y:S01]  /*58c0*/  UMOV UR12, UR56 ;  /* 0x00000038000c7c82 */ /* 0x000fe20008000000 */
[C---:B----4-:R-:W-:Y:S01]  /*58d0*/  F2FP.BF16.F32.PACK_AB R21, R28.reuse, R29 ;  /* 0x0000001d1c15723e */ /* 0x050fe200000010ff */
[----:B------:R-:W-:Y:S01]  /*58e0*/  FMUL.FTZ R223, R28, R223 ;  /* 0x000000df1cdf7220 */ /* 0x000fe20000410000 */
[----:B------:R-:W-:Y:S01]  /*58f0*/  UMOV UR16, UR56 ;  /* 0x0000003800107c82 */ /* 0x000fe20008000000 */
[----:B------:R-:W-:Y:S02]  /*5900*/  VIADD R12, R219, 0x180 ;  /* 0x00000180db0c7836 */ /* 0x000fe40000000000 */
[----:B------:R-:W-:Y:S01]  /*5910*/  STSM.16.M88.2 [R0+0x2e500], R20 ;  /* 0x02e5001400007844 */ /* 0x000fe20000000100 */
[----:B------:R-:W-:Y:S02]  /*5920*/  F2FP.BF16.F32.PACK_AB R31, R223, R222 ;  /* 0x000000dedf1f723e */ /* 0x000fe400000010ff */
[----:B------:R-:W-:Y:S01]  /*5930*/  R2UR UR20, R12 ;  /* 0x000000000c1472ca */ /* 0x000fe200000e0000 */
[----:B------:R1:W-:Y:S06]  /*5940*/  MEMBAR.ALL.CTA ;  /* 0x0000000000007992 */ /* 0x0003ec0000008000 */
[----:B-1----:R-:W1:Y:S01]  /*5950*/  FENCE.VIEW.ASYNC.S ;  /* 0x00000000000073c6 */ /* 0x002e620000000000 */
[----:B------:R-:W-:Y:S01]  /*5960*/  VIADD R12, R5, 0x80 ;  /* 0x00000080050c7836 */ /* 0x000fe20000000000 */
[----:B------:R-:W-:Y:S01]  /*5970*/  UMOV UR28, UR24 ;  /* 0x00000018001c7c82 */ /* 0x000fe20008000000 */
[----:B------:R-:W-:Y:S01]  /*5980*/  UMOV UR40, UR24 ;  /* 0x0000001800287c82 */ /* 0x000fe20008000000 */
[----:B------:R-:W-:Y:S01]  /*5990*/  UMOV UR36, UR24 ;  /* 0x0000001800247c82 */ /* 0x000fe20008000000 */
[----:B------:R-:W-:Y:S01]  /*59a0*/  UMOV UR32, UR24 ;  /* 0x0000001800207c82 */ /* 0x000fe20008000000 */
[----:B-1----:R-:W-:Y:S06]  /*59b0*/  BAR.SYNC.DEFER_BLOCKING 0x9, 0x100 ;  /* 0x0244000000007b1d */ /* 0x002fec0000010000 */
[----:B------:R-:W-:Y:S04]  /*59c0*/  STSM.16.M88.2 [R0+0x2ed00], R14 ;  /* 0x02ed000e00007844 */ /* 0x000fe80000000100 */
[----:B------:R-:W-:Y:S04]  /*59d0*/  STSM.16.M88.2 [R0+0x2f500], R52 ;  /* 0x02f5003400007844 */ /* 0x000fe80000000100 */
[----:B------:R1:W-:Y:S04]  /*59e0*/  STSM.16.M88.2 [R0+0x2fd00], R8 ;  /* 0x02fd000800007844 */ /* 0x0003e80000000100 */
[----:B------:R-:W-:Y:S04]  /*59f0*/  STSM.16.M88.2 [R0+0x30500], R34 ;  /* 0x0305002200007844 */ /* 0x000fe80000000100 */
[----:B------:R2:W-:Y:S01]  /*5a00*/  STSM.16.M88.2 [R0+0x30d00], R30 ;  /* 0x030d001e00007844 */ /* 0x0005e20000000100 */
[----:B------:R-:W-:Y:S01]  /*5a10*/  WARPGROUP.ARRIVE ;  /* 0x00000000000079c5 */ /* 0x000fe20000000000 */
[----:B-1----:R-:W-:-:S05]  /*5a20*/  VIADD R8, R219, 0x80 ;  /* 0x00000080db087836 */ /* 0x002fca0000000000 */
[----:B------:R-:W-:Y:S01]  /*5a30*/  HGMMA.64x16x16.F32.BF16 R56, gdesc[UR56].tnspA.tnspB, R56 ;  /* 0x60200000383879f0 */ /* 0x000fe20008701838 */
[----:B------:R-:W-:-:S03]  /*5a40*/  R2UR UR48, R8 ;  /* 0x00000000083072ca */ /* 0x000fc600000e0000 */
[----:B------:R-:W-:Y:S01]  /*5a50*/  HGMMA.64x16x16.F32.BF16 R64, gdesc[UR12].tnspA.tnspB, R64 ;  /* 0x602000000c4079f0 */ /* 0x000fe20008701840 */
[----:B------:R-:W-:Y:S01]  /*5a60*/  UMOV UR14, UR6 ;  /* 0x00000006000e7c82 */ /* 0x000fe20008000000 */
[----:B------:R-:W-:Y:S01]  /*5a70*/  UIADD3 UR6, UR4, 0x200, URZ ;  /* 0x0000020004067890 */ /* 0x000fe2000fffe03f */
[----:B------:R-:W-:Y:S01]  /*5a80*/  UMOV UR12, UR56 ;  /* 0x00000038000c7c82 */ /* 0x000fe20008000000 */
[----:B------:R-:W-:Y:S01]  /*5a90*/  UMOV UR13, UR57 ;  /* 0x00000039000d7c82 */ /* 0x000fe20008000000 */
[----:B------:R-:W-:Y:S02]  /*5aa0*/  UMOV UR15, 0x40 ;  /* 0x00000040000f7882 */ /* 0x000fe40000000000 */
        /* <DEDUP_REMOVED lines=22> */
[----:B------:R-:W-:Y:S01]  /*5c10*/  UIADD3 UR5, UR60, 0x2ed00, URZ ;  /* 0x0002ed003c057890 */ /* 0x000fe2000fffe03f */
[----:B------:R-:W-:Y:S01]  /*5c20*/  MOV R11, UR56 ;  /* 0x00000038000b7c02 */ /* 0x000fe20008000f00 */
        /* <DEDUP_REMOVED lines=72> */
[----:B-1----:R-:W1:Y:S01]  /*60b0*/  FENCE.VIEW.ASYNC.S ;  /* 0x00000000000073c6 */ /* 0x002e620000000000 */
[----:B------:R-:W-:Y:S01]  /*60c0*/  R2UR UR5, R12 ;  /* 0x000000000c0572ca */ /* 0x000fe200000e0000 */
[----:B------:R-:W-:Y:S01]  /*60d0*/  UIADD3 UR4, UR24, 0x80, URZ ;  /* 0x0000008018047890 */ /* 0x000fe2000fffe03f */
        /* <DEDUP_REMOVED lines=91> */
[----:B------:R-:W-:Y:S01]  /*6690*/  LOP3.LUT R218, R218, 0x3fff, RZ, 0xc0, !PT ;  /* 0x00003fffdada7812 */ /* 0x000fe200078ec0ff */
[----:B------:R-:W-:Y:S01]  /*66a0*/  VIADD R219, R219, 0x580 ;  /* 0x00000580dbdb7836 */ /* 0x000fe20000000000 */
[----:B------:R-:W-:-:S02]  /*66b0*/  ULDC.64 UR56, c[0x0][0x208] ;  /* 0x0000820000387ab9 */ /* 0x000fc40000000a00 */
[----:B------:R-:W-:Y:S02]  /*66c0*/  R2UR UR24, R6 ;  /* 0x00000000061872ca */ /* 0x000fe400000e0000 */
[----:B------:R-:W2:Y:S01]  /*66d0*/  LDC.64 R6, c[0x0][0x2d8] ;  /* 0x0000b600ff067b82 */ /* 0x000ea20000000a00 */
[----:B------:R-:W-:-:S10]  /*66e0*/  R2UR UR20, R219 ;  /* 0x00000000db1472ca */ /* 0x000fd400000e0000 */
        /* <DEDUP_REMOVED lines=14> */
[C---:B--2---:R-:W-:Y:S01]  /*67d0*/  IMAD R220, R6.reuse, UR5, RZ ;  /* 0x0000000506dc7c24 */ /* 0x044fe2000f8e02ff */
[----:B------:R-:W-:Y:S01]  /*67e0*/  HGMMA.64x16x16.F32.BF16 R120, gdesc[UR52].tnspA.tnspB, R120 ;  /* 0x60200000347879f0 */ /* 0x000fe20008701878 */
[----:B------:R-:W-:Y:S01]  /*67f0*/  IMAD.WIDE.U32 R216, R6, UR4, R216 ;  /* 0x0000000406d87c25 */ /* 0x000fe2000f8e00d8 */
[----:B------:R-:W-:-:S02]  /*6800*/  USHF.R.S32.HI UR5, URZ, 0x1f, UR8 ;  /* 0x0000001f3f057899 */ /* 0x000fc40008011408 */
[----:B------:R-:W-:Y:S01]  /*6810*/  HGMMA.64x16x16.F32.BF16 R128, gdesc[UR44].tnspA.tnspB, R128 ;  /* 0x602000002c8079f0 */ /* 0x000fe20008701880 */
[----:B------:R-:W-:Y:S01]  /*6820*/  IMAD R7, R7, UR4, R220 ;  /* 0x0000000407077c24 */ /* 0x000fe2000f8e02dc */
[----:B------:R-:W-:Y:S01]  /*6830*/  USHF.L.U32 UR4, UR61, 0xe, URZ ;  /* 0x0000000e3d047899 */ /* 0x000fe2000800063f */
[----:B------:R-:W-:Y:S01]  /*6840*/  IMAD R232, R3, 0x800, R218 ;  /* 0x0000080003e87824 */ /* 0x000fe200078e02da */
[----:B------:R-:W-:Y:S01]  /*6850*/  UMOV UR12, UR20 ;  /* 0x00000014000c7c82 */ /* 0x000fe20008000000 */
[----:B------:R-:W-:Y:S01]  /*6860*/  IMAD.IADD R217, R217, 0x1, R7 ;  /* 0x00000001d9d97824 */ /* 0x000fe200078e0207 */
[----:B------:R-:W-:Y:S01]  /*6870*/  UMOV UR16, UR20 ;  /* 0x0000001400107c82 */ /* 0x000fe20008000000 */
[----:B-1----:R-:W-:-:S04]  /*6880*/  IMAD.WIDE.U32 R6, R22, UR8, R216 ;  /* 0x0000000816067c25 */ /* 0x002fc8000f8e00d8 */
[----:B------:R-:W-:Y:S01]  /*6890*/  IMAD R22, R22, UR5, RZ ;  /* 0x0000000516167c24 */ /* 0x000fe2000f8e02ff */
[----:B------:R-:W-:-:S03]  /*68a0*/  USHF.R.S32.HI UR5, URZ, 0x1f, UR4 ;  /* 0x0000001f3f057899 */ /* 0x000fc60008011404 */
[----:B------:R-:W-:Y:S01]  /*68b0*/  IMAD R23, R23, UR8, R22 ;  /* 0x0000000817177c24 */ /* 0x000fe2000f8e0216 */
[----:B------:R-:W-:Y:S01]  /*68c0*/  IADD3 R22, P1, R6, UR4, RZ ;  /* 0x0000000406167c10 */ /* 0x000fe2000ff3e0ff */
[----:B------:R-:W-:-:S03]  /*68d0*/  UMOV UR8, UR20 ;  /* 0x0000001400087c82 */ /* 0x000fc60008000000 */
[----:B------:R-:W-:Y:S01]  /*68e0*/  IADD3.X R7, R7, UR5, R23, P1, !PT ;  /* 0x0000000507077c10 */ /* 0x000fe20008ffe417 */
[----:B------:R-:W-:Y:S02]  /*68f0*/  ULDC.64 UR4, c[0x0][0x2c0] ;  /* 0x0000b00000047ab9 */ /* 0x000fe40000000a00 */
[----:B------:R-:W-:Y:S01]  /*6900*/  LEA R6, P1, R22, UR4, 0x2 ;  /* 0x0000000416067c11 */ /* 0x000fe2000f8210ff */
        /* <DEDUP_REMOVED lines=153> */
.L_x_1128:
        /* <DEDUP_REMOVED lines=112> */
.L_x_1129:
        /* <DEDUP_REMOVED lines=12> */
.L_x_1119:
        /* <DEDUP_REMOVED lines=161> */
.L_x_1133:
[----:B------:R-:W-:Y:S01]  /*8470*/  @P0 ELECT P2, URZ, PT ;  /* 0x00000000003f082f */ /* 0x000fe20003840000 */
[----:B------:R1:W-:-:S12]  /*8480*/  UBLKRED.G.S.ADD.F32.RN [UR4], [UR60], UR6, desc[UR8] ;  /* 0x000008043c0073bb */ /* 0x0003d800080a1406 */
[----:B------:R-:W-:Y:S02]  /*8490*/  @P2 PLOP3.LUT P0, PT, P2, PT, PT, 0x8, 0x0 ;  /* 0x000000000000281c */ /* 0x000fe4000170e170 */
[----:B------:R-:W-:-:S11]  /*84a0*/  PLOP3.LUT P2, PT, PT, PT, PT, 0x8, 0x0 ;  /* 0x000000000000781c */ /* 0x000fd60003f4e170 */
[----:B-1----:R-:W-:Y:S05]  /*84b0*/  @P0 BRA.U.ANY `(.L_x_1133) ;  /* 0xfffffffd00ec0947 */ /* 0x002fea000393ffff */
[----:B------:R0:W-:Y:S01]  /*84c0*/  UTMACMDFLUSH ;  /* 0x00000000000079b7 */ /* 0x0001e20000000000 */
[----:B------:R-:W-:-:S04]  /*84d0*/  DEPBAR.LE SB0, 0x0 ;  /* 0x000080000000791a */ /* 0x000fc80000000000 */
.L_x_1132:
[----:B------:R-:W-:Y:S05]  /*84e0*/  BSYNC B1 ;  /* 0x0000000000017941 */ /* 0x000fea0003800000 */
.L_x_1131:
        /* <DEDUP_REMOVED lines=31> */
.L_x_1134:
        /* <DEDUP_REMOVED lines=8> */
.L_x_1114:
        /* <DEDUP_REMOVED lines=54> */
.L_x_1151:
        /* <DEDUP_REMOVED lines=10> */
.L_x_1137:
        /* <DEDUP_REMOVED lines=111> */
.L_x_1143:
[----:B------:R-:W-:-:S04]  /*9250*/  SHF.L.U32 R4, R9, 0x1f, RZ ;  /* 0x0000001f09047819 */ /* 0x000fc800000006ff */
[----:B-1----:R-:W1:Y:S02]  /*9260*/  SYNCS.PHASECHK.TRANS64.TRYWAIT P1, [R7+URZ+0x31838], R4 ;  /* 0x03183804070075a7 */ /* 0x002e64000802017f */
[----:B-12--5:R-:W-:Y:S05]  /*9270*/  @!P1 BRA `(.L_x_1139) ;  /* 0x0000000c00989947 */ /* 0x026fea0003800000 */
.L_x_1152:
[----:B------:R-:W-:Y:S05]  /*9280*/  @P0 BRA `(.L_x_1140) ;  /* 0x0000000000140947 */ /* 0x000fea0003800000 */
[----:B------:R-:W-:Y:S01]  /*9290*/  ISETP.NE.AND P1, PT, R15, RZ, PT ;  /* 0x000000ff0f00720c */ /* 0x000fe20003f25270 */
[----:B-1----:R-:W-:-:S04]  /*92a0*/  IMAD.MOV.U32 R4, RZ, RZ, 0x8100 ;  /* 0x00008100ff047424 */ /* 0x002fc800078e00ff */
[----:B------:R2:W-:Y:S08]  /*92b0*/  SYNCS.ARRIVE.TRANS64 RZ, [R7+URZ+0x31830], R4 ;  /* 0x0318300407ff79a7 */ /* 0x0005f0000800003f */
[----:B------:R-:W-:Y:S05]  /*92c0*/  @!P1 BRA `(.L_x_1140) ;  /* 0x0000000000049947 */ /* 0x000fea0003800000 */
[----:B------:R-:W-:Y:S01]  /*92d0*/  BPT.TRAP 0x1 ;  /* 0x000000040000795c */ /* 0x000fe20000300000 */
.L_x_1140:
        /* <DEDUP_REMOVED lines=50> */
.L_x_1154:
[----:B------:R-:W-:Y:S01]  /*9600*/  LOP3.LUT R9, R9, 0x1, RZ, 0x3c, !PT ;  /* 0x0000000109097812 */ /* 0x000fe200078e3cff */
[----:B------:R-:W-:Y:S06]  /*9610*/  @P2 BRA `(.L_x_1142) ;  /* 0x0000000000142947 */ /* 0x000fec0003800000 */
[----:B------:R-:W-:Y:S01]  /*9620*/  ISETP.NE.AND P1, PT, R15, RZ, PT ;  /* 0x000000ff0f00720c */ /* 0x000fe20003f25270 */
[----:B-1----:R-:W-:-:S04]  /*9630*/  IMAD.MOV.U32 R20, RZ, RZ, 0x8100 ;  /* 0x00008100ff147424 */ /* 0x002fc800078e00ff */
[----:B------:R2:W-:Y:S08]  /*9640*/  SYNCS.ARRIVE.TRANS64 RZ, [R18+URZ+0x31810], R20 ;  /* 0x0318101412ff79a7 */ /* 0x0005f0000800003f */
[----:B------:R-:W-:Y:S05]  /*9650*/  @!P1 BRA `(.L_x_1142) ;  /* 0x0000000000049947 */ /* 0x000fea0003800000 */
[----:B------:R-:W-:Y:S01]  /*9660*/  BPT.TRAP 0x1 ;  /* 0x000000040000795c */ /* 0x000fe20000300000 */
.L_x_1142:
        /* <DEDUP_REMOVED lines=53> */
.L_x_1138:
[----:B------:R-:W-:-:S04]  /*99c0*/  SHF.L.U32 R10, R9, 0x1f, RZ ;  /* 0x0000001f090a7819 */ /* 0x000fc800000006ff */
[----:B------:R-:W3:Y:S02]  /*99d0*/  SYNCS.PHASECHK.TRANS64.TRYWAIT P1, [R7+URZ+0x31838], R10 ;  /* 0x0318380a070075a7 */ /* 0x000ee4000802017f */
[----:B---3--:R-:W-:Y:S05]  /*99e0*/  @!P1 BRA `(.L_x_1144) ;  /* 0x0000000400e89947 */ /* 0x008fea0003800000 */
.L_x_1155:
[----:B------:R-:W-:Y:S05]  /*99f0*/  @P0 BRA `(.L_x_1145) ;  /* 0x0000000000180947 */ /* 0x000fea0003800000 */
[----:B------:R-:W4:Y:S01]  /*9a00*/  S2R R11, SR_TID.X ;  /* 0x00000000000b7919 */ /* 0x000f220000002100 */
[----:B---3--:R-:W-:-:S04]  /*9a10*/  IMAD.MOV.U32 R10, RZ, RZ, 0x8100 ;  /* 0x00008100ff0a7424 */ /* 0x008fc800078e00ff */
[----:B------:R3:W-:Y:S01]  /*9a20*/  SYNCS.ARRIVE.TRANS64 RZ, [R7+URZ+0x31830], R10 ;  /* 0x0318300a07ff79a7 */ /* 0x0007e2000800003f */
[----:B----4-:R-:W-:-:S13]  /*9a30*/  LOP3.LUT P0, RZ, R11, 0x1f, RZ, 0xc0, !PT ;  /* 0x0000001f0bff7812 */ /* 0x010fda000780c0ff */
[----:B---3--:R-:W-:Y:S05]  /*9a40*/  @!P0 BRA `(.L_x_1145) ;  /* 0x0000000000048947 */ /* 0x008fea0003800000 */
[----:B------:R-:W-:Y:S01]  /*9a50*/  BPT.TRAP 0x1 ;  /* 0x000000040000795c */ /* 0x000fe20000300000 */
.L_x_1145:
        /* <DEDUP_REMOVED lines=50> */
.L_x_1135:
[----:B------:R-:W-:Y:S05]  /*9d80*/  WARPSYNC.ALL ;  /* 0x0000000000007948 */ /* 0x000fea0003800000 */
[----:B------:R-:W-:-:S13]  /*9d90*/  ELECT P0, URZ, PT ;  /* 0x00000000003f782f */ /* 0x000fda0003800000 */
[----:B------:R-:W-:Y:S05]  /*9da0*/  @!P0 BRA `(.L_x_1116) ;  /* 0x0000000000708947 */ /* 0x000fea0003800000 */
[----:B------:R-:W-:-:S04]  /*9db0*/  LOP3.LUT R19, R19, 0x2, RZ, 0xfc, !PT ;  /* 0x0000000213137812 */ /* 0x000fc800078efcff */
[----:B------:R-:W-:-:S13]  /*9dc0*/  ISETP.NE.AND P1, PT, R19, 0x3, PT ;  /* 0x000000031300780c */ /* 0x000fda0003f25270 */
[----:B------:R-:W-:Y:S05]  /*9dd0*/  @!P1 BRA `(.L_x_1146) ;  /* 0x0000000000049947 */ /* 0x000fea0003800000 */
[----:B------:R-:W-:Y:S01]  /*9de0*/  BPT.TRAP 0x1 ;  /* 0x000000040000795c */ /* 0x000fe20000300000 */
.L_x_1146:
        /* <DEDUP_REMOVED lines=8> */
.L_x_1156:
        /* <DEDUP_REMOVED lines=9> */
.L_x_1157:
[----:B------:R-:W-:Y:S05]  /*9f00*/  @!P1 BRA `(.L_x_1149) ;  /* 0x0000000000049947 */ /* 0x000fea0003800000 */
[----:B------:R-:W-:Y:S01]  /*9f10*/  BPT.TRAP 0x1 ;  /* 0x000000040000795c */ /* 0x000fe20000300000 */
.L_x_1149:
[----:B------:R-:W-:-:S07]  /*9f20*/  SHF.L.U32 R6, R6, 0x1f, RZ ;  /* 0x0000001f06067819 */ /* 0x000fce00000006ff */
.L_x_1150:
[----:B----4-:R4:W1:Y:S02]  /*9f30*/  SYNCS.PHASECHK.TRANS64.TRYWAIT P0, [R5+URZ+0x31838], R6 ;  /* 0x03183806050075a7 */ /* 0x010864000800017f */
[----:B-1----:R-:W-:Y:S05]  /*9f40*/  @!P0 NANOSLEEP.SYNCS 0x989680 ;  /* 0x009896800000895d */ /* 0x002fea0003900000 */
[----:B------:R-:W1:Y:S02]  /*9f50*/  @!P0 SYNCS.PHASECHK.TRANS64 P0, [R5+URZ+0x31838], R6 ;  /* 0x03183806050085a7 */ /* 0x000e64000800007f */
[----:B-1----:R-:W-:Y:S05]  /*9f60*/  @!P0 BRA `(.L_x_1150) ;  /* 0xfffffffc00f08947 */ /* 0x002fea000383ffff */
.L_x_1116:
[----:B------:R-:W-:Y:S05]  /*9f70*/  BSYNC B0 ;  /* 0x0000000000007941 */ /* 0x000fea0003800000 */
.L_x_1113:
[----:B------:R-:W-:Y:S05]  /*9f80*/  EXIT ;  /* 0x000000000000794d */ /* 0x000fea0003800000 */
.L_x_1118:
[----:B-1----:R-:W-:-:S04]  /*9f90*/  IMAD.U32 R2, RZ, RZ, UR60 ;  /* 0x0000003cff027e24 */ /* 0x002fc8000f8e00ff */
[----:B------:R1:W2:Y:S03]  /*9fa0*/  SYNCS.PHASECHK.TRANS64.TRYWAIT P0, [R2+URZ+0x31800], R11 ;  /* 0x0318000b020075a7 */ /* 0x0002a6000800017f */
[----:B--2---:R-:W-:Y:S05]  /*9fb0*/  @!P0 NANOSLEEP.SYNCS 0x989680 ;  /* 0x009896800000895d */ /* 0x004fea0003900000 */
[----:B------:R-:W2:Y:S02]  /*9fc0*/  @!P0 SYNCS.PHASECHK.TRANS64 P0, [R2+URZ+0x31800], R11 ;  /* 0x0318000b020085a7 */ /* 0x000ea4000800007f */
[----:B--2---:R-:W-:Y:S05]  /*9fd0*/  @!P0 BRA `(.L_x_1118) ;  /* 0xfffffffc00ec8947 */ /* 0x004fea000383ffff */
[----:B------:R-:W-:Y:S05]  /*9fe0*/  BRA `(.L_x_1117) ;  /* 0xffffff6400e87947 */ /* 0x000fea000383ffff */
.L_x_1123:
[----:B--2---:R2:W3:Y:S02]  /*9ff0*/  SYNCS.PHASECHK.TRANS64.TRYWAIT P1, [R16+URZ+0x31810], R11 ;  /* 0x0318100b100075a7 */ /* 0x0044e4000802017f */
[----:B---3--:R-:W-:Y:S05]  /*a000*/  @!P1 NANOSLEEP.SYNCS 0x989680 ;  /* 0x009896800000995d */ /* 0x008fea0003900000 */
[----:B------:R-:W3:Y:S02]  /*a010*/  @!P1 SYNCS.PHASECHK.TRANS64 P1, [R16+URZ+0x31810], R11 ;  /* 0x0318100b100095a7 */ /* 0x000ee4000802007f */
[----:B---3--:R-:W-:Y:S05]  /*a020*/  @!P1 BRA `(.L_x_1123) ;  /* 0xfffffffc00f09947 */ /* 0x008fea000383ffff */
[----:B------:R-:W-:Y:S05]  /*a030*/  BRA `(.L_x_1122) ;  /* 0xffffff7400387947 */ /* 0x000fea000383ffff */
.L_x_1127:
[----:B------:R1:W1:Y:S02]  /*a040*/  SYNCS.PHASECHK.TRANS64.TRYWAIT P1, [R5+URZ+0x31830], R10 ;  /* 0x0318300a050075a7 */ /* 0x000264000802017f */
[----:B-1----:R-:W-:Y:S05]  /*a050*/  @!P1 NANOSLEEP.SYNCS 0x989680 ;  /* 0x009896800000995d */ /* 0x002fea0003900000 */
[----:B------:R-:W1:Y:S02]  /*a060*/  @!P1 SYNCS.PHASECHK.TRANS64 P1, [R5+URZ+0x31830], R10 ;  /* 0x0318300a050095a7 */ /* 0x000e64000802007f */
[----:B-1----:R-:W-:Y:S05]  /*a070*/  @!P1 BRA `(.L_x_1127) ;  /* 0xfffffffc00f09947 */ /* 0x002fea000383ffff */
[----:B------:R-:W-:Y:S05]  /*a080*/  BRA `(.L_x_1126) ;  /* 0xffffff9000387947 */ /* 0x000fea000383ffff */
.L_x_1136:
[----:B-1----:R1:W2:Y:S02]  /*a090*/  SYNCS.PHASECHK.TRANS64.TRYWAIT P1, [R7+URZ+0x31820], R0 ;  /* 0x03182000070075a7 */ /* 0x0022a4000802017f */
[----:B--2---:R-:W-:Y:S05]  /*a0a0*/  @!P1 NANOSLEEP.SYNCS 0x989680 ;  /* 0x009896800000995d */ /* 0x004fea0003900000 */
[----:B------:R-:W2:Y:S02]  /*a0b0*/  @!P1 SYNCS.PHASECHK.TRANS64 P1, [R7+URZ+0x31820], R0 ;  /* 0x03182000070095a7 */ /* 0x000ea4000802007f */
[----:B--2---:R-:W-:Y:S05]  /*a0c0*/  @!P1 BRA `(.L_x_1136) ;  /* 0xfffffffc00f09947 */ /* 0x004fea000383ffff */
[----:B------:R-:W-:Y:S05]  /*a0d0*/  BRA `(.L_x_1151) ;  /* 0xffffffe800787947 */ /* 0x000fea000383ffff */
.L_x_1139:
[----:B-1----:R1:W2:Y:S02]  /*a0e0*/  SYNCS.PHASECHK.TRANS64.TRYWAIT P1, [R7+URZ+0x31838], R4 ;  /* 0x03183804070075a7 */ /* 0x0022a4000802017f */
[----:B--2---:R-:W-:Y:S05]  /*a0f0*/  @!P1 NANOSLEEP.SYNCS 0x989680 ;  /* 0x009896800000995d */ /* 0x004fea0003900000 */
[----:B------:R-:W2:Y:S02]  /*a100*/  @!P1 SYNCS.PHASECHK.TRANS64 P1, [R7+URZ+0x31838], R4 ;  /* 0x03183804070095a7 */ /* 0x000ea4000802007f */
[----:B--2---:R-:W-:Y:S05]  /*a110*/  @!P1 BRA `(.L_x_1139) ;  /* 0xfffffffc00f09947 */ /* 0x004fea000383ffff */
[----:B------:R-:W-:Y:S05]  /*a120*/  BRA `(.L_x_1152) ;  /* 0xfffffff000547947 */ /* 0x000fea000383ffff */
.L_x_1141:
[----:B------:R-:W-:-:S07]  /*a130*/  SHF.L.U32 R20, R0, 0x1f, RZ ;  /* 0x0000001f00147819 */ /* 0x000fce00000006ff */
.L_x_1153:
[----:B-1----:R1:W2:Y:S02]  /*a140*/  SYNCS.PHASECHK.TRANS64.TRYWAIT P1, [R18+URZ+0x31820], R20 ;  /* 0x03182014120075a7 */ /* 0x0022a4000802017f */
[----:B--2---:R-:W-:Y:S05]  /*a150*/  @!P1 NANOSLEEP.SYNCS 0x989680 ;  /* 0x009896800000995d */ /* 0x004fea0003900000 */
[----:B------:R-:W2:Y:S02]  /*a160*/  @!P1 SYNCS.PHASECHK.TRANS64 P1, [R18+URZ+0x31820], R20 ;  /* 0x03182014120095a7 */ /* 0x000ea4000802007f */
[----:B--2---:R-:W-:Y:S05]  /*a170*/  @!P1 BRA `(.L_x_1153) ;  /* 0xfffffffc00f09947 */ /* 0x004fea000383ffff */
[----:B------:R-:W-:Y:S05]  /*a180*/  BRA `(.L_x_1154) ;  /* 0xfffffff4001c7947 */ /* 0x000fea000383ffff */
.L_x_1144:
[----:B---3--:R3:W4:Y:S02]  /*a190*/  SYNCS.PHASECHK.TRANS64.TRYWAIT P1, [R7+URZ+0x31838], R10 ;  /* 0x0318380a070075a7 */ /* 0x008724000802017f */
[----:B----4-:R-:W-:Y:S05]  /*a1a0*/  @!P1 NANOSLEEP.SYNCS 0x989680 ;  /* 0x009896800000995d */ /* 0x010fea0003900000 */
[----:B------:R-:W4:Y:S02]  /*a1b0*/  @!P1 SYNCS.PHASECHK.TRANS64 P1, [R7+URZ+0x31838], R10 ;  /* 0x0318380a070095a7 */ /* 0x000f24000802007f */
[----:B----4-:R-:W-:Y:S05]  /*a1c0*/  @!P1 BRA `(.L_x_1144) ;  /* 0xfffffffc00f09947 */ /* 0x010fea000383ffff */
[----:B------:R-:W-:Y:S05]  /*a1d0*/  BRA `(.L_x_1155) ;  /* 0xfffffff800047947 */ /* 0x000fea000383ffff */
.L_x_1147:
[----:B---3--:R3:W4:Y:S02]  /*a1e0*/  SYNCS.PHASECHK.TRANS64.TRYWAIT P0, [R4+URZ], R3 ;  /* 0x00000003040075a7 */ /* 0x008724000800017f */
[----:B----4-:R-:W-:Y:S05]  /*a1f0*/  @!P0 NANOSLEEP.SYNCS 0x989680 ;  /* 0x009896800000895d */ /* 0x010fea0003900000 */
[----:B------:R-:W4:Y:S02]  /*a200*/  @!P0 SYNCS.PHASECHK.TRANS64 P0, [R4+URZ], R3 ;  /* 0x00000003040085a7 */ /* 0x000f24000800007f */
[----:B----4-:R-:W-:Y:S05]  /*a210*/  @!P0 BRA `(.L_x_1147) ;  /* 0xfffffffc00f08947 */ /* 0x010fea000383ffff */
[----:B------:R-:W-:Y:S05]  /*a220*/  BRA `(.L_x_1156) ;  /* 0xfffffffc00107947 */ /* 0x000fea000383ffff */
.L_x_1148:
[----:B---3--:R3:W4:Y:S02]  /*a230*/  SYNCS.PHASECHK.TRANS64.TRYWAIT P0, [R17+URZ], R0 ;  /* 0x00000000110075a7 */ /* 0x008724000800017f */
[----:B----4-:R-:W-:Y:S05]  /*a240*/  @!P0 NANOSLEEP.SYNCS 0x989680 ;  /* 0x009896800000895d */ /* 0x010fea0003900000 */
[----:B------:R-:W4:Y:S02]  /*a250*/  @!P0 SYNCS.PHASECHK.TRANS64 P0, [R17+URZ], R0 ;  /* 0x00000000110085a7 */ /* 0x000f24000800007f */
[----:B----4-:R-:W-:Y:S05]  /*a260*/  @!P0 BRA `(.L_x_1148) ;  /* 0xfffffffc00f08947 */ /* 0x010fea000383ffff */
[----:B------:R-:W-:Y:S05]  /*a270*/  BRA `(.L_x_1157) ;  /* 0xfffffffc00207947 */ /* 0x000fea000383ffff */
.L_x_1158:
        /* <DEDUP_REMOVED lines=16> */
.L_x_2210:


//--------------------- .text._ZN7cutlass13device_kernelIN5flash11enable_sm90INS1_16FlashAttnBwdSm90INS1_25CollectiveMainloopBwdSm90ILi2ELi1ELi1EN4cute5tupleIJNS5_1CILi1EEES8_S8_EEENS6_IJNS7_ILi64EEENS7_ILi80EEENS7_ILi256EEEEEENS_10bfloat16_tEfNS_4arch4Sm90ELb0ELb0ELb0ELb1ELb0ELb0ELb1ELb1ELi2ELi1ELi1ELi1ELb0EEENS1_21CollectiveEpilogueBwdISD_SE_SG_Li256ELb1ELb1ELi2EEENS1_19SingleTileSchedulerILb1ELb0ELb0ELi80EEEEEEEEEvNT_6ParamsE --------------------------
	.section	.text._ZN7cutlass13device_kernelIN5flash11enable_sm90INS1_16FlashAttnBwdSm90INS1_25CollectiveMainloopBwdSm90ILi2ELi1ELi1EN4cute5tupleIJNS5_1CILi1EEES8_S8_EEENS6_IJNS7_ILi64EEENS7_ILi80EEENS7_ILi256EEEEEENS_10bfloat16_tEfNS_4arch4Sm90ELb0ELb0ELb0ELb1ELb0ELb0ELb1ELb1ELi2ELi1ELi1ELi1ELb0EEENS1_21CollectiveEpilogueBwdISD_SE_SG_Li256ELb1ELb1ELi2EEENS1_19SingleTileSchedulerILb1ELb0ELb0ELi80EEEEEEEEEvNT_6ParamsE,"ax",@progbits
	.align	128
.text._ZN7cutlass13device_kernelIN5flash11enable_sm90INS1_16FlashAttnBwdSm90INS1_25CollectiveMainloopBwdSm90ILi2ELi1ELi1EN4cute5tupleIJNS5_1CILi1EEES8_S8_EEENS6_IJNS7_ILi64EEENS7_ILi80EEENS7_ILi256EEEEEENS_10bfloat16_tEfNS_4arch4Sm90ELb0ELb0ELb0ELb1ELb0ELb0ELb1ELb1ELi2ELi1ELi1ELi1ELb0EEENS1_21CollectiveEpilogueBwdISD_SE_SG_Li256ELb1ELb1ELi2EEENS1_19SingleTileSchedulerILb1ELb0ELb0ELi80EEEEEEEEEvNT_6ParamsE:
        .type           _ZN7cutlass13device_kernelIN5flash11enable_sm90INS1_16FlashAttnBwdSm90INS1_25CollectiveMainloopBwdSm90ILi2ELi1ELi1EN4cute5tupleIJNS5_1CILi1EEES8_S8_EEENS6_IJNS7_ILi64EEENS7_ILi80EEENS7_ILi256EEEEEENS_10bfloat16_tEfNS_4arch4Sm90ELb0ELb0ELb0ELb1ELb0ELb0ELb1ELb1ELi2ELi1ELi1ELi1ELb0EEENS1_21CollectiveEpilogueBwdISD_SE_SG_Li256ELb1ELb1ELi2EEENS1_19SingleTileSchedulerILb1ELb0ELb0ELi80EEEEEEEEEvNT_6ParamsE,@function
        .size           _ZN7cutlass13device_kernelIN5flash11enable_sm90INS1_16FlashAttnBwdSm90INS1_25CollectiveMainloopBwdSm90ILi2ELi1ELi1EN4cute5tupleIJNS5_1CILi1EEES8_S8_EEENS6_IJNS7_ILi64EEENS7_ILi80EEENS7_ILi256EEEEEENS_10bfloat16_tEfNS_4arch4Sm90ELb0ELb0ELb0ELb1ELb0ELb0ELb1ELb1ELi2ELi1ELi1ELi1ELb0EEENS1_21CollectiveEpilogueBwdISD_SE_SG_Li256ELb1ELb1ELi2EEENS1_19SingleTileSchedulerILb1ELb0ELb0ELi80EEEEEEEEEvNT_6ParamsE,(.L_x_2211 - _ZN7cutlass13device_kernelIN5flash11enable_sm90INS1_16FlashAttnBwdSm90INS1_25CollectiveMainloopBwdSm90ILi2ELi1ELi1EN4cute5tupleIJNS5_1CILi1EEES8_S8_EEENS6_IJNS7_ILi64EEENS7_ILi80EEENS7_ILi256EEEEEENS_10bfloat16_tEfNS_4arch4Sm90ELb0ELb0ELb0ELb1ELb0ELb0ELb1ELb1ELi2ELi1ELi1ELi1ELb0EEENS1_21CollectiveEpilogueBwdISD_SE_SG_Li256ELb1ELb1ELi2EEENS1_19SingleTileSchedulerILb1ELb0ELb0ELi80EEEEEEEEEvNT_6ParamsE)
        .other          _ZN7cutlass13device_kernelIN5flash11enable_sm90INS1_16FlashAttnBwdSm90INS1_25CollectiveMainloopBwdSm90ILi2ELi1ELi1EN4cute5tupleIJNS5_1CILi1EEES8_S8_EEENS6_IJNS7_ILi64EEENS7_ILi80EEENS7_ILi256EEEEEENS_10bfloat16_tEfNS_4arch4Sm90ELb0ELb0ELb0ELb1ELb0ELb0ELb1ELb1ELi2ELi1ELi1ELi1ELb0EEENS1_21CollectiveEpilogueBwdISD_SE_SG_Li256ELb1ELb1ELi2EEENS1_19SingleTileSchedulerILb1ELb0ELb0ELi80EEEEEEEEEvNT_6ParamsE,@"STO_CUDA_ENTRY STV_DEFAULT"
_ZN7cutlass13device_kernelIN5flash11enable_sm90INS1_16FlashAttnBwdSm90INS1_25CollectiveMainloopBwdSm90ILi2ELi1ELi1EN4cute5tupleIJNS5_1CILi1EEES8_S8_EEENS6_IJNS7_ILi64EEENS7_ILi80EEENS7_ILi256EEEEEENS_10bfloat16_tEfNS_4arch4Sm90ELb0ELb0ELb0ELb1ELb0ELb0ELb1ELb1ELi2ELi1ELi1ELi1ELb0EEENS1_21CollectiveEpilogueBwdISD_SE_SG_Li256ELb1ELb1ELi2EEENS1_19SingleTileSchedulerILb1ELb0ELb0ELi80EEEEEEEEEvNT_6ParamsE:
        /* <DEDUP_REMOVED lines=23> */
.L_x_1160:
[----:B------:R-:W-:Y:S05]  /*0170*/  BSYNC B0 ;  /* 0x0000000000007941 */ /* 0x000fea0003800000 */
.L_x_1159:
        /* <DEDUP_REMOVED lines=34> */
.L_x_1161:
        /* <DEDUP_REMOVED lines=20> */
.L_x_1162:
[----:B0-----:R-:W-:Y:S01]  /*04e0*/  ISETP.NE.AND P0, PT, R2, RZ, PT ;  /* 0x000000ff0200720c */ /* 0x001fe20003f05270 */
[----:B------:R-:W-:Y:S01]  /*04f0*/  IMAD.MOV.U32 R21, RZ, RZ, 0x1 ;  /* 0x00000001ff157424 */ /* 0x000fe200078e00ff */
[----:B------:R-:W-:Y:S01]  /*0500*/  NOP ;  /* 0x0000000000007918 */ /* 0x000fe20000000000 */
[----:B------:R-:W-:Y:S03]  /*0510*/  BSSY B0, `(.L_x_1163) ;  /* 0x0000e2b000007945 */ /* 0x000fe60003800000 */
[----:B------:R-:W-:Y:S01]  /*0520*/  SEL R21, R21, 0x2, !P0 ;  /* 0x0000000215157807 */ /* 0x000fe20004000000 */
[----:B-12-4-:R-:W-:Y:S06]  /*0530*/  BAR.SYNC.DEFER_BLOCKING 0x0 ;  /* 0x0000000000007b1d */ /* 0x016fec0000010000 */
[----:B------:R-:W-:Y:S05]  /*0540*/  @!P0 BRA `(.L_x_1164) ;  /* 0x000000c000b48947 */ /* 0x000fea0003800000 */
.L_x_1165:
        /* <DEDUP_REMOVED lines=15> */
.L_x_1166:
        /* <DEDUP_REMOVED lines=11> */
.L_x_1168:
[----:B------:R-:W2:Y:S02]  /*06f0*/  LDC R0, c[0x0][0x8bc] ;  /* 0x00022f00ff007b82 */ /* 0x000ea40000000800 */
.L_x_1167:
        /* <DEDUP_REMOVED lines=35> */
.L_x_1170:
[----:B------:R-:W-:Y:S01]  /*0930*/  @P1 LOP3.LUT R7, R8, 0xffffc000, RZ, 0xc0, !PT ;  /* 0xffffc00008071812 */ /* 0x000fe200078ec0ff */
[----:B------:R-:W-:Y:S06]  /*0940*/  @!P2 BRA `(.L_x_1171) ;  /* 0x000000000014a947 */ /* 0x000fec0003800000 */
[----:B------:R-:W0:Y:S01]  /*0950*/  LDC.64 R2, c[0x0][0x788] ;  /* 0x0001e200ff027b82 */ /* 0x000e220000000a00 */
[----:B------:R-:W-:Y:S01]  /*0960*/  ULDC.64 UR4, c[0x0][0x208] ;  /* 0x0000820000047ab9 */ /* 0x000fe20000000a00 */
[----:B0-----:R-:W-:-:S05]  /*0970*/  IMAD.WIDE R2, R233, 0x4, R2 ;  /* 0x00000004e9027825 */ /* 0x001fca00078e0202 */
[----:B------:R0:W5:Y:S01]  /*0980*/  LDG.E R6, desc[UR4][R2.64] ;  /* 0x0000000402067981 */ /* 0x000162000c1e1900 */
[----:B------:R-:W-:Y:S05]  /*0990*/  BRA `(.L_x_1172) ;  /* 0x0000000000287947 */ /* 0x000fea0003800000 */
.L_x_1171:
        /* <DEDUP_REMOVED lines=10> */
.L_x_1172:
        /* <DEDUP_REMOVED lines=103> */
.L_x_1174:
        /* <DEDUP_REMOVED lines=32> */
[--C-:B------:R-:W-:Y:S02]  /*12b0*/  SHF.R.S32.HI R5, RZ, 0x2, R3.reuse ;  /* 0x00000002ff057819 */ /* 0x100fe40000011403 */
[----:B------:R-:W-:Y:S02]  /*12c0*/  CS2R R132, SRZ ;  /* 0x0000000000847805 */ /* 0x000fe4000001ff00 */
[----:B------:R-:W-:Y:S02]  /*12d0*/  SHF.R.S32.HI R6, RZ, 0x1f, R3 ;  /* 0x0000001fff067819 */ /* 0x000fe40000011403 */
[----:B------:R-:W-:Y:S02]  /*12e0*/  CS2R R130, SRZ ;  /* 0x0000000000827805 */ /* 0x000fe4000001ff00 */
[----:B------:R-:W-:-:S02]  /*12f0*/  IADD3 R2, P0, R2, R7, RZ ;  /* 0x0000000702027210 */ /* 0x000fc40007f1e0ff */
[----:B------:R-:W-:Y:S02]  /*1300*/  CS2R R128, SRZ ;  /* 0x0000000000807805 */ /* 0x000fe4000001ff00 */
[----:B------:R-:W-:Y:S02]  /*1310*/  LOP3.LUT R8, R3, 0xfffffffc, RZ, 0xc0, !PT ;  /* 0xfffffffc03087812 */ /* 0x000fe400078ec0ff */
[----:B------:R-:W-:Y:S02]  /*1320*/  CS2R R126, SRZ ;  /* 0x00000000007e7805 */ /* 0x000fe4000001ff00 */
[----:B------:R-:W-:Y:S02]  /*1330*/  LEA.HI R6, R6, R5, RZ, 0x3 ;  /* 0x0000000506067211 */ /* 0x000fe400078f18ff */
[----:B------:R-:W-:Y:S02]  /*1340*/  CS2R R124, SRZ ;  /* 0x00000000007c7805 */ /* 0x000fe4000001ff00 */
[----:B------:R-:W-:Y:S01]  /*1350*/  LEA.HI.X.SX32 R3, R7, R10, 0x1, P0 ;  /* 0x0000000a07037211 */ /* 0x000fe200000f0eff */
[----:B0-----:R-:W-:Y:S01]  /*1360*/  IMAD R10, R14, UR5, RZ ;  /* 0x000000050e0a7c24 */ /* 0x001fe2000f8e02ff */
[----:B------:R-:W-:Y:S01]  /*1370*/  SHF.R.S32.HI R7, RZ, 0x1f, R233 ;  /* 0x0000001fff077819 */ /* 0x000fe200000114e9 */
[----:B------:R-:W-:Y:S01]  /*1380*/  IMAD.IADD R8, R9, 0x1, -R8 ;  /* 0x0000000109087824 */ /* 0x000fe200078e0a08 */
[----:B------:R-:W-:Y:S01]  /*1390*/  LEA.HI R0, R0, R9, RZ, 0x5 ;  /* 0x0000000900007211 */ /* 0x000fe200078f28ff */
[----:B------:R-:W-:Y:S01]  /*13a0*/  IMAD.WIDE.U32 R2, R14, UR4, R2 ;  /* 0x000000040e027c25 */ /* 0x000fe2000f8e0002 */
[----:B------:R-:W-:-:S02]  /*13b0*/  LOP3.LUT R6, R6, 0xfffffff8, RZ, 0xc0, !PT ;  /* 0xfffffff806067812 */ /* 0x000fc400078ec0ff */
[----:B------:R-:W-:Y:S02]  /*13c0*/  CS2R R122, SRZ ;  /* 0x00000000007a7805 */ /* 0x000fe4000001ff00 */
[----:B------:R-:W-:Y:S01]  /*13d0*/  SEL R7, R7, RZ, !P1 ;  /* 0x000000ff07077207 */ /* 0x000fe20004800000 */
[----:B------:R-:W-:Y:S01]  /*13e0*/  IMAD R9, R15, UR4, R10 ;  /* 0x000000040f097c24 */ /* 0x000fe2000f8e020a */
[----:B------:R-:W-:Y:S01]  /*13f0*/  SHF.R.S32.HI R232, RZ, 0x5, R0 ;  /* 0x00000005ffe87819 */ /* 0x000fe20000011400 */
[----:B------:R-:W-:Y:S01]  /*1400*/  IMAD.IADD R5, R5, 0x1, -R6 ;  /* 0x0000000105057824 */ /* 0x000fe200078e0a06 */
[----:B------:R-:W-:Y:S01]  /*1410*/  ULDC.64 UR4, c[0x0][0x2e0] ;  /* 0x0000b80000047ab9 */ /* 0x000fe20000000a00 */
[----:B------:R-:W-:Y:S01]  /*1420*/  IMAD.IADD R3, R3, 0x1, R9 ;  /* 0x0000000103037824 */ /* 0x000fe200078e0209 */
[----:B------:R-:W-:Y:S01]  /*1430*/  CS2R R120, SRZ ;  /* 0x0000000000787805 */ /* 0x000fe2000001ff00 */
[----:B------:R-:W-:Y:S01]  /*1440*/  IMAD R6, R7, UR4, RZ ;  /* 0x0000000407067c24 */ /* 0x000fe2000f8e02ff */
[----:B------:R-:W-:Y:S01]  /*1450*/  CS2R R118, SRZ ;  /* 0x0000000000767805 */ /* 0x000fe2000001ff00 */
[----:B------:R-:W-:Y:S01]  /*1460*/  IMAD R232, R232, 0x10, R5 ;  /* 0x00000010e8e87824 */ /* 0x000fe200078e0205 */
[----:B------:R-:W-:Y:S01]  /*1470*/  CS2R R116, SRZ ;  /* 0x0000000000747805 */ /* 0x000fe2000001ff00 */
[----:B------:R-:W-:Y:S01]  /*1480*/  IMAD.SHL.U32 R5, R11, 0x8, RZ ;  /* 0x000000080b057824 */ /* 0x000fe200078e00ff */
[----:B------:R-:W-:Y:S01]  /*1490*/  CS2R R114, SRZ ;  /* 0x0000000000727805 */ /* 0x000fe2000001ff00 */
[C---:B------:R-:W-:Y:S01]  /*14a0*/  IMAD R7, R231.reuse, UR5, R6 ;  /* 0x00000005e7077c24 */ /* 0x040fe2000f8e0206 */
[----:B------:R-:W-:Y:S01]  /*14b0*/  CS2R R112, SRZ ;  /* 0x0000000000707805 */ /* 0x000fe2000001ff00 */
[----:B------:R-:W-:Y:S01]  /*14c0*/  IMAD.WIDE.U32 R230, R231, UR4, R2 ;  /* 0x00000004e7e67c25 */ /* 0x000fe2000f8e0002 */
[----:B------:R-:W-:Y:S01]  /*14d0*/  ULDC.64 UR4, c[0x0][0x2c0] ;  /* 0x0000b00000047ab9 */ /* 0x000fe20000000a00 */
[----:B------:R-:W-:-:S02]  /*14e0*/  CS2R R110, SRZ ;  /* 0x00000000006e7805 */ /* 0x000fc4000001ff00 */
[----:B------:R-:W-:Y:S01]  /*14f0*/  CS2R R108, SRZ ;  /* 0x00000000006c7805 */ /* 0x000fe2000001ff00 */
[----:B------:R-:W-:Y:S01]  /*1500*/  IMAD R2, R5, 0x2, R18 ;  /* 0x0000000205027824 */ /* 0x000fe200078e0212 */
[----:B------:R-:W-:Y:S01]  /*1510*/  CS2R R106, SRZ ;  /* 0x00000000006a7805 */ /* 0x000fe2000001ff00 */
[----:B------:R-:W-:Y:S01]  /*1520*/  IMAD.U32 R5, RZ, RZ, UR4 ;  /* 0x00000004ff057e24 */ /* 0x000fe2000f8e00ff */
[----:B------:R-:W-:Y:S01]  /*1530*/  CS2R R104, SRZ ;  /* 0x0000000000687805 */ /* 0x000fe2000001ff00 */
[----:B------:R-:W-:Y:S01]  /*1540*/  IMAD R0, R8, -0x2, R13 ;  /* 0xfffffffe08007824 */ /* 0x000fe200078e020d */
[----:B------:R-:W-:Y:S01]  /*1550*/  CS2R R102, SRZ ;  /* 0x0000000000667805 */ /* 0x000fe2000001ff00 */
[----:B------:R-:W-:Y:S01]  /*1560*/  IMAD.MOV.U32 R3, RZ, RZ, RZ ;  /* 0x000000ffff037224 */ /* 0x000fe200078e00ff */
[----:B------:R0:W-:Y:S01]  /*1570*/  STL [R1], R5 ;  /* 0x0000000501007387 */ /* 0x0001e20000100800 */
        /* <DEDUP_REMOVED lines=63> */
[----:B------:R-:W-:Y:S01]  /*1970*/  SHF.R.S32.HI R235, RZ, 0x6, R235 ;  /* 0x00000006ffeb7819 */ /* 0x000fe200000114eb */
[----:B------:R-:W-:Y:S01]  /*1980*/  IMAD.IADD R234, R231, 0x1, R7 ;  /* 0x00000001e7ea7824 */ /* 0x000fe200078e0207 */
[----:B------:R-:W-:Y:S01]  /*1990*/  ULDC UR60, c[0x0][0x744] ;  /* 0x0001d100003c7ab9 */ /* 0x000fe20000000800 */
[----:B0-----:R-:W-:-:S07]  /*19a0*/  IMAD.U32 R236, RZ, RZ, UR5 ;  /* 0x00000005ffec7e24 */ /* 0x001fce000f8e00ff */
.L_x_1186:
[----:B------:R-:W-:-:S13]  /*19b0*/  ISETP.NE.AND P0, PT, R229, 0x3, PT ;  /* 0x00000003e500780c */ /* 0x000fda0003f05270 */
[----:B0-----:R-:W-:Y:S05]  /*19c0*/  @!P0 BRA `(.L_x_1176) ;  /* 0x0000000000048947 */ /* 0x001fea0003800000 */
[----:B------:R-:W-:Y:S01]  /*19d0*/  BPT.TRAP 0x1 ;  /* 0x000000040000795c */ /* 0x000fe20000300000 */
.L_x_1176:
[----:B------:R-:W-:Y:S01]  /*19e0*/  IMAD R17, R3, 0x8, R18 ;  /* 0x0000000803117824 */ /* 0x000fe200078e0212 */
[----:B------:R-:W-:-:S04]  /*19f0*/  SHF.L.U32 R8, R228, 0x1f, RZ ;  /* 0x0000001fe4087819 */ /* 0x000fc800000006ff */
[----:B------:R0:W1:Y:S01]  /*1a00*/  SYNCS.PHASECHK.TRANS64.TRYWAIT P1, [R17+URZ+0x31610], R8 ;  /* 0x03161008110075a7 */ /* 0x000062000802017f */
[----:B------:R-:W-:Y:S05]  /*1a10*/  @!P0 BRA `(.L_x_1177) ;  /* 0x0000000000048947 */ /* 0x000fea0003800000 */
[----:B------:R-:W-:Y:S01]  /*1a20*/  BPT.TRAP 0x1 ;  /* 0x000000040000795c */ /* 0x000fe20000300000 */
.L_x_1177:
        /* <DEDUP_REMOVED lines=11> */
.L_x_1178:
        /* <DEDUP_REMOVED lines=438> */
.L_x_1180:
[----:B------:R-:W-:-:S04]  /*3640*/  SHF.L.U32 R9, R19, 0x1f, RZ ;  /* 0x0000001f13097819 */ /* 0x000fc800000006ff */
[----:B------:R0:W3:Y:S01]  /*3650*/  SYNCS.PHASECHK.TRANS64.TRYWAIT P1, [R18+URZ+0x31630], R9 ;  /* 0x03163009120075a7 */ /* 0x0000e2000802017f */
[----:B------:R-:W-:Y:S05]  /*3660*/  @!P0 BRA `(.L_x_1181) ;  /* 0x0000000000048947 */ /* 0x000fea0003800000 */
[----:B------:R-:W-:Y:S01]  /*3670*/  BPT.TRAP 0x1 ;  /* 0x000000040000795c */ /* 0x000fe20000300000 */
.L_x_1181:
        /* <DEDUP_REMOVED lines=11> */
.L_x_1182:
[C---:B------:R-:W-:Y:S01]  /*3730*/  VIADD R8, R6.reuse, 0x80 ;  /* 0x0000008006087836 */ /* 0x040fe20000000000 */
[----:B------:R-:W-:Y:S01]  /*3740*/  R2UR UR4, R7 ;  /* 0x00000000070472ca */ /* 0x000fe200000e0000 */
[C---:B0--3--:R-:W-:Y:S01]  /*3750*/  VIADD R9, R6.reuse, 0x100 ;  /* 0x0000010006097836 */ /* 0x049fe20000000000 */
[----:B------:R-:W-:Y:S01]  /*3760*/  R2UR UR6, R6 ;  /* 0x00000000060672ca */ /* 0x000fe200000e0000 */
[----:B------:R-:W3:Y:S01]  /*3770*/  LDL R224, [R1] ;  /* 0x0000000001e07983 */ /* 0x000ee20000100800 */
[----:B------:R-:W-:Y:S01]  /*3780*/  R2UR UR8, R8 ;  /* 0x00000000080872ca */ /* 0x000fe200000e0000 */
[C---:B------:R-:W-:Y:S01]  /*3790*/  VIADD R8, R6.reuse, 0x180 ;  /* 0x0000018006087836 */ /* 0x040fe20000000000 */
[----:B------:R-:W-:Y:S01]  /*37a0*/  R2UR UR9, R9 ;  /* 0x00000000090972ca */ /* 0x000fe200000e0000 */
[----:B------:R-:W-:Y:S01]  /*37b0*/  VIADD R9, R6, 0x200 ;  /* 0x0000020006097836 */ /* 0x000fe20000000000 */
[----:B------:R-:W-:Y:S01]  /*37c0*/  WARPGROUP.ARRIVE ;  /* 0x00000000000079c5 */ /* 0x000fe20000000000 */
[----:B------:R-:W-:Y:S01]  /*37d0*/  UMOV UR5, 0x40000040 ;  /* 0x4000004000057882 */ /* 0x000fe20000000000 */
[----:B------:R-:W-:Y:S01]  /*37e0*/  R2UR UR10, R8 ;  /* 0x00000000080a72ca */ /* 0x000fe200000e0000 */
[----:B------:R-:W-:Y:S01]  /*37f0*/  UMOV UR7, 0x40000000 ;  /* 0x4000000000077882 */ /* 0x000fe20000000000 */
[----:B------:R-:W-:Y:S01]  /*3800*/  R2UR UR11, R9 ;  /* 0x00000000090b72ca */ /* 0x000fe200000e0000 */
[----:B------:R-:W-:Y:S01]  /*3810*/  VIADD R8, R6, 0x2 ;  /* 0x0000000206087836 */ /* 0x000fe20000000000 */
        /* <DEDUP_REMOVED lines=26> */
[----:B------:R-:W-:Y:S01]  /*39c0*/  UMOV UR59, 0x40 ;  /* 0x00000040003b7882 */ /* 0x000fe20000000000 */
[----:B------:R-:W-:Y:S01]  /*39d0*/  UMOV UR13, UR57 ;  /* 0x00000039000d7c82 */ /* 0x000fe20008000000 */
[----:B------:R-:W-:Y:S01]  /*39e0*/  UMOV UR15, 0x40 ;  /* 0x00000040000f7882 */ /* 0x000fe20000000000 */
[----:B------:R-:W-:Y:S01]  /*39f0*/  UMOV UR17, UR57 ;  /* 0x0000003900117c82 */ /* 0x000fe20008000000 */
[----:B------:R-:W-:Y:S01]  /*3a00*/  R2UR UR8, R8 ;  /* 0x00000000080872ca */ /* 0x000fe200000e0000 */
[----:B------:R-:W-:Y:S01]  /*3a10*/  VIADD R8, R6, 0x102 ;  /* 0x0000010206087836 */ /* 0x000fe20000000000 */
[----:B------:R-:W-:Y:S01]  /*3a20*/  UMOV UR19, 0x40 ;  /* 0x0000004000137882 */ /* 0x000fe20000000000 */
[----:B------:R-:W-:Y:S01]  /*3a30*/  UMOV UR49, 0x40000040 ;  /* 0x4000004000317882 */ /* 0x000fe20000000000 */
[----:B------:R-:W-:Y:S01]  /*3a40*/  UMOV UR51, 0x40 ;  /* 0x0000004000337882 */ /* 0x000fe20000000000 */
[----:B------:R-:W-:Y:S01]  /*3a50*/  UMOV UR53, UR49 ;  /* 0x0000003100357c82 */ /* 0x000fe20008000000 */
[----:B------:R-:W-:Y:S01]  /*3a60*/  R2UR UR9, R8 ;  /* 0x00000000080972ca */ /* 0x000fe200000e0000 */
[----:B------:R-:W-:Y:S01]  /*3a70*/  VIADD R8, R6, 0x182 ;  /* 0x0000018206087836 */ /* 0x000fe20000000000 */
[----:B------:R-:W-:Y:S01]  /*3a80*/  UMOV UR55, 0x40 ;  /* 0x0000004000377882 */ /* 0x000fe20000000000 */
[----:B------:R-:W-:Y:S01]  /*3a90*/  UMOV UR45, UR49 ;  /* 0x00000031002d7c82 */ /* 0x000fe20008000000 */
[----:B------:R-:W-:Y:S01]  /*3aa0*/  UMOV UR47, 0x40 ;  /* 0x00000040002f7882 */ /* 0x000fe20000000000 */
        /* <DEDUP_REMOVED lines=408> */
[----:B------:R-:W-:Y:S02]  /*5430*/  FSEL R29, R29, -INF , P2 ;  /* 0xff8000001d1d7808 */ /* 0x000fe40001000000 */
[----:B------:R-:W-:Y:S01]  /*5440*/  FSEL R21, R26, -INF , P5 ;  /* 0xff8000001a157808 */ /* 0x000fe20002800000 */
[----:B------:R-:W-:Y:S01]  /*5450*/  IMAD R26, R232, 0x4, R18 ;  /* 0x00000004e81a7824 */ /* 0x000fe200078e0212 */
[----:B------:R-:W-:Y:S01]  /*5460*/  FSEL R7, R24, -INF , P5 ;  /* 0xff80000018077808 */ /* 0x000fe20002800000 */
[--C-:B-1----:R-:W-:Y:S01]  /*5470*/  FFMA.FTZ R10, R29, UR60, -R14.reuse ;  /* 0x0000003c1d0a7c23 */ /* 0x102fe2000801080e */
[----:B------:R-:W-:Y:S01]  /*5480*/  FSEL R25, R25, -INF , P6 ;  /* 0xff80000019197808 */ /* 0x000fe20003000000 */
[----:B------:R-:W-:Y:S01]  /*5490*/  VIADD R24, R18, 0x2c500 ;  /* 0x0002c50012187836 */ /* 0x000fe20000000000 */
[----:B------:R-:W0:Y:S01]  /*54a0*/  LDS R29, [R26+0x2c300] ;  /* 0x02c300001a1d7984 */ /* 0x000e220000000800 */
[C---:B------:R-:W-:Y:S01]  /*54b0*/  ISETP.GT.AND P5, PT, R0.reuse, 0x30, PT ;  /* 0x000000300000780c */ /* 0x040fe20003fa4270 */
[--C-:B------:R-:W-:Y:S01]  /*54c0*/  FFMA.FTZ R8, R7, UR60, -R14.reuse ;  /* 0x0000003c07087c23 */ /* 0x100fe2000801080e */
[----:B------:R-:W-:Y:S01]  /*54d0*/  FSEL R27, R27, -INF , P6 ;  /* 0xff8000001b1b7808 */ /* 0x000fe20003000000 */
[----:B------:R-:W1:Y:S01]  /*54e0*/  LDS R26, [R26+0x2c320] ;  /* 0x02c320001a1a7984 */ /* 0x000e620000000800 */
[----:B------:R-:W-:Y:S01]  /*54f0*/  ISETP.GT.AND P6, PT, R0, 0x31, PT ;  /* 0x000000310000780c */ /* 0x000fe20003fc4270 */
[----:B------:R-:W-:Y:S01]  /*5500*/  FFMA.FTZ R9, R25, UR60, -R14 ;  /* 0x0000003c19097c23 */ /* 0x000fe2000801080e */
[----:B------:R-:W-:Y:S01]  /*5510*/  FSEL R13, R36, -INF , P5 ;  /* 0xff800000240d7808 */ /* 0x000fe20002800000 */
[--C-:B--2---:R-:W-:Y:S01]  /*5520*/  FFMA.FTZ R21, R21, UR60, -R20.reuse ;  /* 0x0000003c15157c23 */ /* 0x104fe20008010814 */
[----:B------:R-:W-:Y:S01]  /*5530*/  FSEL R7, R28, -INF , P1 ;  /* 0xff8000001c077808 */ /* 0x000fe20000800000 */
[----:B------:R-:W-:Y:S01]  /*5540*/  FFMA.FTZ R22, R27, UR60, -R20 ;  /* 0x0000003c1b167c23 */ /* 0x000fe20008010814 */
        /* <DEDUP_REMOVED lines=10> */
[----:B------:R-:W-:Y:S01]  /*55f0*/  FSEL R31, R31, -INF , P2 ;  /* 0xff8000001f1f7808 */ /* 0x000fe20001000000 */
[----:B------:R-:W-:Y:S01]  /*5600*/  FFMA.FTZ R11, R33, UR60, -R14 ;  /* 0x0000003c210b7c23 */ /* 0x000fe2000801080e */
[----:B------:R-:W-:Y:S01]  /*5610*/  ISETP.GT.AND P2, PT, R0, 0x41, PT ;  /* 0x000000410000780c */ /* 0x000fe20003f44270 */
[----:B------:R-:W2:Y:S01]  /*5620*/  MUFU.EX2 R8, R8 ;  /* 0x0000000800087308 */ /* 0x000ea20000000800 */
[----:B------:R-:W-:Y:S01]  /*5630*/  FSEL R15, R40, -INF , P1 ;  /* 0xff800000280f7808 */ /* 0x000fe20000800000 */
[----:B------:R-:W-:Y:S01]  /*5640*/  FFMA.FTZ R28, R31, UR60, -R20 ;  /* 0x0000003c1f1c7c23 */ /* 0x000fe20008010814 */
[----:B------:R-:W-:-:S02]  /*5650*/  FSEL R41, R41, -INF , P2 ;  /* 0xff80000029297808 */ /* 0x000fc40001000000 */
[----:B------:R-:W-:Y:S01]  /*5660*/  FSEL R25, R34, -INF , P3 ;  /* 0xff80000022197808 */ /* 0x000fe20001800000 */
[--C-:B------:R-:W-:Y:S01]  /*5670*/  FFMA.FTZ R15, R15, UR60, -R14.reuse ;  /* 0x0000003c0f0f7c23 */ /* 0x100fe2000801080e */
[----:B------:R-:W-:Y:S01]  /*5680*/  FSEL R37, R35, -INF , P4 ;  /* 0xff80000023257808 */ /* 0x000fe20002000000 */
[----:B------:R-:W-:Y:S01]  /*5690*/  FFMA.FTZ R14, R41, UR60, -R14 ;  /* 0x0000003c290e7c23 */ /* 0x000fe2000801080e */
[----:B------:R-:W-:Y:S01]  /*56a0*/  FSEL R33, R38, -INF , P5 ;  /* 0xff80000026217808 */ /* 0x000fe20002800000 */
[--C-:B------:R-:W-:Y:S01]  /*56b0*/  FFMA.FTZ R36, R25, UR60, -R20.reuse ;  /* 0x0000003c19247c23 */ /* 0x100fe20008010814 */
[----:B------:R-:W-:Y:S01]  /*56c0*/  FSEL R39, R39, -INF , P6 ;  /* 0xff80000027277808 */ /* 0x000fe20003000000 */
[----:B------:R-:W-:Y:S01]  /*56d0*/  FFMA.FTZ R37, R37, UR60, -R20 ;  /* 0x0000003c25257c23 */ /* 0x000fe20008010814 */
[----:B------:R-:W-:Y:S01]  /*56e0*/  SHF.R.U32.HI R24, RZ, 0x4, R24 ;  /* 0x00000004ff187819 */ /* 0x000fe20000011618 */
[--C-:B------:R-:W-:Y:S01]  /*56f0*/  FFMA.FTZ R38, R33, UR60, -R20.reuse ;  /* 0x0000003c21267c23 */ /* 0x100fe20008010814 */
[----:B------:R-:W-:Y:S01]  /*5700*/  FSEL R35, R42, -INF , P1 ;  /* 0xff8000002a237808 */ /* 0x000fe20000800000 */
[----:B------:R-:W-:Y:S01]  /*5710*/  FFMA.FTZ R27, R39, UR60, -R20 ;  /* 0x0000003c271b7c23 */ /* 0x000fe20008010814 */
[----:B------:R-:W-:Y:S01]  /*5720*/  FSEL R43, R43, -INF , P2 ;  /* 0xff8000002b2b7808 */ /* 0x000fe20001000000 */
[----:B------:R-:W-:-:S02]  /*5730*/  WARPGROUP.DEPBAR.LE gsb0, 0x0 ;  /* 0x00008000000079c5 */ /* 0x000fc40000010000 */
[----:B------:R-:W-:Y:S01]  /*5740*/  LOP3.LUT R30, R24, 0x3fff, RZ, 0xc0, !PT ;  /* 0x00003fff181e7812 */ /* 0x000fe200078ec0ff */
[----:B------:R-:W4:Y:S01]  /*5750*/  MUFU.EX2 R9, R9 ;  /* 0x0000000900097308 */ /* 0x000f220000000800 */
[--C-:B------:R-:W-:Y:S01]  /*5760*/  FFMA.FTZ R25, R35, UR60, -R20.reuse ;  /* 0x0000003c23197c23 */ /* 0x100fe20008010814 */
[----:B------:R-:W-:Y:S01]  /*5770*/  FFMA.FTZ R24, R43, UR60, -R20 ;  /* 0x0000003c2b187c23 */ /* 0x000fe20008010814 */
[----:B------:R-:W-:Y:S01]  /*5780*/  LOP3.LUT R20, R30, 0x80000, RZ, 0xfc, !PT ;  /* 0x000800001e147812 */ /* 0x000fe200078efcff */
[--C-:B0-----:R-:W-:Y:S01]  /*5790*/  FADD.FTZ R35, R44, -R29.reuse ;  /* 0x8000001d2c237221 */ /* 0x101fe20000010000 */
[--C-:B------:R-:W-:Y:S01]  /*57a0*/  FADD.FTZ R30, R45, -R29.reuse ;  /* 0x8000001d2d1e7221 */ /* 0x100fe20000010000 */
[--C-:B-1----:R-:W-:Y:S01]  /*57b0*/  FADD.FTZ R47, R47, -R26.reuse ;  /* 0x8000001a2f2f7221 */ /* 0x102fe20000010000 */
[--C-:B------:R-:W-:Y:S01]  /*57c0*/  FADD.FTZ R49, R49, -R29.reuse ;  /* 0x8000001d31317221 */ /* 0x100fe20000010000 */
[----:B------:R-:W-:Y:S01]  /*57d0*/  MUFU.EX2 R21, R21 ;  /* 0x0000001500157308 */ /* 0x000fe20000000800 */
[----:B------:R-:W-:Y:S01]  /*57e0*/  FADD.FTZ R50, R50, -R26 ;  /* 0x8000001a32327221 */ /* 0x000fe20000010000 */
[--C-:B------:R-:W-:Y:S01]  /*57f0*/  FADD.FTZ R48, R48, -R29.reuse ;  /* 0x8000001d30307221 */ /* 0x100fe20000010000 */
[--C-:B------:R-:W-:Y:S01]  /*5800*/  FADD.FTZ R31, R52, -R29.reuse ;  /* 0x8000001d341f7221 */ /* 0x100fe20000010000 */
[--C-:B------:R-:W-:Y:S01]  /*5810*/  FADD.FTZ R32, R53, -R29.reuse ;  /* 0x8000001d35207221 */ /* 0x100fe20000010000 */
[--C-:B------:R-:W-:Y:S01]  /*5820*/  FADD.FTZ R33, R216, -R29.reuse ;  /* 0x8000001dd8217221 */ /* 0x100fe20000010000 */
[--C-:B------:R-:W-:Y:S01]  /*5830*/  FADD.FTZ R34, R217, -R29.reuse ;  /* 0x8000001dd9227221 */ /* 0x100fe20000010000 */
[--C-:B------:R-:W-:Y:S01]  /*5840*/  FADD.FTZ R220, R220, -R29.reuse ;  /* 0x8000001ddcdc7221 */ /* 0x100fe20000010000 */
[----:B------:R-:W0:Y:S01]  /*5850*/  MUFU.EX2 R22, R22 ;  /* 0x0000001600167308 */ /* 0x000e220000000800 */
[----:B--2---:R-:W-:Y:S01]  /*5860*/  FMUL.FTZ R35, R8, R35 ;  /* 0x0000002308237220 */ /* 0x004fe20000410000 */
[----:B------:R-:W-:Y:S01]  /*5870*/  FADD.FTZ R29, R221, -R29 ;  /* 0x8000001ddd1d7221 */ /* 0x000fe20000010000 */
[C---:B----4-:R-:W-:Y:S01]  /*5880*/  FMUL.FTZ R30, R9.reuse, R30 ;  /* 0x0000001e091e7220 */ /* 0x050fe20000410000 */
[----:B------:R-:W-:Y:S01]  /*5890*/  F2FP.BF16.F32.PACK_AB R8, R9, R8 ;  /* 0x000000080908723e */ /* 0x000fe200000010ff */
[----:B------:R-:W-:-:S02]  /*58a0*/  VIADD R39, R20, 0x80 ;  /* 0x0000008014277836 */ /* 0x000fc40000000000 */
[--C-:B------:R-:W-:Y:S01]  /*58b0*/  FADD.FTZ R46, R46, -R26.reuse ;  /* 0x8000001a2e2e7221 */ /* 0x100fe20000010000 */
[----:B------:R-:W-:Y:S01]  /*58c0*/  VIADD R40, R20, 0x180 ;  /* 0x0000018014287836 */ /* 0x000fe20000000000 */
[----:B------:R-:W1:Y:S01]  /*58d0*/  MUFU.EX2 R7, R7 ;  /* 0x0000000700077308 */ /* 0x000e620000000800 */
[----:B------:R-:W-:Y:S01]  /*58e0*/  IMAD R216, R4, 0x2000, R5 ;  /* 0x0000200004d87824 */ /* 0x000fe200078e0205 */
[----:B------:R-:W-:Y:S01]  /*58f0*/  R2UR UR4, R39 ;  /* 0x00000000270472ca */ /* 0x000fe200000e0000 */
[----:B------:R-:W-:Y:S01]  /*5900*/  VIADD R39, R20, 0x100 ;  /* 0x0000010014277836 */ /* 0x000fe20000000000 */
[----:B------:R-:W-:Y:S01]  /*5910*/  R2UR UR6, R40 ;  /* 0x00000000280672ca */ /* 0x000fe200000e0000 */
[--C-:B------:R-:W-:Y:S01]  /*5920*/  FADD.FTZ R51, R51, -R26.reuse ;  /* 0x8000001a33337221 */ /* 0x100fe20000010000 */
[--C-:B------:R-:W-:Y:S01]  /*5930*/  FADD.FTZ R41, R54, -R26.reuse ;  /* 0x8000001a36297221 */ /* 0x100fe20000010000 */
[--C-:B------:R-:W-:Y:S01]  /*5940*/  FADD.FTZ R40, R55, -R26.reuse ;  /* 0x8000001a37287221 */ /* 0x100fe20000010000 */
[----:B------:R-:W2:Y:S01]  /*5950*/  MUFU.EX2 R10, R10 ;  /* 0x0000000a000a7308 */ /* 0x000ea20000000800 */
[C---:B0-----:R-:W-:Y:S01]  /*5960*/  F2FP.BF16.F32.PACK_AB R9, R22.reuse, R21 ;  /* 0x000000151609723e */ /* 0x041fe200000010ff */
[----:B------:R-:W-:Y:S01]  /*5970*/  BAR.SYNC.DEFER_BLOCKING 0x9, 0x100 ;  /* 0x0244000000007b1d */ /* 0x000fe20000010000 */
[----:B------:R-:W-:Y:S01]  /*5980*/  FMUL.FTZ R42, R22, R47 ;  /* 0x0000002f162a7220 */ /* 0x000fe20000410000 */
[----:B------:R-:W-:Y:S01]  /*5990*/  R2UR UR5, R39 ;  /* 0x00000000270572ca */ /* 0x000fe200000e0000 */
[--C-:B------:R-:W-:Y:S01]  /*59a0*/  FADD.FTZ R39, R218, -R26.reuse ;  /* 0x8000001ada277221 */ /* 0x100fe20000010000 */
[--C-:B------:R-:W-:Y:S01]  /*59b0*/  FADD.FTZ R219, R219, -R26.reuse ;  /* 0x8000001adbdb7221 */ /* 0x100fe20000010000 */
[--C-:B------:R-:W-:Y:S01]  /*59c0*/  FADD.FTZ R222, R222, -R26.reuse ;  /* 0x8000001adede7221 */ /* 0x100fe20000010000 */
[----:B------:R-:W0:Y:S01]  /*59d0*/  MUFU.EX2 R23, R23 ;  /* 0x0000001700177308 */ /* 0x000e220000000800 */
[----:B-1----:R-:W-:Y:S01]  /*59e0*/  FMUL.FTZ R48, R7, R48 ;  /* 0x0000003007307220 */ /* 0x002fe20000410000 */
[----:B------:R-:W-:Y:S01]  /*59f0*/  FADD.FTZ R26, R223, -R26 ;  /* 0x8000001adf1a7221 */ /* 0x000fe20000010000 */
[----:B------:R-:W-:Y:S01]  /*5a00*/  FMUL.FTZ R21, R21, R46 ;  /* 0x0000002e15157220 */ /* 0x000fe20000410000 */
[----:B------:R-:W-:Y:S01]  /*5a10*/  F2FP.BF16.F32.PACK_AB R30, R30, R35 ;  /* 0x000000231e1e723e */ /* 0x000fe200000010ff */
[C---:B------:R-:W-:Y:S01]  /*5a20*/  VIADD R5, R20.reuse, 0x200 ;  /* 0x0000020014057836 */ /* 0x040fe20000000000 */
[----:B------:R-:W-:Y:S01]  /*5a30*/  R2UR UR58, R20 ;  /* 0x00000000143a72ca */ /* 0x000fe200000e0000 */
[----:B------:R-:W-:Y:S01]  /*5a40*/  UMOV UR14, UR4 ;  /* 0x00000004000e7c82 */ /* 0x000fe20008000000 */
[----:B------:R-:W1:Y:S01]  /*5a50*/  MUFU.EX2 R6, R6 ;  /* 0x0000000600067308 */ /* 0x000e620000000800 */
[C---:B--2---:R-:W-:Y:S01]  /*5a60*/  FMUL.FTZ R49, R10.reuse, R49 ;  /* 0x000000310a317220 */ /* 0x044fe20000410000 */
[----:B------:R-:W-:Y:S01]  /*5a70*/  F2FP.BF16.F32.PACK_AB R22, R10, R7 ;  /* 0x000000070a16723e */ /* 0x000fe200000010ff */
[----:B------:R-:W-:Y:S01]  /*5a80*/  UMOV UR10, UR5 ;  /* 0x00000005000a7c82 */ /* 0x000fe20008000000 */
[----:B------:R-:W-:Y:S01]  /*5a90*/  R2UR UR7, R5 ;  /* 0x00000000050772ca */ /* 0x000fe200000e0000 */
[----:B------:R-:W-:Y:S01]  /*5aa0*/  UMOV UR18, UR6 ;  /* 0x0000000600127c82 */ /* 0x000fe20008000000 */
[----:B------:R-:W-:-:S02]  /*5ab0*/  F2FP.BF16.F32.PACK_AB R48, R49, R48 ;  /* 0x000000303130723e */ /* 0x000fc400000010ff */
[----:B------:R-:W2:Y:S01]  /*5ac0*/  MUFU.EX2 R12, R12 ;  /* 0x0000000c000c7308 */ /* 0x000ea20000000800 */
[----:B0-----:R-:W-:Y:S01]  /*5ad0*/  FMUL.FTZ R50, R23, R50 ;  /* 0x0000003217327220 */ /* 0x001fe20000410000 */
[----:B------:R0:W-:Y:S06]  /*5ae0*/  STSM.16.M88.2 [R2+0x2c500], R8 ;  /* 0x02c5000802007844 */ /* 0x0001ec0000000100 */
[----:B------:R-:W4:Y:S01]  /*5af0*/  MUFU.EX2 R28, R28 ;  /* 0x0000001c001c7308 */ /* 0x000f220000000800 */
[----:B-1----:R-:W-:Y:S01]  /*5b00*/  FMUL.FTZ R10, R6, R31 ;  /* 0x0000001f060a7220 */ /* 0x002fe20000410000 */
[----:B------:R-:W-:-:S02]  /*5b10*/  F2FP.BF16.F32.PACK_AB R31, R42, R21 ;  /* 0x000000152a1f723e */ /* 0x000fc400000010ff */
[----:B0-----:R-:W-:-:S04]  /*5b20*/  SHF.R.U32.HI R8, RZ, 0x4, R216 ;  /* 0x00000004ff087819 */ /* 0x001fc800000116d8 */
[----:B------:R-:W0:Y:S01]  /*5b30*/  MUFU.EX2 R11, R11 ;  /* 0x0000000b000b7308 */ /* 0x000e220000000800 */
[----:B--2---:R-:W-:Y:S01]  /*5b40*/  FMUL.FTZ R33, R12, R33 ;  /* 0x000000210c217220 */ /* 0x004fe20000410000 */
[----:B------:R-:W-:-:S04]  /*5b50*/  LOP3.LUT R8, R8, 0x3fff, RZ, 0xc0, !PT ;  /* 0x00003fff08087812 */ /* 0x000fc800078ec0ff */
[C---:B------:R-:W-:Y:S01]  /*5b60*/  R2UR UR56, R8.reuse ;  /* 0x00000000083872ca */ /* 0x040fe200000e0000 */
[----:B------:R-:W-:Y:S01]  /*5b70*/  VIADD R5, R8, 0x80 ;  /* 0x0000008008057836 */ /* 0x000fe20000000000 */
[----:B------:R-:W1:Y:S01]  /*5b80*/  MUFU.EX2 R13, R13 ;  /* 0x0000000d000d7308 */ /* 0x000e620000000800 */
[C---:B----4-:R-:W-:Y:S01]  /*5b90*/  F2FP.BF16.F32.PACK_AB R23, R28.reuse, R23 ;  /* 0x000000171c17723e */ /* 0x050fe200000010ff */
[----:B------:R-:W-:Y:S02]  /*5ba0*/  FMUL.FTZ R51, R28, R51 ;  /* 0x000000331c337220 */ /* 0x000fe40000410000 */
[----:B------:R-:W-:Y:S01]  /*5bb0*/  R2UR UR48, R5 ;  /* 0x00000000053072ca */ /* 0x000fe200000e0000 */
[C---:B------:R-:W-:Y:S01]  /*5bc0*/  VIADD R5, R20.reuse, 0x90 ;  /* 0x0000009014057836 */ /* 0x040fe20000000000 */
[----:B------:R-:W-:Y:S01]  /*5bd0*/  STSM.16.M88.2 [R2+0x2cd00], R22 ;  /* 0x02cd001602007844 */ /* 0x000fe20000000100 */
[----:B------:R-:W-:Y:S01]  /*5be0*/  F2FP.BF16.F32.PACK_AB R49, R51, R50 ;  /* 0x000000323331723e */ /* 0x000fe200000010ff */
[----:B------:R-:W2:Y:S01]  /*5bf0*/  MUFU.EX2 R14, R14 ;  /* 0x0000000e000e7308 */ /* 0x000ea20000000800 */
[C---:B0-----:R-:W-:Y:S01]  /*5c00*/  F2FP.BF16.F32.PACK_AB R6, R11.reuse, R6 ;  /* 0x000000060b06723e */ /* 0x041fe200000010ff */
[----:B------:R-:W-:Y:S01]  /*5c10*/  FMUL.FTZ R43, R11, R32 ;  /* 0x000000200b2b7220 */ /* 0x000fe20000410000 */
[----:B------:R-:W-:Y:S01]  /*5c20*/  UMOV UR12, UR56 ;  /* 0x00000038000c7c82 */ /* 0x000fe20008000000 */
[----:B------:R-:W-:Y:S01]  /*5c30*/  UMOV UR8, UR56 ;  /* 0x0000003800087c82 */ /* 0x000fe20008000000 */
[----:B------:R-:W-:Y:S01]  /*5c40*/  UMOV UR16, UR56 ;  /* 0x0000003800107c82 */ /* 0x000fe20008000000 */
[----:B------:R-:W-:Y:S01]  /*5c50*/  R2UR UR4, R5 ;  /* 0x00000000050472ca */ /* 0x000fe200000e0000 */
[----:B------:R-:W-:Y:S01]  /*5c60*/  VIADD R5, R20, 0x190 ;  /* 0x0000019014057836 */ /* 0x000fe20000000000 */
[----:B------:R-:W0:Y:S01]  /*5c70*/  MUFU.EX2 R36, R36 ;  /* 0x0000002400247308 */ /* 0x000e220000000800 */
[C---:B-1----:R-:W-:Y:S01]  /*5c80*/  FMUL.FTZ R34, R13.reuse, R34 ;  /* 0x000000220d227220 */ /* 0x042fe20000410000 */
[----:B------:R-:W-:Y:S01]  /*5c90*/  F2FP.BF16.F32.PACK_AB R12, R13, R12 ;  /* 0x0000000c0d0c723e */ /* 0x000fe200000010ff */
[----:B------:R-:W-:Y:S01]  /*5ca0*/  UMOV UR52, UR48 ;  /* 0x0000003000347c82 */ /* 0x000fe20008000000 */
[----:B------:R-:W-:Y:S01]  /*5cb0*/  F2FP.BF16.F32.PACK_AB R10, R43, R10 ;  /* 0x0000000a2b0a723e */ /* 0x000fe200000010ff */
[----:B------:R-:W-:Y:S01]  /*5cc0*/  UMOV UR44, UR48 ;  /* 0x00000030002c7c82 */ /* 0x000fe20008000000 */
[----:B------:R-:W-:-:S02]  /*5cd0*/  F2FP.BF16.F32.PACK_AB R34, R34, R33 ;  /* 0x000000212222723e */ /* 0x000fc400000010ff */
[----:B------:R-:W1:Y:S01]  /*5ce0*/  MUFU.EX2 R37, R37 ;  /* 0x0000002500257308 */ /* 0x000e620000000800 */
[----:B--2---:R-:W-:Y:S01]  /*5cf0*/  FMUL.FTZ R29, R14, R29 ;  /* 0x0000001d0e1d7220 */ /* 0x004fe20000410000 */
[----:B------:R-:W-:Y:S01]  /*5d00*/  R2UR UR54, R5 ;  /* 0x00000000053672ca */ /* 0x000fe200000e0000 */
[----:B------:R-:W-:-:S05]  /*5d10*/  VIADD R5, R20, 0x210 ;  /* 0x0000021014057836 */ /* 0x000fca0000000000 */
[----:B------:R-:W2:Y:S01]  /*5d20*/  MUFU.EX2 R15, R15 ;  /* 0x0000000f000f7308 */ /* 0x000ea20000000800 */
[----:B0-----:R-:W-:Y:S01]  /*5d30*/  FMUL.FTZ R41, R36, R41 ;  /* 0x0000002924297220 */ /* 0x001fe20000410000 */
[----:B------:R-:W-:Y:S01]  /*5d40*/  R2UR UR46, R5 ;  /* 0x00000000052e72ca */ /* 0x000fe200000e0000 */
[----:B------:R-:W-:-:S05]  /*5d50*/  VIADD R5, R8, 0x100 ;  /* 0x0000010008057836 */ /* 0x000fca0000000000 */
[----:B------:R-:W0:Y:S01]  /*5d60*/  MUFU.EX2 R38, R38 ;  /* 0x0000002600267308 */ /* 0x000e220000000800 */
[C---:B-1----:R-:W-:Y:S01]  /*5d70*/  F2FP.BF16.F32.PACK_AB R7, R37.reuse, R36 ;  /* 0x000000242507723e */ /* 0x042fe200000010ff */
[----:B------:R-:W-:Y:S01]  /*5d80*/  FMUL.FTZ R40, R37, R40 ;  /* 0x0000002825287220 */ /* 0x000fe20000410000 */
[----:B------:R-:W-:Y:S01]  /*5d90*/  R2UR UR28, R5 ;  /* 0x00000000051c72ca */ /* 0x000fe200000e0000 */
[----:B------:R-:W-:Y:S02]  /*5da0*/  VIADD R5, R20, 0xa0 ;  /* 0x000000a014057836 */ /* 0x000fe40000000000 */
[----:B------:R1:W-:Y:S01]  /*5db0*/  STSM.16.M88.2 [R2+0x2d500], R6 ;  /* 0x02d5000602007844 */ /* 0x0003e20000000100 */
[----:B------:R-:W-:Y:S01]  /*5dc0*/  F2FP.BF16.F32.PACK_AB R11, R40, R41 ;  /* 0x00000029280b723e */ /* 0x000fe200000010ff */
[----:B------:R-:W4:Y:S01]  /*5dd0*/  MUFU.EX2 R27, R27 ;  /* 0x0000001b001b7308 */ /* 0x000f220000000800 */
[----:B--2---:R-:W-:Y:S01]  /*5de0*/  FMUL.FTZ R220, R15, R220 ;  /* 0x000000dc0fdc7220 */ /* 0x004fe20000410000 */
[----:B------:R-:W-:-:S02]  /*5df0*/  F2FP.BF16.F32.PACK_AB R14, R14, R15 ;  /* 0x0000000f0e0e723e */ /* 0x000fc400000010ff */
[----:B------:R-:W-:Y:S01]  /*5e00*/  R2UR UR42, R5 ;  /* 0x00000000052a72ca */ /* 0x000fe200000e0000 */
[----:B------:R-:W-:Y:S01]  /*5e10*/  VIADD R5, R20, 0x1a0 ;  /* 0x000001a014057836 */ /* 0x000fe20000000000 */
[----:B------:R-:W-:Y:S02]  /*5e20*/  F2FP.BF16.F32.PACK_AB R220, R29, R220 ;  /* 0x000000dc1ddc723e */ /* 0x000fe400000010ff */
[----:B------:R-:W2:Y:S01]  /*5e30*/  MUFU.EX2 R25, R25 ;  /* 0x0000001900197308 */ /* 0x000ea20000000800 */
[----:B0-----:R-:W-:Y:S01]  /*5e40*/  FMUL.FTZ R39, R38, R39 ;  /* 0x0000002726277220 */ /* 0x001fe20000410000 */
[C---:B-1----:R-:W-:Y:S01]  /*5e50*/  VIADD R6, R20.reuse, 0x10 ;  /* 0x0000001014067836 */ /* 0x042fe20000000000 */
[----:B------:R-:W-:Y:S01]  /*5e60*/  R2UR UR34, R5 ;  /* 0x00000000052272ca */ /* 0x000fe200000e0000 */
[----:B------:R-:W-:Y:S01]  /*5e70*/  VIADD R5, R20, 0x220 ;  /* 0x0000022014057836 */ /* 0x000fe20000000000 */
[----:B------:R-:W-:Y:S01]  /*5e80*/  UMOV UR40, UR28 ;  /* 0x0000001c00287c82 */ /* 0x000fe20008000000 */
[----:B------:R-:W-:Y:S01]  /*5e90*/  UMOV UR36, UR28 ;  /* 0x0000001c00247c82 */ /* 0x000fe20008000000 */
[----:B------:R-:W-:Y:S01]  /*5ea0*/  R2UR UR50, R6 ;  /* 0x00000000063272ca */ /* 0x000fe200000e0000 */
[----:B------:R-:W0:Y:S01]  /*5eb0*/  MUFU.EX2 R24, R24 ;  /* 0x0000001800187308 */ /* 0x000e220000000800 */
[C---:B----4-:R-:W-:Y:S01]  /*5ec0*/  F2FP.BF16.F32.PACK_AB R13, R27.reuse, R38 ;  /* 0x000000261b0d723e */ /* 0x050fe200000010ff */
[----:B------:R-:W-:Y:S01]  /*5ed0*/  FMUL.FTZ R28, R27, R219 ;  /* 0x000000db1b1c7220 */ /* 0x000fe20000410000 */
[----:B------:R-:W-:Y:S01]  /*5ee0*/  VIADD R6, R20, 0x110 ;  /* 0x0000011014067836 */ /* 0x000fe20000000000 */
[----:B------:R-:W-:Y:S01]  /*5ef0*/  R2UR UR26, R5 ;  /* 0x00000000051a72ca */ /* 0x000fe200000e0000 */
[----:B------:R-:W-:Y:S01]  /*5f00*/  UMOV UR32, UR28 ;  /* 0x0000001c00207c82 */ /* 0x000fe20008000000 */
[----:B------:R-:W-:Y:S01]  /*5f10*/  STSM.16.M88.2 [R2+0x2dd00], R12 ;  /* 0x02dd000c02007844 */ /* 0x000fe20000000100 */
[----:B------:R-:W-:Y:S01]  /*5f20*/  F2FP.BF16.F32.PACK_AB R35, R28, R39 ;  /* 0x000000271c23723e */ /* 0x000fe200000010ff */
[----:B------:R-:W-:Y:S01]  /*5f30*/  UMOV UR24, UR28 ;  /* 0x0000001c00187c82 */ /* 0x000fe20008000000 */
[----:B--2---:R-:W-:Y:S01]  /*5f40*/  FMUL.FTZ R222, R25, R222 ;  /* 0x000000de19de7220 */ /* 0x004fe20000410000 */
[----:B------:R-:W-:Y:S01]  /*5f50*/  R2UR UR5, R6 ;  /* 0x00000000060572ca */ /* 0x000fe200000e0000 */
[----:B------:R-:W-:-:S02]  /*5f60*/  VIADD R6, R20, 0x20 ;  /* 0x0000002014067836 */ /* 0x000fc40000000000 */
[----:B------:R-:W-:Y:S02]  /*5f70*/  IMAD R5, R4, 0x2800, R18 ;  /* 0x0000280004057824 */ /* 0x000fe400078e0212 */
[----:B------:R-:W-:Y:S01]  /*5f80*/  VIADD R7, R8, 0x180 ;  /* 0x0000018008077836 */ /* 0x000fe20000000000 */
[----:B------:R-:W-:Y:S01]  /*5f90*/  R2UR UR30, R6 ;  /* 0x00000000061e72ca */ /* 0x000fe200000e0000 */
[C---:B0-----:R-:W-:Y:S01]  /*5fa0*/  FMUL.FTZ R9, R24.reuse, R26 ;  /* 0x0000001a18097220 */ /* 0x041fe20000410000 */
[----:B------:R-:W-:Y:S01]  /*5fb0*/  F2FP.BF16.F32.PACK_AB R15, R24, R25 ;  /* 0x00000019180f723e */ /* 0x000fe200000010ff */
[----:B------:R-:W-:Y:S01]  /*5fc0*/  VIADD R6, R20, 0x120 ;  /* 0x0000012014067836 */ /* 0x000fe20000000000 */
[----:B------:R-:W-:Y:S02]  /*5fd0*/  SHF.R.U32.HI R5, RZ, 0x4, R5 ;  /* 0x00000004ff057819 */ /* 0x000fe40000011605 */
[----:B------:R-:W-:Y:S01]  /*5fe0*/  F2FP.BF16.F32.PACK_AB R221, R9, R222 ;  /* 0x000000de09dd723e */ /* 0x000fe200000010ff */
[----:B------:R-:W-:Y:S01]  /*5ff0*/  STSM.16.M88.2 [R2+0x2e500], R14 ;  /* 0x02e5000e02007844 */ /* 0x000fe20000000100 */
[----:B------:R-:W-:Y:S01]  /*6000*/  R2UR UR38, R6 ;  /* 0x00000000062672ca */ /* 0x000fe200000e0000 */
[----:B------:R-:W-:Y:S01]  /*6010*/  VIADD R6, R18, 0x2ed00 ;  /* 0x0002ed0012067836 */ /* 0x000fe20000000000 */
[----:B------:R-:W-:Y:S01]  /*6020*/  LOP3.LUT R5, R5, 0x3fff, RZ, 0xc0, !PT ;  /* 0x00003fff05057812 */ /* 0x000fe200078ec0ff */
[----:B------:R0:W-:Y:S06]  /*6030*/  MEMBAR.ALL.CTA ;  /* 0x0000000000007992 */ /* 0x0001ec0000008000 */
[----:B0-----:R-:W0:Y:S01]  /*6040*/  FENCE.VIEW.ASYNC.S ;  /* 0x00000000000073c6 */ /* 0x001e220000000000 */
[----:B------:R-:W-:-:S02]  /*6050*/  MOV R9, UR31 ;  /* 0x0000001f00097c02 */ /* 0x000fc40008000f00 */
[----:B------:R-:W-:Y:S02]  /*6060*/  SHF.R.U32.HI R6, RZ, 0x4, R6 ;  /* 0x00000004ff067819 */ /* 0x000fe40000011606 */
[----:B------:R-:W-:Y:S02]  /*6070*/  MOV R23, UR30 ;  /* 0x0000001e00177c02 */ /* 0x000fe40008000f00 */
[----:B------:R-:W-:-:S04]  /*6080*/  LOP3.LUT R22, R6, 0x3fff, RZ, 0xc0, !PT ;  /* 0x00003fff06167812 */ /* 0x000fc800078ec0ff */
[----:B------:R-:W-:Y:S01]  /*6090*/  LOP3.LUT R6, R22, 0x400000, RZ, 0xfc, !PT ;  /* 0x0040000016067812 */ /* 0x000fe200078efcff */
[----:B0-----:R-:W-:Y:S06]  /*60a0*/  BAR.SYNC.DEFER_BLOCKING 0x9, 0x100 ;  /* 0x0244000000007b1d */ /* 0x001fec0000010000 */
[----:B------:R-:W-:Y:S04]  /*60b0*/  STSM.16.M88.2 [R2+0x2ed00], R30 ;  /* 0x02ed001e02007844 */ /* 0x000fe80000000100 */
[----:B------:R-:W-:Y:S04]  /*60c0*/  STSM.16.M88.2 [R2+0x2f500], R48 ;  /* 0x02f5003002007844 */ /* 0x000fe80000000100 */
[----:B------:R0:W-:Y:S04]  /*60d0*/  STSM.16.M88.2 [R2+0x2fd00], R10 ;  /* 0x02fd000a02007844 */ /* 0x0001e80000000100 */
[----:B------:R1:W-:Y:S04]  /*60e0*/  STSM.16.M88.2 [R2+0x30500], R34 ;  /* 0x0305002202007844 */ /* 0x0003e80000000100 */
[----:B------:R-:W-:Y:S01]  /*60f0*/  STSM.16.M88.2 [R2+0x30d00], R220 ;  /* 0x030d00dc02007844 */ /* 0x000fe20000000100 */
[----:B------:R-:W-:Y:S01]  /*6100*/  WARPGROUP.ARRIVE ;  /* 0x00000000000079c5 */ /* 0x000fe20000000000 */
[----:B0-----:R-:W-:-:S02]  /*6110*/  VIADD R10, R20, 0x30 ;  /* 0x00000030140a7836 */ /* 0x001fc40000000000 */
[----:B------:R-:W-:-:S03]  /*6120*/  VIADD R11, R20, 0xb0 ;  /* 0x000000b0140b7836 */ /* 0x000fc60000000000 */
[----:B------:R-:W-:Y:S04]  /*6130*/  HGMMA.64x16x16.F32.BF16 R136, gdesc[UR56].tnspA.tnspB, R136 ;  /* 0x60200000388879f0 */ /* 0x000fe80008701888 */
[----:B------:R-:W-:Y:S01]  /*6140*/  HGMMA.64x16x16.F32.BF16 R152, gdesc[UR12].tnspA.tnspB, R152 ;  /* 0x602000000c9879f0 */ /* 0x000fe20008701898 */
[----:B------:R-:W-:Y:S01]  /*6150*/  R2UR UR22, R11 ;  /* 0x000000000b1672ca */ /* 0x000fe200000e0000 */
        /* <DEDUP_REMOVED lines=34> */
[----:B------:R-:W-:Y:S01]  /*6380*/  R2UR UR5, R5 ;  /* 0x00000000050572ca */ /* 0x000fe200000e0000 */
[----:B------:R-:W-:Y:S01]  /*6390*/  HGMMA.64x16x16.F32.BF16 R200, gdesc[UR44].tnspA.tnspB, R200 ;  /* 0x602000002cc879f0 */ /* 0x000fe200087018c8 */
[----:B------:R-:W-:Y:S01]  /*63a0*/  R2UR UR4, R6 ;  /* 0x00000000060472ca */ /* 0x000fe200000e0000 */
[----:B------:R-:W-:Y:S01]  /*63b0*/  UMOV UR44, UR12 ;  /* 0x0000000c002c7c82 */ /* 0x000fe20008000000 */
[----:B------:R-:W-:Y:S01]  /*63c0*/  UMOV UR45, UR13 ;  /* 0x0000000d002d7c82 */ /* 0x000fe20008000000 */
[----:B------:R-:W-:Y:S01]  /*63d0*/  UMOV UR49, UR7 ;  /* 0x0000000700317c82 */ /* 0x000fe20008000000 */
[----:B------:R-:W-:Y:S01]  /*63e0*/  UMOV UR7, 0x40 ;  /* 0x0000004000077882 */ /* 0x000fe20000000000 */
[----:B------:R-:W-:Y:S06]  /*63f0*/  HGMMA.64x16x16.F32.BF16 R136, gdesc[UR28].tnspA.tnspB, R136 ;  /* 0x602000001c8879f0 */ /* 0x000fec0008701888 */
        /* <DEDUP_REMOVED lines=42> */
[----:B------:R-:W-:-:S03]  /*66a0*/  UMOV UR21, UR9 ;  /* 0x0000000900157c82 */ /* 0x000fc60008000000 */
[----:B------:R-:W-:Y:S01]  /*66b0*/  HGMMA.64x16x16.F32.BF16 R168, gdesc[UR16].tnspA.tnspB, R168 ;  /* 0x6020000010a879f0 */ /* 0x000fe200087018a8 */
[----:B------:R-:W-:Y:S01]  /*66c0*/  VIADD R216, R216, 0xffff0000 ;  /* 0xffff0000d8d87836 */ /* 0x000fe20000000000 */
[----:B------:R-:W-:Y:S02]  /*66d0*/  UMOV UR17, UR9 ;  /* 0x0000000900117c82 */ /* 0x000fe40008000000 */
        /* <DEDUP_REMOVED lines=10> */
[----:B-1----:R-:W-:-:S06]  /*6780*/  WARPGROUP.ARRIVE ;  /* 0x00000000000079c5 */ /* 0x002fcc0000000000 */
        /* <DEDUP_REMOVED lines=39> */
[----:B---3--:R-:W-:Y:S01]  /*6a00*/  R2UR UR5, R224 ;  /* 0x00000000e00572ca */ /* 0x008fe200000e0000 */
[----:B------:R-:W-:Y:S01]  /*6a10*/  IMAD.U32 R7, RZ, RZ, UR31 ;  /* 0x0000001fff077e24 */ /* 0x000fe2000f8e00ff */
[----:B------:R-:W-:Y:S01]  /*6a20*/  R2UR UR4, R236 ;  /* 0x00000000ec0472ca */ /* 0x000fe200000e0000 */
[----:B------:R-:W-:Y:S01]  /*6a30*/  HGMMA.64x64x16.F32.BF16 R24, gdesc[UR28].tnspA, R24, gsb0 ;  /* 0x20e000001c1879f0 */ /* 0x000fe20008001818 */
[----:B------:R-:W-:Y:S01]  /*6a40*/  WARPGROUP.ARRIVE ;  /* 0x00000000000079c5 */ /* 0x000fe20000000000 */
[----:B------:R-:W-:Y:S01]  /*6a50*/  R2UR UR31, R9 ;  /* 0x00000000091f72ca */ /* 0x000fe200000e0000 */
[----:B------:R-:W-:Y:S01]  /*6a60*/  VIADD R9, R8, 0x480 ;  /* 0x0000048008097836 */ /* 0x000fe20000000000 */
[----:B------:R-:W-:Y:S01]  /*6a70*/  R2UR UR30, R23 ;  /* 0x00000000171e72ca */ /* 0x000fe200000e0000 */
[----:B------:R-:W-:-:S02]  /*6a80*/  UMOV UR29, 0x40000040 ;  /* 0x40000040001d7882 */ /* 0x000fc40000000000 */
        /* <DEDUP_REMOVED lines=221> */
.L_x_1184:
        /* <DEDUP_REMOVED lines=112> */
.L_x_1185:
        /* <DEDUP_REMOVED lines=94> */
.L_x_1173:
        /* <DEDUP_REMOVED lines=167> */
.L_x_1188:
        /* <DEDUP_REMOVED lines=59> */
.L_x_1190:
[----:B------:R-:W-:Y:S05]  /*9360*/  BSYNC B1 ;  /* 0x0000000000017941 */ /* 0x000fea0003800000 */
.L_x_1189:
        /* <DEDUP_REMOVED lines=16> */
.L_x_1192:
[----:B------:R-:W-:Y:S05]  /*9470*/  BSYNC B1 ;  /* 0x0000000000017941 */ /* 0x000fea0003800000 */
.L_x_1191:
        /* <DEDUP_REMOVED lines=19> */
.L_x_1194:
[----:B------:R-:W-:Y:S05]  /*95b0*/  BSYNC B1 ;  /* 0x0000000000017941 */ /* 0x000fea0003800000 */
.L_x_1193:
        /* <DEDUP_REMOVED lines=18> */
.L_x_1196:
[----:B------:R-:W-:Y:S05]  /*96e0*/  BSYNC B1 ;  /* 0x0000000000017941 */ /* 0x000fea0003800000 */
.L_x_1195:
        /* <DEDUP_REMOVED lines=19> */
.L_x_1198:
[----:B------:R-:W-:Y:S05]  /*9820*/  BSYNC B1 ;  /* 0x0000000000017941 */ /* 0x000fea0003800000 */
.L_x_1197:
        /* <DEDUP_REMOVED lines=19> */
.L_x_1200:
[----:B------:R-:W-:Y:S05]  /*9960*/  BSYNC B1 ;  /* 0x0000000000017941 */ /* 0x000fea0003800000 */
.L_x_1199:
        /* <DEDUP_REMOVED lines=20> */
.L_x_1202:
[----:B------:R-:W-:Y:S05]  /*9ab0*/  BSYNC B1 ;  /* 0x0000000000017941 */ /* 0x000fea0003800000 */
.L_x_1201:
        /* <DEDUP_REMOVED lines=20> */
.L_x_1204:
[----:B------:R-:W-:Y:S05]  /*9c00*/  BSYNC B1 ;  /* 0x0000000000017941 */ /* 0x000fea0003800000 */
.L_x_1203:
        /* <DEDUP_REMOVED lines=20> */
.L_x_1206:
[----:B------:R-:W-:Y:S05]  /*9d50*/  BSYNC B1 ;  /* 0x0000000000017941 */ /* 0x000fea0003800000 */
.L_x_1205:
        /* <DEDUP_REMOVED lines=23> */
.L_x_1208:
[----:B------:R-:W-:Y:S05]  /*9ed0*/  BSYNC B1 ;  /* 0x0000000000017941 */ /* 0x000fea0003800000 */
.L_x_1207:
        /* <DEDUP_REMOVED lines=44> */
.L_x_1210:
[----:B------:R-:W-:Y:S05]  /*a1a0*/  BSYNC B1 ;  /* 0x0000000000017941 */ /* 0x000fea0003800000 */
.L_x_1209:
        /* <DEDUP_REMOVED lines=18> */
.L_x_1212:
[----:B------:R-:W-:Y:S05]  /*a2d0*/  BSYNC B1 ;  /* 0x0000000000017941 */ /* 0x000fea0003800000 */
.L_x_1211:
        /* <DEDUP_REMOVED lines=18> */
.L_x_1214:
[----:B------:R-:W-:Y:S05]  /*a400*/  BSYNC B1 ;  /* 0x0000000000017941 */ /* 0x000fea0003800000 */
.L_x_1213:
        /* <DEDUP_REMOVED lines=18> */
.L_x_1216:
[----:B------:R-:W-:Y:S05]  /*a530*/  BSYNC B1 ;  /* 0x0000000000017941 */ /* 0x000fea0003800000 */
.L_x_1215:
        /* <DEDUP_REMOVED lines=16> */
.L_x_1218:
[----:B------:R-:W-:Y:S05]  /*a640*/  BSYNC B1 ;  /* 0x0000000000017941 */ /* 0x000fea0003800000 */
.L_x_1217:
        /* <DEDUP_REMOVED lines=16> */
.L_x_1220:
[----:B------:R-:W-:Y:S05]  /*a750*/  BSYNC B1 ;  /* 0x0000000000017941 */ /* 0x000fea0003800000 */
.L_x_1219:
        /* <DEDUP_REMOVED lines=16> */
.L_x_1222:
[----:B------:R-:W-:Y:S05]  /*a860*/  BSYNC B1 ;  /* 0x0000000000017941 */ /* 0x000fea0003800000 */
.L_x_1221:
        /* <DEDUP_REMOVED lines=16> */
.L_x_1224:
[----:B------:R-:W-:Y:S05]  /*a970*/  BSYNC B1 ;  /* 0x0000000000017941 */ /* 0x000fea0003800000 */
.L_x_1223:
        /* <DEDUP_REMOVED lines=16> */
.L_x_1226:
[----:B------:R-:W-:Y:S05]  /*aa80*/  BSYNC B1 ;  /* 0x0000000000017941 */ /* 0x000fea0003800000 */
.L_x_1225:
        /* <DEDUP_REMOVED lines=16> */
.L_x_1187:
        /* <DEDUP_REMOVED lines=32> */
.L_x_1227:
        /* <DEDUP_REMOVED lines=51> */
.L_x_1229:
[----:B------:R-:W-:Y:S05]  /*b0c0*/  BSYNC B1 ;  /* 0x0000000000017941 */ /* 0x000fea0003800000 */
.L_x_1228:
        /* <DEDUP_REMOVED lines=17> */
.L_x_1231:
[----:B------:R-:W-:Y:S05]  /*b1e0*/  BSYNC B1 ;  /* 0x0000000000017941 */ /* 0x000fea0003800000 */
.L_x_1230:
        /* <DEDUP_REMOVED lines=17> */
.L_x_1233:
[----:B------:R-:W-:Y:S05]  /*b300*/  BSYNC B1 ;  /* 0x0000000000017941 */ /* 0x000fea0003800000 */
.L_x_1232:
        /* <DEDUP_REMOVED lines=18> */
.L_x_1235:
[----:B------:R-:W-:Y:S05]  /*b430*/  BSYNC B1 ;  /* 0x0000000000017941 */ /* 0x000fea0003800000 */
.L_x_1234:
        /* <DEDUP_REMOVED lines=17> */
.L_x_1237:
[----:B------:R-:W-:Y:S05]  /*b550*/  BSYNC B1 ;  /* 0x0000000000017941 */ /* 0x000fea0003800000 */
.L_x_1236:
        /* <DEDUP_REMOVED lines=20> */
.L_x_1239:
[----:B------:R-:W-:Y:S05]  /*b6a0*/  BSYNC B1 ;  /* 0x0000000000017941 */ /* 0x000fea0003800000 */
.L_x_1238:
        /* <DEDUP_REMOVED lines=22> */
.L_x_1241:
[----:B------:R-:W-:Y:S05]  /*b810*/  BSYNC B1 ;  /* 0x0000000000017941 */ /* 0x000fea0003800000 */
.L_x_1240:
        /* <DEDUP_REMOVED lines=18> */
.L_x_1243:
[----:B------:R-:W-:Y:S05]  /*b940*/  BSYNC B1 ;  /* 0x0000000000017941 */ /* 0x000fea0003800000 */
.L_x_1242:
        /* <DEDUP_REMOVED lines=18> */
.L_x_1245:
[----:B------:R-:W-:Y:S05]  /*ba70*/  BSYNC B1 ;  /* 0x0000000000017941 */ /* 0x000fea0003800000 */
.L_x_1244:
        /* <DEDUP_REMOVED lines=18> */
.L_x_1247:
[----:B------:R-:W-:Y:S05]  /*bba0*/  BSYNC B1 ;  /* 0x0000000000017941 */ /* 0x000fea0003800000 */
.L_x_1246:
        /* <DEDUP_REMOVED lines=43> */
.L_x_1249:
[----:B------:R-:W-:Y:S05]  /*be60*/  BSYNC B1 ;  /* 0x0000000000017941 */ /* 0x000fea0003800000 */
.L_x_1248:
        /* <DEDUP_REMOVED lines=17> */
.L_x_1251:
[----:B------:R-:W-:Y:S05]  /*bf80*/  BSYNC B1 ;  /* 0x0000000000017941 */ /* 0x000fea0003800000 */
.L_x_1250:
        /* <DEDUP_REMOVED lines=17> */
.L_x_1253:
[----:B------:R-:W-:Y:S05]  /*c0a0*/  BSYNC B1 ;  /* 0x0000000000017941 */ /* 0x000fea0003800000 */
.L_x_1252:
        /* <DEDUP_REMOVED lines=17> */
.L_x_1255:
[----:B------:R-:W-:Y:S05]  /*c1c0*/  BSYNC B1 ;  /* 0x0000000000017941 */ /* 0x000fea0003800000 */
.L_x_1254:
        /* <DEDUP_REMOVED lines=16> */
.L_x_1257:
[----:B------:R-:W-:Y:S05]  /*c2d0*/  BSYNC B1 ;  /* 0x0000000000017941 */ /* 0x000fea0003800000 */
.L_x_1256:
        /* <DEDUP_REMOVED lines=16> */
.L_x_1259:
[----:B------:R-:W-:Y:S05]  /*c3e0*/  BSYNC B1 ;  /* 0x0000000000017941 */ /* 0x000fea0003800000 */
.L_x_1258:
        /* <DEDUP_REMOVED lines=16> */
.L_x_1261:
[----:B------:R-:W-:Y:S05]  /*c4f0*/  BSYNC B1 ;  /* 0x0000000000017941 */ /* 0x000fea0003800000 */
.L_x_1260:
        /* <DEDUP_REMOVED lines=16> */
.L_x_1263:
[----:B------:R-:W-:Y:S05]  /*c600*/  BSYNC B1 ;  /* 0x0000000000017941 */ /* 0x000fea0003800000 */
.L_x_1262:
        /* <DEDUP_REMOVED lines=16> */
.L_x_1265:
[----:B------:R-:W-:Y:S05]  /*c710*/  BSYNC B1 ;  /* 0x0000000000017941 */ /* 0x000fea0003800000 */
.L_x_1264:
        /* <DEDUP_REMOVED lines=16> */
.L_x_1164:
        /* <DEDUP_REMOVED lines=17> */
.L_x_1266:
        /* <DEDUP_REMOVED lines=11> */
.L_x_1268:
[----:B------:R-:W2:Y:S02]  /*c9e0*/  LDC R5, c[0x0][0x8bc] ;  /* 0x00022f00ff057b82 */ /* 0x000ea40000000800 */
.L_x_1267:
        /* <DEDUP_REMOVED lines=48> */
.L_x_1270:
        /* <DEDUP_REMOVED lines=40> */
.L_x_1286:
        /* <DEDUP_REMOVED lines=14> */
.L_x_1272:
        /* <DEDUP_REMOVED lines=147> */
.L_x_1278:
[----:B------:R-:W-:-:S04]  /*d980*/  SHF.L.U32 R9, R14, 0x1f, RZ ;  /* 0x0000001f0e097819 */ /* 0x000fc800000006ff */
[----:B0-----:R-:W0:Y:S02]  /*d990*/  SYNCS.PHASECHK.TRANS64.TRYWAIT P1, [R0+URZ+0x31638], R9 ;  /* 0x03163809000075a7 */ /* 0x001e24000802017f */
[----:B01---5:R-:W-:Y:S05]  /*d9a0*/  @!P1 BRA `(.L_x_1274) ;  /* 0x0000000c00dc9947 */ /* 0x023fea0003800000 */
.L_x_1287:
[----:B------:R-:W-:Y:S05]  /*d9b0*/  @P0 BRA `(.L_x_1275) ;  /* 0x0000000000140947 */ /* 0x000fea0003800000 */
[----:B------:R-:W-:Y:S01]  /*d9c0*/  ISETP.NE.AND P1, PT, R12, RZ, PT ;  /* 0x000000ff0c00720c */ /* 0x000fe20003f25270 */
[----:B0-----:R-:W-:-:S04]  /*d9d0*/  IMAD.MOV.U32 R9, RZ, RZ, 0x8100 ;  /* 0x00008100ff097424 */ /* 0x001fc800078e00ff */
[----:B------:R1:W-:Y:S08]  /*d9e0*/  SYNCS.ARRIVE.TRANS64 RZ, [R0+URZ+0x31630], R9 ;  /* 0x0316300900ff79a7 */ /* 0x0003f0000800003f */
[----:B------:R-:W-:Y:S05]  /*d9f0*/  @!P1 BRA `(.L_x_1275) ;  /* 0x0000000000049947 */ /* 0x000fea0003800000 */
[----:B------:R-:W-:Y:S01]  /*da00*/  BPT.TRAP 0x1 ;  /* 0x000000040000795c */ /* 0x000fe20000300000 */
.L_x_1275:
[----:B------:R2:W-:Y:S02]  /*da10*/  STL.64 [R1+0x8], R2 ;  /* 0x0000080201007387 */ /* 0x0005e40000100a00 */
[----:B--2---:R-:W0:Y:S02]  /*da20*/  LDC.64 R2, c[0x0][0x198] ;  /* 0x00006600ff027b82 */ /* 0x004e240000000a00 */
[----:B01----:R-:W-:-:S05]  /*da30*/  IMAD.MOV.U32 R9, RZ, RZ, R2 ;  /* 0x000000ffff097224 */ /* 0x003fca00078e0002 */
[----:B------:R-:W-:-:S04]  /*da40*/  IADD3 R11, P1, R9, 0x1f0, RZ ;  /* 0x000001f0090b7810 */ /* 0x000fc80007f3e0ff */
[----:B------:R-:W-:Y:S01]  /*da50*/  R2UR UR6, R11 ;  /* 0x000000000b0672ca */ /* 0x000fe200000e0000 */
[----:B------:R-:W-:Y:S02]  /*da60*/  IMAD.MOV.U32 R11, RZ, RZ, R3 ;  /* 0x000000ffff0b7224 */ /* 0x000fe400078e0003 */
[----:B------:R0:W5:Y:S01]  /*da70*/  LDL.LU.64 R2, [R1+0x8] ;  /* 0x0000080001027983 */ /* 0x0001620000300a00 */
        /* <DEDUP_REMOVED lines=47> */
.L_x_1289:
[----:B------:R-:W-:Y:S01]  /*dd70*/  LOP3.LUT R14, R14, 0x1, RZ, 0x3c, !PT ;  /* 0x000000010e0e7812 */ /* 0x000fe200078e3cff */
[----:B------:R-:W-:Y:S06]  /*dd80*/  @P2 BRA `(.L_x_1277) ;  /* 0x0000000000142947 */ /* 0x000fec0003800000 */
[----:B------:R-:W-:Y:S01]  /*dd90*/  ISETP.NE.AND P1, PT, R12, RZ, PT ;  /* 0x000000ff0c00720c */ /* 0x000fe20003f25270 */
[----:B0-----:R-:W-:-:S04]  /*dda0*/  IMAD.MOV.U32 R20, RZ, RZ, 0x8100 ;  /* 0x00008100ff147424 */ /* 0x001fc800078e00ff */
[----:B------:R1:W-:Y:S08]  /*ddb0*/  SYNCS.ARRIVE.TRANS64 RZ, [R19+URZ+0x31610], R20 ;  /* 0x0316101413ff79a7 */ /* 0x0003f0000800003f */
[----:B------:R-:W-:Y:S05]  /*ddc0*/  @!P1 BRA `(.L_x_1277) ;  /* 0x0000000000049947 */ /* 0x000fea0003800000 */
[----:B------:R-:W-:Y:S01]  /*ddd0*/  BPT.TRAP 0x1 ;  /* 0x000000040000795c */ /* 0x000fe20000300000 */
.L_x_1277:
        /* <DEDUP_REMOVED lines=54> */
.L_x_1273:
        /* <DEDUP_REMOVED lines=14> */
.L_x_1290:
        /* <DEDUP_REMOVED lines=8> */
.L_x_1280:
        /* <DEDUP_REMOVED lines=51> */
.L_x_1269:
[----:B------:R-:W-:Y:S05]  /*e5d0*/  WARPSYNC.ALL ;  /* 0x0000000000007948 */ /* 0x000fea0003800000 */
[----:B------:R-:W-:-:S13]  /*e5e0*/  ELECT P0, URZ, PT ;  /* 0x00000000003f782f */ /* 0x000fda0003800000 */
[----:B------:R-:W-:Y:S05]  /*e5f0*/  @!P0 BRA `(.L_x_1169) ;  /* 0x0000000000708947 */ /* 0x000fea0003800000 */
[----:B------:R-:W-:-:S04]  /*e600*/  LOP3.LUT R21, R21, 0x2, RZ, 0xfc, !PT ;  /* 0x0000000215157812 */ /* 0x000fc800078efcff */
[----:B------:R-:W-:-:S13]  /*e610*/  ISETP.NE.AND P1, PT, R21, 0x3, PT ;  /* 0x000000031500780c */ /* 0x000fda0003f25270 */
[----:B------:R-:W-:Y:S05]  /*e620*/  @!P1 BRA `(.L_x_1281) ;  /* 0x0000000000049947 */ /* 0x000fea0003800000 */
[----:B-1----:R-:W-:Y:S01]  /*e630*/  BPT.TRAP 0x1 ;  /* 0x000000040000795c */ /* 0x002fe20000300000 */
.L_x_1281:
        /* <DEDUP_REMOVED lines=8> */
.L_x_1291:
        /* <DEDUP_REMOVED lines=9> */
.L_x_1292:
[----:B------:R-:W-:Y:S05]  /*e750*/  @!P1 BRA `(.L_x_1284) ;  /* 0x0000000000049947 */ /* 0x000fea0003800000 */
[----:B-1----:R-:W-:Y:S01]  /*e760*/  BPT.TRAP 0x1 ;  /* 0x000000040000795c */ /* 0x002fe20000300000 */
.L_x_1284:
[----:B------:R-:W-:-:S07]  /*e770*/  SHF.L.U32 R4, R4, 0x1f, RZ ;  /* 0x0000001f04047819 */ /* 0x000fce00000006ff */
.L_x_1285:
[----:B--2---:R2:W3:Y:S02]  /*e780*/  SYNCS.PHASECHK.TRANS64.TRYWAIT P0, [R7+URZ+0x31638], R4 ;  /* 0x03163804070075a7 */ /* 0x0044e4000800017f */
[----:B---3--:R-:W-:Y:S05]  /*e790*/  @!P0 NANOSLEEP.SYNCS 0x989680 ;  /* 0x009896800000895d */ /* 0x008fea0003900000 */
[----:B------:R-:W3:Y:S02]  /*e7a0*/  @!P0 SYNCS.PHASECHK.TRANS64 P0, [R7+URZ+0x31638], R4 ;  /* 0x03163804070085a7 */ /* 0x000ee4000800007f */
[----:B---3--:R-:W-:Y:S05]  /*e7b0*/  @!P0 BRA `(.L_x_1285) ;  /* 0xfffffffc00f08947 */ /* 0x008fea000383ffff */
.L_x_1169:
[----:B-1----:R-:W-:Y:S05]  /*e7c0*/  BSYNC B0 ;  /* 0x0000000000007941 */ /* 0x002fea0003800000 */
.L_x_1163:
[----:B------:R-:W-:Y:S05]  /*e7d0*/  EXIT ;  /* 0x000000000000794d */ /* 0x000fea0003800000 */
.L_x_1175:
[----:B0-----:R0:W1:Y:S02]  /*e7e0*/  SYNCS.PHASECHK.TRANS64.TRYWAIT P0, [R18+URZ+0x31600], R13 ;  /* 0x0316000d120075a7 */ /* 0x001064000800017f */
[----:B-1----:R-:W-:Y:S05]  /*e7f0*/  @!P0 NANOSLEEP.SYNCS 0x989680 ;  /* 0x009896800000895d */ /* 0x002fea0003900000 */
[----:B------:R-:W1:Y:S02]  /*e800*/  @!P0 SYNCS.PHASECHK.TRANS64 P0, [R18+URZ+0x31600], R13 ;  /* 0x0316000d120085a7 */ /* 0x000e64000800007f */
[----:B-1----:R-:W-:Y:S05]  /*e810*/  @!P0 BRA `(.L_x_1175) ;  /* 0xfffffffc00f08947 */ /* 0x002fea000383ffff */
[----:B------:R-:W-:Y:S05]  /*e820*/  BRA `(.L_x_1174) ;  /* 0xffffff2800207947 */ /* 0x000fea000383ffff */
.L_x_1179:
[----:B-1----:R1:W2:Y:S02]  /*e830*/  SYNCS.PHASECHK.TRANS64.TRYWAIT P1, [R17+URZ+0x31610], R8 ;  /* 0x03161008110075a7 */ /* 0x0022a4000802017f */
[----:B--2---:R-:W-:Y:S05]  /*e840*/  @!P1 NANOSLEEP.SYNCS 0x989680 ;  /* 0x009896800000995d */ /* 0x004fea0003900000 */
[----:B------:R-:W2:Y:S02]  /*e850*/  @!P1 SYNCS.PHASECHK.TRANS64 P1, [R17+URZ+0x31610], R8 ;  /* 0x03161008110095a7 */ /* 0x000ea4000802007f */
[----:B--2---:R-:W-:Y:S05]  /*e860*/  @!P1 BRA `(.L_x_1179) ;  /* 0xfffffffc00f09947 */ /* 0x004fea000383ffff */
[----:B------:R-:W-:Y:S05]  /*e870*/  BRA `(.L_x_1178) ;  /* 0xffffff3000987947 */ /* 0x000fea000383ffff */
.L_x_1183:
[----:B---3--:R3:W4:Y:S02]  /*e880*/  SYNCS.PHASECHK.TRANS64.TRYWAIT P1, [R18+URZ+0x31630], R9 ;  /* 0x03163009120075a7 */ /* 0x008724000802017f */
[----:B----4-:R-:W-:Y:S05]  /*e890*/  @!P1 NANOSLEEP.SYNCS 0x989680 ;  /* 0x009896800000995d */ /* 0x010fea0003900000 */
[----:B------:R-:W4:Y:S02]  /*e8a0*/  @!P1 SYNCS.PHASECHK.TRANS64 P1, [R18+URZ+0x31630], R9 ;  /* 0x03163009120095a7 */ /* 0x000f24000802007f */
[----:B----4-:R-:W-:Y:S05]  /*e8b0*/  @!P1 BRA `(.L_x_1183) ;  /* 0xfffffffc00f09947 */ /* 0x010fea000383ffff */
[----:B------:R-:W-:Y:S05]  /*e8c0*/  BRA `(.L_x_1182) ;  /* 0xffffff4c00987947 */ /* 0x000fea000383ffff */
.L_x_1271:
[----:B0-----:R0:W1:Y:S02]  /*e8d0*/  SYNCS.PHASECHK.TRANS64.TRYWAIT P0, [R0+URZ+0x31620], R5 ;  /* 0x03162005000075a7 */ /* 0x001064000800017f */
[----:B-1----:R-:W-:Y:S05]  /*e8e0*/  @!P0 NANOSLEEP.SYNCS 0x989680 ;  /* 0x009896800000895d */ /* 0x002fea0003900000 */
[----:B------:R-:W1:Y:S02]  /*e8f0*/  @!P0 SYNCS.PHASECHK.TRANS64 P0, [R0+URZ+0x31620], R5 ;  /* 0x03162005000085a7 */ /* 0x000e64000800007f */
[----:B-1----:R-:W-:Y:S05]  /*e900*/  @!P0 BRA `(.L_x_1271) ;  /* 0xfffffffc00f08947 */ /* 0x002fea000383ffff */
[----:B------:R-:W-:Y:S05]  /*e910*/  BRA `(.L_x_1286) ;  /* 0xffffffe400947947 */ /* 0x000fea000383ffff */
.L_x_1274:
[----:B0-----:R0:W1:Y:S02]  /*e920*/  SYNCS.PHASECHK.TRANS64.TRYWAIT P1, [R0+URZ+0x31638], R9 ;  /* 0x03163809000075a7 */ /* 0x001064000802017f */
[----:B-1----:R-:W-:Y:S05]  /*e930*/  @!P1 NANOSLEEP.SYNCS 0x989680 ;  /* 0x009896800000995d */ /* 0x002fea0003900000 */
[----:B------:R-:W1:Y:S02]  /*e940*/  @!P1 SYNCS.PHASECHK.TRANS64 P1, [R0+URZ+0x31638], R9 ;  /* 0x03163809000095a7 */ /* 0x000e64000802007f */
[----:B-1----:R-:W-:Y:S05]  /*e950*/  @!P1 BRA `(.L_x_1274) ;  /* 0xfffffffc00f09947 */ /* 0x002fea000383ffff */
[----:B------:R-:W-:Y:S05]  /*e960*/  BRA `(.L_x_1287) ;  /* 0xfffffff000107947 */ /* 0x000fea000383ffff */
.L_x_1276:
[----:B------:R-:W-:-:S07]  /*e970*/  SHF.L.U32 R20, R6, 0x1f, RZ ;  /* 0x0000001f06147819 */ /* 0x000fce00000006ff */
.L_x_1288:
[----:B0-----:R0:W1:Y:S02]  /*e980*/  SYNCS.PHASECHK.TRANS64.TRYWAIT P1, [R19+URZ+0x31620], R20 ;  /* 0x03162014130075a7 */ /* 0x001064000802017f */
[----:B-1----:R-:W-:Y:S05]  /*e990*/  @!P1 NANOSLEEP.SYNCS 0x989680 ;  /* 0x009896800000995d */ /* 0x002fea0003900000 */
[----:B------:R-:W1:Y:S02]  /*e9a0*/  @!P1 SYNCS.PHASECHK.TRANS64 P1, [R19+URZ+0x31620], R20 ;  /* 0x03162014130095a7 */ /* 0x000e64000802007f */
[----:B-1----:R-:W-:Y:S05]  /*e9b0*/  @!P1 BRA `(.L_x_1288) ;  /* 0xfffffffc00f09947 */ /* 0x002fea000383ffff */
[----:B------:R-:W-:Y:S05]  /*e9c0*/  BRA `(.L_x_1289) ;  /* 0xfffffff000e87947 */ /* 0x000fea000383ffff */
.L_x_1279:
[----:B0-----:R0:W2:Y:S02]  /*e9d0*/  SYNCS.PHASECHK.TRANS64.TRYWAIT P1, [R0+URZ+0x31638], R7 ;  /* 0x03163807000075a7 */ /* 0x0010a4000802017f */
[----:B--2---:R-:W-:Y:S05]  /*e9e0*/  @!P1 NANOSLEEP.SYNCS 0x989680 ;  /* 0x009896800000995d */ /* 0x004fea0003900000 */
[----:B------:R-:W2:Y:S02]  /*e9f0*/  @!P1 SYNCS.PHASECHK.TRANS64 P1, [R0+URZ+0x31638], R7 ;  /* 0x03163807000095a7 */ /* 0x000ea4000802007f */
[----:B--2---:R-:W-:Y:S05]  /*ea00*/  @!P1 BRA `(.L_x_1279) ;  /* 0xfffffffc00f09947 */ /* 0x004fea000383ffff */
[----:B------:R-:W-:Y:S05]  /*ea10*/  BRA `(.L_x_1290) ;  /* 0xfffffff800007947 */ /* 0x000fea000383ffff */
.L_x_1282:
[----:B0-----:R0:W2:Y:S02]  /*ea20*/  SYNCS.PHASECHK.TRANS64.TRYWAIT P0, [R6+URZ], R3 ;  /* 0x00000003060075a7 */ /* 0x0010a4000800017f */
[----:B--2---:R-:W-:Y:S05]  /*ea30*/  @!P0 NANOSLEEP.SYNCS 0x989680 ;  /* 0x009896800000895d */ /* 0x004fea0003900000 */
[----:B------:R-:W2:Y:S02]  /*ea40*/  @!P0 SYNCS.PHASECHK.TRANS64 P0, [R6+URZ], R3 ;  /* 0x00000003060085a7 */ /* 0x000ea4000800007f */
[----:B--2---:R-:W-:Y:S05]  /*ea50*/  @!P0 BRA `(.L_x_1282) ;  /* 0xfffffffc00f08947 */ /* 0x004fea000383ffff */
[----:B------:R-:W-:Y:S05]  /*ea60*/  BRA `(.L_x_1291) ;  /* 0xfffffffc00147947 */ /* 0x000fea000383ffff */
.L_x_1283:
[----:B0-----:R0:W2:Y:S02]  /*ea70*/  SYNCS.PHASECHK.TRANS64.TRYWAIT P0, [R5+URZ], R0 ;  /* 0x00000000050075a7 */ /* 0x0010a4000800017f */
[----:B--2---:R-:W-:Y:S05]  /*ea80*/  @!P0 NANOSLEEP.SYNCS 0x989680 ;  /* 0x009896800000895d */ /* 0x004fea0003900000 */
[----:B------:R-:W2:Y:S02]  /*ea90*/  @!P0 SYNCS.PHASECHK.TRANS64 P0, [R5+URZ], R0 ;  /* 0x00000000050085a7 */ /* 0x000ea4000800007f */
[----:B--2---:R-:W-:Y:S05]  /*eaa0*/  @!P0 BRA `(.L_x_1283) ;  /* 0xfffffffc00f08947 */ /* 0x004fea000383ffff */
[----:B------:R-:W-:Y:S05]  /*eab0*/  BRA `(.L_x_1292) ;  /* 0xfffffffc00247947 */ /* 0x000fea000383ffff */
.L_x_1293:
        /* <DEDUP_REMOVED lines=12> */
.L_x_2211:


//--------------------- .text._ZN7cutlass13device_kernelIN5flash11enable_sm90INS1_16FlashAttnBwdSm90INS1_25CollectiveMainloopBwdSm90ILi2ELi1ELi1EN4cute5tupleIJNS5_1CILi1EEES8_S8_EEENS6_IJNS7_ILi64EEENS7_ILi80EEENS7_ILi256EEEEEENS_10bfloat16_tEfNS_4arch4Sm90ELb0ELb0ELb0ELb1ELb0ELb0ELb1ELb1ELi2ELi1ELi1ELi1ELb0EEENS1_24CollectiveEpilogueBwdGQAISD_fSG_Li256ELb1ELb0EEENS1_19SingleTileSchedulerILb1ELb0ELb0ELi80EEEEEEEEEvNT_6ParamsE --------------------------
	.section	.text._ZN7cutlass13device_kernelIN5flash11enable_sm90INS1_16FlashAttnBwdSm90INS1_25CollectiveMainloopBwdSm90ILi2ELi1ELi1EN4cute5tupleIJNS5_1CILi1EEES8_S8_EEENS6_IJNS7_ILi64EEENS7_ILi80EEENS7_ILi256EEEEEENS_10bfloat16_tEfNS_4arch4Sm90ELb0ELb0ELb0ELb1ELb0ELb0ELb1ELb1ELi2ELi1ELi1ELi1ELb0EEENS1_24CollectiveEpilogueBwdGQAISD_fSG_Li256ELb1ELb0EEENS1_19SingleTileSchedulerILb1ELb0ELb0ELi80EEEEEEEEEvNT_6ParamsE,"ax",@progbits
	.align	128
.text._ZN7cutlass13device_kernelIN5flash11enable_sm90INS1_16FlashAttnBwdSm90INS1_25CollectiveMainloopBwdSm90ILi2ELi1ELi1EN4cute5tupleIJNS5_1CILi1EEES8_S8_EEENS6_IJNS7_ILi64EEENS7_ILi80EEENS7_ILi256EEEEEENS_10bfloat16_tEfNS_4arch4Sm90ELb0ELb0ELb0ELb1ELb0ELb0ELb1ELb1ELi2ELi1ELi1ELi1ELb0EEENS1_24CollectiveEpilogueBwdGQAISD_fSG_Li256ELb1ELb0EEENS1_19SingleTileSchedulerILb1ELb0ELb0ELi80EEEEEEEEEvNT_6ParamsE:
        .type           _ZN7cutlass13device_kernelIN5flash11enable_sm90INS1_16FlashAttnBwdSm90INS1_25CollectiveMainloopBwdSm90ILi2ELi1ELi1EN4cute5tupleIJNS5_1CILi1EEES8_S8_EEENS6_IJNS7_ILi64EEENS7_ILi80EEENS7_ILi256EEEEEENS_10bfloat16_tEfNS_4arch4Sm90ELb0ELb0ELb0ELb1ELb0ELb0ELb1ELb1ELi2ELi1ELi1ELi1ELb0EEENS1_24CollectiveEpilogueBwdGQAISD_fSG_Li256ELb1ELb0EEENS1_19SingleTileSchedulerILb1ELb0ELb0ELi80EEEEEEEEEvNT_6ParamsE,@function
        .size           _ZN7cutlass13device_kernelIN5flash11enable_sm90INS1_16FlashAttnBwdSm90INS1_25CollectiveMainloopBwdSm90ILi2ELi1ELi1EN4cute5tupleIJNS5_1CILi1EEES8_S8_EEENS6_IJNS7_ILi64EEENS7_ILi80EEENS7_ILi256EEEEEENS_10bfloat16_tEfNS_4arch4Sm90ELb0ELb0ELb0ELb1ELb0ELb0ELb1ELb1ELi2ELi1ELi1ELi1ELb0EEENS1_24CollectiveEpilogueBwdGQAISD_fSG_Li256ELb1ELb0EEENS1_19SingleTileSchedulerILb1ELb0ELb0ELi80EEEEEEEEEvNT_6ParamsE,(.L_x_2212 - _ZN7cutlass13device_kernelIN5flash11enable_sm90INS1_16FlashAttnBwdSm90INS1_25CollectiveMainloopBwdSm90ILi2ELi1ELi1EN4cute5tupleIJNS5_1CILi1EEES8_S8_EEENS6_IJNS7_ILi64EEENS7_ILi80EEENS7_ILi256EEEEEENS_10bfloat16_tEfNS_4arch4Sm90ELb0ELb0ELb0ELb1ELb0ELb0ELb1ELb1ELi2ELi1ELi1ELi1ELb0EEENS1_24CollectiveEpilogueBwdGQAISD_fSG_Li256ELb1ELb0EEENS1_19SingleTileSchedulerILb1ELb0ELb0ELi80EEEEEEEEEvNT_6ParamsE)
        .other          _ZN7cutlass13device_kernelIN5flash11enable_sm90INS1_16FlashAttnBwdSm90INS1_25CollectiveMainloopBwdSm90ILi2ELi1ELi1EN4cute5tupleIJNS5_1CILi1EEES8_S8_EEENS6_IJNS7_ILi64EEENS7_ILi80EEENS7_ILi256EEEEEENS_10bfloat16_tEfNS_4arch4Sm90ELb0ELb0ELb0ELb1ELb0ELb0ELb1ELb1ELi2ELi1ELi1ELi1ELb0EEENS1_24CollectiveEpilogueBwdGQAISD_fSG_Li256ELb1ELb0EEENS1_19SingleTileSchedulerILb1ELb0ELb0ELi80EEEEEEEEEvNT_6ParamsE,@"STO_CUDA_ENTRY STV_DEFAULT"
_ZN7cutlass13device_kernelIN5flash11enable_sm90INS1_16FlashAttnBwdSm90INS1_25CollectiveMainloopBwdSm90ILi2ELi1ELi1EN4cute5tupleIJNS5_1CILi1EEES8_S8_EEENS6_IJNS7_ILi64EEENS7_ILi80EEENS7_ILi256EEEEEENS_10bfloat16_tEfNS_4arch4Sm90ELb0ELb0ELb0ELb1ELb0ELb0ELb1ELb1ELi2ELi1ELi1ELi1ELb0EEENS1_24CollectiveEpilogueBwdGQAISD_fSG_Li256ELb1ELb0EEENS1_19SingleTileSchedulerILb1ELb0ELb0ELi80EEEEEEEEEvNT_6ParamsE:
        /* <DEDUP_REMOVED lines=23> */
.L_x_1295:
[----:B------:R-:W-:Y:S05]  /*0170*/  BSYNC B0 ;  /* 0x0000000000007941 */ /* 0x000fea0003800000 */
.L_x_1294:
        /* <DEDUP_REMOVED lines=34> */
.L_x_1296:
        /* <DEDUP_REMOVED lines=20> */
.L_x_1297:
[----:B-1----:R-:W-:Y:S01]  /*04e0*/  ISETP.NE.AND P0, PT, R2, RZ, PT ;  /* 0x000000ff0200720c */ /* 0x002fe20003f05270 */
[----:B------:R-:W-:Y:S01]  /*04f0*/  IMAD.MOV.U32 R21, RZ, RZ, 0x1 ;  /* 0x00000001ff157424 */ /* 0x000fe200078e00ff */
[----:B------:R-:W-:Y:S01]  /*0500*/  NOP ;  /* 0x0000000000007918 */ /* 0x000fe20000000000 */
[----:B------:R-:W-:Y:S03]  /*0510*/  BSSY B0, `(.L_x_1298) ;  /* 0x0000a96000007945 */ /* 0x000fe60003800000 */
[----:B------:R-:W-:Y:S01]  /*0520*/  SEL R21, R21, 0x2, !P0 ;  /* 0x0000000215157807 */ /* 0x000fe20004000000 */
[----:B--23--:R-:W-:Y:S06]  /*0530*/  BAR.SYNC.DEFER_BLOCKING 0x0 ;  /* 0x0000000000007b1d */ /* 0x00cfec0000010000 */
[----:B------:R-:W-:Y:S05]  /*0540*/  @!P0 BRA `(.L_x_1299) ;  /* 0x0000008800608947 */ /* 0x000fea0003800000 */
.L_x_1300:
        /* <DEDUP_REMOVED lines=15> */
.L_x_1301:
        /* <DEDUP_REMOVED lines=11> */
.L_x_1303:
[----:B------:R-:W3:Y:S02]  /*06f0*/  LDC R0, c[0x0][0x8c4] ;  /* 0x00023100ff007b82 */ /* 0x000ee40000000800 */
.L_x_1302:
[----:B-12---:R-:W-:-:S05]  /*0700*/  IMAD R3, R11, 0x50, RZ ;  /* 0x000000500b037824 */ /* 0x006fca00078e02ff */
[----:B---3-5:R-:W-:-:S04]  /*0710*/  ISETP.GE.AND P0, PT, R3, R0, PT ;  /* 0x000000000300720c */ /* 0x028fc80003f06270 */
[----:B------:R-:W-:-:S04]  /*0720*/  SEL R10, R7, 0xffffffff, !P0 ;  /* 0xffffffff070a7807 */ /* 0x000fc80004000000 */
[----:B------:R-:W-:Y:S01]  /*0730*/  ISETP.GE.AND P0, PT, R10, RZ, PT ;  /* 0x000000ff0a00720c */ /* 0x000fe20003f06270 */
[----:B------:R1:W-:-:S12]  /*0740*/  STL [R1], R10 ;  /* 0x0000000a01007387 */ /* 0x0003d80000100800 */
        /* <DEDUP_REMOVED lines=33> */
.L_x_1305:
        /* <DEDUP_REMOVED lines=8> */
.L_x_1306:
        /* <DEDUP_REMOVED lines=10> */
.L_x_1307:
        /* <DEDUP_REMOVED lines=103> */
.L_x_1309:
[----:B------:R-:W2:Y:S01]  /*10f0*/  LDL R15, [R1] ;  /* 0x00000000010f7983 */ /* 0x000ea20000100800 */
[----:B------:R-:W4:Y:S01]  /*1100*/  S2UR UR4, SR_CTAID.Y ;  /* 0x00000000000479c3 */ /* 0x000f220000002600 */
[----:B------:R-:W-:Y:S01]  /*1110*/  LOP3.LUT R11, R9, 0xffffff0, RZ, 0xc0, !PT ;  /* 0x0ffffff0090b7812 */ /* 0x000fe200078ec0ff */
[----:B------:R-:W-:Y:S01]  /*1120*/  IMAD.MOV.U32 R228, RZ, RZ, RZ ;  /* 0x000000ffffe47224 */ /* 0x000fe200078e00ff */
[--C-:B------:R-:W-:Y:S01]  /*1130*/  SHF.R.S32.HI R9, RZ, 0x5, R8.reuse ;  /* 0x00000005ff097819 */ /* 0x100fe20000011408 */
[----:B------:R-:W-:Y:S01]  /*1140*/  IMAD.MOV.U32 R19, RZ, RZ, RZ ;  /* 0x000000ffff137224 */ /* 0x000fe200078e00ff */
[----:B------:R-:W-:Y:S01]  /*1150*/  LOP3.LUT R5, R6, 0xffffff80, RZ, 0xc0, !PT ;  /* 0xffffff8006057812 */ /* 0x000fe200078ec0ff */
[----:B------:R-:W-:Y:S01]  /*1160*/  IMAD.IADD R11, R4, 0x1, -R11 ;  /* 0x00000001040b7824 */ /* 0x000fe200078e0a0b */
[----:B------:R-:W-:Y:S01]  /*1170*/  SHF.R.S32.HI R8, RZ, 0x1f, R8 ;  /* 0x0000001fff087819 */ /* 0x000fe20000011408 */
[----:B------:R-:W5:Y:S01]  /*1180*/  LDC.64 R16, c[0x0][0x2d8] ;  /* 0x0000b600ff107b82 */ /* 0x000f620000000a00 */
        /* <DEDUP_REMOVED lines=16> */
[----:B----4-:R-:W-:Y:S01]  /*1290*/  USHF.R.S32.HI UR5, URZ, 0x1f, UR4 ;  /* 0x0000001f3f057899 */ /* 0x010fe20008011404 */
[----:B------:R-:W-:Y:S01]  /*12a0*/  IMAD.IADD R4, R7, 0x1, -R4 ;  /* 0x0000000107047824 */ /* 0x000fe200078e0a04 */
[--C-:B------:R-:W-:Y:S01]  /*12b0*/  SHF.R.S32.HI R7, RZ, 0x2, R0.reuse ;  /* 0x00000002ff077819 */ /* 0x100fe20000011400 */
[----:B------:R-:W-:Y:S01]  /*12c0*/  IMAD R11, R8, 0x10, R11 ;  /* 0x00000010080b7824 */ /* 0x000fe200078e020b */
[----:B------:R-:W-:Y:S01]  /*12d0*/  SHF.R.S32.HI R8, RZ, 0x1f, R0 ;  /* 0x0000001fff087819 */ /* 0x000fe20000011400 */
[----:B------:R-:W-:Y:S01]  /*12e0*/  IMAD R13, R13, -0x8, R10 ;  /* 0xfffffff80d0d7824 */ /* 0x000fe200078e020a */
[----:B------:R-:W-:Y:S01]  /*12f0*/  LOP3.LUT R0, R0, 0xfffffffc, RZ, 0xc0, !PT ;  /* 0xfffffffc00007812 */ /* 0x000fe200078ec0ff */
[----:B-----5:R-:W-:Y:S01]  /*1300*/  IMAD R10, R16, UR5, RZ ;  /* 0x00000005100a7c24 */ /* 0x020fe2000f8e02ff */
[----:B------:R-:W-:-:S02]  /*1310*/  IADD3 R2, P0, R9, R2, RZ ;  /* 0x0000000209027210 */ /* 0x000fc40007f1e0ff */
[----:B------:R-:W-:Y:S02]  /*1320*/  CS2R R210, SRZ ;  /* 0x0000000000d27805 */ /* 0x000fe4000001ff00 */
[----:B------:R-:W-:Y:S01]  /*1330*/  LEA.HI R6, R6, R5, RZ, 0x5 ;  /* 0x0000000506067211 */ /* 0x000fe200078f28ff */
[----:B------:R-:W-:Y:S01]  /*1340*/  IMAD.IADD R0, R5, 0x1, -R0 ;  /* 0x0000000105007824 */ /* 0x000fe200078e0a00 */
[----:B------:R-:W-:Y:S02]  /*1350*/  LEA.HI R8, R8, R7, RZ, 0x3 ;  /* 0x0000000708087211 */ /* 0x000fe400078f18ff */
[----:B------:R-:W-:Y:S02]  /*1360*/  CS2R R208, SRZ ;  /* 0x0000000000d07805 */ /* 0x000fe4000001ff00 */
[----:B------:R-:W-:Y:S01]  /*1370*/  LEA.HI.X.SX32 R3, R9, R3, 0x1, P0 ;  /* 0x0000000309037211 */ /* 0x000fe200000f0eff */
[----:B------:R-:W-:Y:S01]  /*1380*/  IMAD R9, R17, UR4, R10 ;  /* 0x0000000411097c24 */ /* 0x000fe2000f8e020a */
[----:B------:R-:W-:Y:S01]  /*1390*/  LOP3.LUT R8, R8, 0xfffffff8, RZ, 0xc0, !PT ;  /* 0xfffffff808087812 */ /* 0x000fe200078ec0ff */
[----:B------:R-:W-:Y:S01]  /*13a0*/  IMAD R0, R0, -0x2, R13 ;  /* 0xfffffffe00007824 */ /* 0x000fe200078e020d */
[----:B------:R-:W-:Y:S01]  /*13b0*/  SHF.R.S32.HI R6, RZ, 0x5, R6 ;  /* 0x00000005ff067819 */ /* 0x000fe20000011406 */
[----:B------:R-:W-:Y:S01]  /*13c0*/  IMAD.WIDE.U32 R2, R16, UR4, R2 ;  /* 0x0000000410027c25 */ /* 0x000fe2000f8e0002 */
[----:B------:R-:W-:Y:S01]  /*13d0*/  ULDC.64 UR4, c[0x0][0x2e0] ;  /* 0x0000b80000047ab9 */ /* 0x000fe20000000a00 */
[----:B------:R-:W-:-:S02]  /*13e0*/  LOP3.LUT R229, R21, 0x1, RZ, 0xfc, !PT ;  /* 0x0000000115e57812 */ /* 0x000fc400078efcff */
[----:B------:R-:W-:Y:S01]  /*13f0*/  CS2R R206, SRZ ;  /* 0x0000000000ce7805 */ /* 0x000fe2000001ff00 */
[----:B------:R-:W-:Y:S01]  /*1400*/  IMAD.IADD R7, R7, 0x1, -R8 ;  /* 0x0000000107077824 */ /* 0x000fe200078e0a08 */
[----:B------:R-:W-:Y:S01]  /*1410*/  CS2R R204, SRZ ;  /* 0x0000000000cc7805 */ /* 0x000fe2000001ff00 */
[----:B------:R-:W-:Y:S01]  /*1420*/  IMAD.IADD R3, R3, 0x1, R9 ;  /* 0x0000000103037824 */ /* 0x000fe200078e0209 */
[----:B------:R-:W-:Y:S01]  /*1430*/  CS2R R202, SRZ ;  /* 0x0000000000ca7805 */ /* 0x000fe2000001ff00 */
[----:B------:R-:W-:Y:S01]  /*1440*/  IMAD R232, R6, 0x10, R7 ;  /* 0x0000001006e87824 */ /* 0x000fe200078e0207 */
        /* <DEDUP_REMOVED lines=74> */
[----:B------:R-:W-:Y:S01]  /*18f0*/  SHF.R.S32.HI R234, RZ, 0x6, R12 ;  /* 0x00000006ffea7819 */ /* 0x000fe2000001140c */
[----:B------:R-:W-:Y:S01]  /*1900*/  ULDC UR60, c[0x0][0x744] ;  /* 0x0001d100003c7ab9 */ /* 0x000fe20000000800 */
[----:B--2---:R-:W-:-:S02]  /*1910*/  SHF.R.S32.HI R5, RZ, 0x1f, R15 ;  /* 0x0000001fff057819 */ /* 0x004fc4000001140f */
[----:B------:R-:W-:Y:S02]  /*1920*/  SEL R231, R15, RZ, !P1 ;  /* 0x000000ff0fe77207 */ /* 0x000fe40004800000 */
[----:B------:R-:W-:-:S05]  /*1930*/  SEL R5, R5, RZ, !P1 ;  /* 0x000000ff05057207 */ /* 0x000fca0004800000 */
[----:B------:R-:W-:Y:S02]  /*1940*/  IMAD R8, R5, UR4, RZ ;  /* 0x0000000405087c24 */ /* 0x000fe4000f8e02ff */
[----:B------:R-:W-:Y:S02]  /*1950*/  IMAD.SHL.U32 R5, R11, 0x8, RZ ;  /* 0x000000080b057824 */ /* 0x000fe400078e00ff */
[C---:B------:R-:W-:Y:S02]  /*1960*/  IMAD R233, R231.reuse, UR5, R8 ;  /* 0x00000005e7e97c24 */ /* 0x040fe4000f8e0208 */
[----:B------:R-:W-:Y:S01]  /*1970*/  IMAD.WIDE.U32 R230, R231, UR4, R2 ;  /* 0x00000004e7e67c25 */ /* 0x000fe2000f8e0002 */
[----:B------:R-:W-:-:S03]  /*1980*/  ULDC.64 UR4, c[0x0][0x2c0] ;  /* 0x0000b00000047ab9 */ /* 0x000fc60000000a00 */
[----:B------:R-:W-:Y:S02]  /*1990*/  IMAD.MOV.U32 R3, RZ, RZ, RZ ;  /* 0x000000ffff037224 */ /* 0x000fe400078e00ff */
[----:B------:R-:W-:Y:S02]  /*19a0*/  IMAD R2, R5, 0x2, R18 ;  /* 0x0000000205027824 */ /* 0x000fe400078e0212 */
[----:B------:R-:W-:Y:S02]  /*19b0*/  IMAD.IADD R233, R231, 0x1, R233 ;  /* 0x00000001e7e97824 */ /* 0x000fe400078e02e9 */
[----:B------:R-:W-:Y:S02]  /*19c0*/  IMAD.U32 R236, RZ, RZ, UR4 ;  /* 0x00000004ffec7e24 */ /* 0x000fe4000f8e00ff */
[----:B------:R-:W-:-:S07]  /*19d0*/  IMAD.U32 R235, RZ, RZ, UR5 ;  /* 0x00000005ffeb7e24 */ /* 0x000fce000f8e00ff */
.L_x_1321:
[----:B------:R-:W-:-:S13]  /*19e0*/  ISETP.NE.AND P0, PT, R229, 0x3, PT ;  /* 0x00000003e500780c */ /* 0x000fda0003f05270 */
[----:B-1----:R-:W-:Y:S05]  /*19f0*/  @!P0 BRA `(.L_x_1311) ;  /* 0x0000000000048947 */ /* 0x002fea0003800000 */
[----:B------:R-:W-:Y:S01]  /*1a00*/  BPT.TRAP 0x1 ;  /* 0x000000040000795c */ /* 0x000fe20000300000 */
.L_x_1311:
[----:B------:R-:W-:Y:S01]  /*1a10*/  IMAD R17, R3, 0x8, R18 ;  /* 0x0000000803117824 */ /* 0x000fe200078e0212 */
[----:B------:R-:W-:-:S04]  /*1a20*/  SHF.L.U32 R8, R228, 0x1f, RZ ;  /* 0x0000001fe4087819 */ /* 0x000fc800000006ff */
[----:B------:R1:W2:Y:S01]  /*1a30*/  SYNCS.PHASECHK.TRANS64.TRYWAIT P1, [R17+URZ+0x31810], R8 ;  /* 0x03181008110075a7 */ /* 0x0002a2000802017f */
[----:B------:R-:W-:Y:S05]  /*1a40*/  @!P0 BRA `(.L_x_1312) ;  /* 0x0000000000048947 */ /* 0x000fea0003800000 */
[----:B------:R-:W-:Y:S01]  /*1a50*/  BPT.TRAP 0x1 ;  /* 0x000000040000795c */ /* 0x000fe20000300000 */
.L_x_1312:
        /* <DEDUP_REMOVED lines=11> */
.L_x_1313:
        /* <DEDUP_REMOVED lines=438> */
.L_x_1315:
[----:B------:R-:W-:-:S04]  /*3670*/  SHF.L.U32 R9, R19, 0x1f, RZ ;  /* 0x0000001f13097819 */ /* 0x000fc800000006ff */
[----:B------:R1:W4:Y:S01]  /*3680*/  SYNCS.PHASECHK.TRANS64.TRYWAIT P1, [R18+URZ+0x31830], R9 ;  /* 0x03183009120075a7 */ /* 0x000322000802017f */
[----:B------:R-:W-:Y:S05]  /*3690*/  @!P0 BRA `(.L_x_1316) ;  /* 0x0000000000048947 */ /* 0x000fea0003800000 */
[----:B------:R-:W-:Y:S01]  /*36a0*/  BPT.TRAP 0x1 ;  /* 0x000000040000795c */ /* 0x000fe20000300000 */
.L_x_1316:
        /* <DEDUP_REMOVED lines=11> */
.L_x_1317:
        /* <DEDUP_REMOVED lines=467> */
[--C-:B--2---:R-:W-:Y:S01]  /*5490*/  FFMA.FTZ R10, R29, UR60, -R14.reuse ;  /* 0x0000003c1d0a7c23 */ /* 0x104fe2000801080e */
[----:B------:R-:W-:Y:S01]  /*54a0*/  FSEL R25, R25, -INF , P6 ;  /* 0xff80000019197808 */ /* 0x000fe20003000000 */
[----:B------:R-:W-:Y:S01]  /*54b0*/  VIADD R24, R18, 0x2c500 ;  /* 0x0002c50012187836 */ /* 0x000fe20000000000 */
[----:B------:R-:W1:Y:S01]  /*54c0*/  LDS R29, [R26+0x2c300] ;  /* 0x02c300001a1d7984 */ /* 0x000e620000000800 */
[C---:B------:R-:W-:Y:S01]  /*54d0*/  ISETP.GT.AND P5, PT, R0.reuse, 0x30, PT ;  /* 0x000000300000780c */ /* 0x040fe20003fa4270 */
[--C-:B------:R-:W-:Y:S01]  /*54e0*/  FFMA.FTZ R8, R7, UR60, -R14.reuse ;  /* 0x0000003c07087c23 */ /* 0x100fe2000801080e */
[----:B------:R-:W-:Y:S01]  /*54f0*/  FSEL R27, R27, -INF , P6 ;  /* 0xff8000001b1b7808 */ /* 0x000fe20003000000 */
[----:B------:R-:W2:Y:S01]  /*5500*/  LDS R26, [R26+0x2c320] ;  /* 0x02c320001a1a7984 */ /* 0x000ea20000000800 */
[----:B------:R-:W-:Y:S01]  /*5510*/  ISETP.GT.AND P6, PT, R0, 0x31, PT ;  /* 0x000000310000780c */ /* 0x000fe20003fc4270 */
[----:B------:R-:W-:Y:S01]  /*5520*/  FFMA.FTZ R9, R25, UR60, -R14 ;  /* 0x0000003c19097c23 */ /* 0x000fe2000801080e */
[----:B------:R-:W-:Y:S01]  /*5530*/  FSEL R13, R36, -INF , P5 ;  /* 0xff800000240d7808 */ /* 0x000fe20002800000 */
[--C-:B---3--:R-:W-:Y:S01]  /*5540*/  FFMA.FTZ R21, R21, UR60, -R20.reuse ;  /* 0x0000003c15157c23 */ /* 0x108fe20008010814 */
        /* <DEDUP_REMOVED lines=15> */
[----:B------:R-:W3:Y:S01]  /*5640*/  MUFU.EX2 R8, R8 ;  /* 0x0000000800087308 */ /* 0x000ee20000000800 */
        /* <DEDUP_REMOVED lines=22> */
[--C-:B-1----:R-:W-:Y:S01]  /*57b0*/  FADD.FTZ R35, R44, -R29.reuse ;  /* 0x8000001d2c237221 */ /* 0x102fe20000010000 */
[--C-:B------:R-:W-:Y:S01]  /*57c0*/  FADD.FTZ R30, R45, -R29.reuse ;  /* 0x8000001d2d1e7221 */ /* 0x100fe20000010000 */
[--C-:B--2---:R-:W-:Y:S01]  /*57d0*/  FADD.FTZ R47, R47, -R26.reuse ;  /* 0x8000001a2f2f7221 */ /* 0x104fe20000010000 */
        /* <DEDUP_REMOVED lines=9> */
[----:B------:R-:W1:Y:S01]  /*5870*/  MUFU.EX2 R22, R22 ;  /* 0x0000001600167308 */ /* 0x000e620000000800 */
[----:B---3--:R-:W-:Y:S01]  /*5880*/  FMUL.FTZ R35, R8, R35 ;  /* 0x0000002308237220 */ /* 0x008fe20000410000 */
[----:B------:R-:W-:Y:S01]  /*5890*/  FADD.FTZ R29, R221, -R29 ;  /* 0x8000001ddd1d7221 */ /* 0x000fe20000010000 */
[C---:B----4-:R-:W-:Y:S01]  /*58a0*/  FMUL.FTZ R30, R9.reuse, R30 ;  /* 0x0000001e091e7220 */ /* 0x050fe20000410000 */
[----:B------:R-:W-:Y:S01]  /*58b0*/  F2FP.BF16.F32.PACK_AB R8, R9, R8 ;  /* 0x000000080908723e */ /* 0x000fe200000010ff */
[----:B------:R-:W-:-:S02]  /*58c0*/  VIADD R39, R20, 0x80 ;  /* 0x0000008014277836 */ /* 0x000fc40000000000 */
[--C-:B------:R-:W-:Y:S01]  /*58d0*/  FADD.FTZ R46, R46, -R26.reuse ;  /* 0x8000001a2e2e7221 */ /* 0x100fe20000010000 */
[----:B------:R-:W-:Y:S01]  /*58e0*/  VIADD R40, R20, 0x180 ;  /* 0x0000018014287836 */ /* 0x000fe20000000000 */
[----:B------:R-:W2:Y:S01]  /*58f0*/  MUFU.EX2 R7, R7 ;  /* 0x0000000700077308 */ /* 0x000ea20000000800 */
[----:B------:R-:W-:Y:S01]  /*5900*/  IMAD R216, R4, 0x2000, R5 ;  /* 0x0000200004d87824 */ /* 0x000fe200078e0205 */
[----:B------:R-:W-:Y:S01]  /*5910*/  R2UR UR4, R39 ;  /* 0x00000000270472ca */ /* 0x000fe200000e0000 */
[----:B------:R-:W-:Y:S01]  /*5920*/  VIADD R39, R20, 0x100 ;  /* 0x0000010014277836 */ /* 0x000fe20000000000 */
[----:B------:R-:W-:Y:S01]  /*5930*/  R2UR UR6, R40 ;  /* 0x00000000280672ca */ /* 0x000fe200000e0000 */
[--C-:B------:R-:W-:Y:S01]  /*5940*/  FADD.FTZ R51, R51, -R26.reuse ;  /* 0x8000001a33337221 */ /* 0x100fe20000010000 */
[--C-:B------:R-:W-:Y:S01]  /*5950*/  FADD.FTZ R41, R54, -R26.reuse ;  /* 0x8000001a36297221 */ /* 0x100fe20000010000 */
[--C-:B------:R-:W-:Y:S01]  /*5960*/  FADD.FTZ R40, R55, -R26.reuse ;  /* 0x8000001a37287221 */ /* 0x100fe20000010000 */
[----:B------:R-:W3:Y:S01]  /*5970*/  MUFU.EX2 R10, R10 ;  /* 0x0000000a000a7308 */ /* 0x000ee20000000800 */
[C---:B-1----:R-:W-:Y:S01]  /*5980*/  F2FP.BF16.F32.PACK_AB R9, R22.reuse, R21 ;  /* 0x000000151609723e */ /* 0x042fe200000010ff */
[----:B------:R-:W-:Y:S01]  /*5990*/  BAR.SYNC.DEFER_BLOCKING 0x9, 0x100 ;  /* 0x0244000000007b1d */ /* 0x000fe20000010000 */
[----:B------:R-:W-:Y:S01]  /*59a0*/  FMUL.FTZ R42, R22, R47 ;  /* 0x0000002f162a7220 */ /* 0x000fe20000410000 */
[----:B------:R-:W-:Y:S01]  /*59b0*/  R2UR UR5, R39 ;  /* 0x00000000270572ca */ /* 0x000fe200000e0000 */
[--C-:B------:R-:W-:Y:S01]  /*59c0*/  FADD.FTZ R39, R218, -R26.reuse ;  /* 0x8000001ada277221 */ /* 0x100fe20000010000 */
[--C-:B------:R-:W-:Y:S01]  /*59d0*/  FADD.FTZ R219, R219, -R26.reuse ;  /* 0x8000001adbdb7221 */ /* 0x100fe20000010000 */
[----:B------:R-:W-:Y:S01]  /*59e0*/  FADD.FTZ R222, R222, -R26 ;  /* 0x8000001adede7221 */ /* 0x000fe20000010000 */
[----:B------:R-:W1:Y:S01]  /*59f0*/  MUFU.EX2 R23, R23 ;  /* 0x0000001700177308 */ /* 0x000e620000000800 */
[----:B--2---:R-:W-:Y:S01]  /*5a00*/  FMUL.FTZ R48, R7, R48 ;  /* 0x0000003007307220 */ /* 0x004fe20000410000 */
[----:B------:R-:W-:Y:S01]  /*5a10*/  SHF.R.U32.HI R217, RZ, 0x4, R216 ;  /* 0x00000004ffd97819 */ /* 0x000fe200000116d8 */
[----:B------:R-:W-:Y:S01]  /*5a20*/  FADD.FTZ R26, R223, -R26 ;  /* 0x8000001adf1a7221 */ /* 0x000fe20000010000 */
[----:B------:R-:W-:Y:S01]  /*5a30*/  FMUL.FTZ R21, R21, R46 ;  /* 0x0000002e15157220 */ /* 0x000fe20000410000 */
[----:B------:R-:W-:Y:S01]  /*5a40*/  F2FP.BF16.F32.PACK_AB R30, R30, R35 ;  /* 0x000000231e1e723e */ /* 0x000fe200000010ff */
[----:B------:R-:W-:Y:S01]  /*5a50*/  VIADD R5, R20, 0x200 ;  /* 0x0000020014057836 */ /* 0x000fe20000000000 */
[----:B------:R-:W-:Y:S01]  /*5a60*/  LOP3.LUT R217, R217, 0x3fff, RZ, 0xc0, !PT ;  /* 0x00003fffd9d97812 */ /* 0x000fe200078ec0ff */
[----:B------:R-:W2:Y:S01]  /*5a70*/  MUFU.EX2 R6, R6 ;  /* 0x0000000600067308 */ /* 0x000ea20000000800 */
[C---:B---3--:R-:W-:Y:S01]  /*5a80*/  FMUL.FTZ R49, R10.reuse, R49 ;  /* 0x000000310a317220 */ /* 0x048fe20000410000 */
[----:B------:R-:W-:Y:S01]  /*5a90*/  F2FP.BF16.F32.PACK_AB R22, R10, R7 ;  /* 0x000000070a16723e */ /* 0x000fe200000010ff */
[----:B------:R-:W-:Y:S01]  /*5aa0*/  UMOV UR14, UR4 ;  /* 0x00000004000e7c82 */ /* 0x000fe20008000000 */
[----:B------:R-:W-:Y:S01]  /*5ab0*/  R2UR UR56, R217 ;  /* 0x00000000d93872ca */ /* 0x000fe200000e0000 */
[----:B------:R-:W-:Y:S01]  /*5ac0*/  UMOV UR10, UR5 ;  /* 0x00000005000a7c82 */ /* 0x000fe20008000000 */
[----:B------:R-:W-:Y:S01]  /*5ad0*/  F2FP.BF16.F32.PACK_AB R48, R49, R48 ;  /* 0x000000303130723e */ /* 0x000fe200000010ff */
[----:B------:R-:W-:Y:S01]  /*5ae0*/  UMOV UR18, UR6 ;  /* 0x0000000600127c82 */ /* 0x000fe20008000000 */
[----:B------:R-:W3:Y:S01]  /*5af0*/  MUFU.EX2 R12, R12 ;  /* 0x0000000c000c7308 */ /* 0x000ee20000000800 */
[----:B-1----:R-:W-:Y:S01]  /*5b00*/  FMUL.FTZ R50, R23, R50 ;  /* 0x0000003217327220 */ /* 0x002fe20000410000 */
[----:B------:R-:W-:Y:S01]  /*5b10*/  STSM.16.M88.2 [R2+0x2c500], R8 ;  /* 0x02c5000802007844 */ /* 0x000fe20000000100 */
[----:B------:R-:W-:-:S02]  /*5b20*/  R2UR UR58, R20 ;  /* 0x00000000143a72ca */ /* 0x000fc400000e0000 */
[----:B------:R-:W-:Y:S01]  /*5b30*/  R2UR UR7, R5 ;  /* 0x00000000050772ca */ /* 0x000fe200000e0000 */
[----:B------:R-:W-:Y:S02]  /*5b40*/  VIADD R5, R217, 0x80 ;  /* 0x00000080d9057836 */ /* 0x000fe40000000000 */
[----:B------:R-:W1:Y:S01]  /*5b50*/  MUFU.EX2 R28, R28 ;  /* 0x0000001c001c7308 */ /* 0x000e620000000800 */
[----:B--2---:R-:W-:Y:S01]  /*5b60*/  FMUL.FTZ R10, R6, R31 ;  /* 0x0000001f060a7220 */ /* 0x004fe20000410000 */
[----:B------:R-:W-:Y:S01]  /*5b70*/  F2FP.BF16.F32.PACK_AB R31, R42, R21 ;  /* 0x000000152a1f723e */ /* 0x000fe200000010ff */
[----:B------:R-:W-:Y:S01]  /*5b80*/  UMOV UR12, UR56 ;  /* 0x00000038000c7c82 */ /* 0x000fe20008000000 */
[----:B------:R-:W-:Y:S01]  /*5b90*/  UMOV UR8, UR56 ;  /* 0x0000003800087c82 */ /* 0x000fe20008000000 */
[----:B------:R-:W-:Y:S01]  /*5ba0*/  UMOV UR16, UR56 ;  /* 0x0000003800107c82 */ /* 0x000fe20008000000 */
[----:B------:R-:W-:Y:S01]  /*5bb0*/  R2UR UR48, R5 ;  /* 0x00000000053072ca */ /* 0x000fe200000e0000 */
[----:B------:R-:W-:Y:S01]  /*5bc0*/  VIADD R5, R20, 0x90 ;  /* 0x0000009014057836 */ /* 0x000fe20000000000 */
[----:B------:R-:W2:Y:S01]  /*5bd0*/  MUFU.EX2 R11, R11 ;  /* 0x0000000b000b7308 */ /* 0x000ea20000000800 */
[----:B---3--:R-:W-:-:S03]  /*5be0*/  FMUL.FTZ R33, R12, R33 ;  /* 0x000000210c217220 */ /* 0x008fc60000410000 */
[----:B------:R-:W-:Y:S01]  /*5bf0*/  R2UR UR4, R5 ;  /* 0x00000000050472ca */ /* 0x000fe200000e0000 */
[----:B------:R-:W-:-:S03]  /*5c00*/  VIADD R5, R20, 0x190 ;  /* 0x0000019014057836 */ /* 0x000fc60000000000 */
[----:B------:R-:W3:Y:S01]  /*5c10*/  MUFU.EX2 R13, R13 ;  /* 0x0000000d000d7308 */ /* 0x000ee20000000800 */
[C---:B-1----:R-:W-:Y:S01]  /*5c20*/  F2FP.BF16.F32.PACK_AB R23, R28.reuse, R23 ;  /* 0x000000171c17723e */ /* 0x042fe200000010ff */
[----:B------:R-:W-:Y:S01]  /*5c30*/  FMUL.FTZ R51, R28, R51 ;  /* 0x000000331c337220 */ /* 0x000fe20000410000 */
[----:B------:R-:W-:Y:S01]  /*5c40*/  R2UR UR54, R5 ;  /* 0x00000000053672ca */ /* 0x000fe200000e0000 */
[----:B------:R-:W-:Y:S01]  /*5c50*/  VIADD R5, R20, 0x210 ;  /* 0x0000021014057836 */ /* 0x000fe20000000000 */
[----:B------:R-:W-:Y:S01]  /*5c60*/  UMOV UR52, UR48 ;  /* 0x0000003000347c82 */ /* 0x000fe20008000000 */
[----:B------:R1:W-:Y:S01]  /*5c70*/  STSM.16.M88.2 [R2+0x2cd00], R22 ;  /* 0x02cd001602007844 */ /* 0x0003e20000000100 */
[----:B------:R-:W-:Y:S01]  /*5c80*/  F2FP.BF16.F32.PACK_AB R49, R51, R50 ;  /* 0x000000323331723e */ /* 0x000fe200000010ff */
[----:B------:R-:W4:Y:S01]  /*5c90*/  MUFU.EX2 R14, R14 ;  /* 0x0000000e000e7308 */ /* 0x000f220000000800 */
[C---:B--2---:R-:W-:Y:S01]  /*5ca0*/  F2FP.BF16.F32.PACK_AB R6, R11.reuse, R6 ;  /* 0x000000060b06723e */ /* 0x044fe200000010ff */
[----:B------:R-:W-:Y:S01]  /*5cb0*/  FMUL.FTZ R43, R11, R32 ;  /* 0x000000200b2b7220 */ /* 0x000fe20000410000 */
[----:B------:R-:W-:Y:S01]  /*5cc0*/  R2UR UR46, R5 ;  /* 0x00000000052e72ca */ /* 0x000fe200000e0000 */
[----:B------:R-:W-:Y:S01]  /*5cd0*/  UMOV UR44, UR48 ;  /* 0x00000030002c7c82 */ /* 0x000fe20008000000 */
[----:B------:R-:W-:-:S02]  /*5ce0*/  VIADD R5, R217, 0x100 ;  /* 0x00000100d9057836 */ /* 0x000fc40000000000 */
[----:B------:R-:W-:Y:S01]  /*5cf0*/  F2FP.BF16.F32.PACK_AB R10, R43, R10 ;  /* 0x0000000a2b0a723e */ /* 0x000fe200000010ff */
[----:B------:R-:W2:Y:S01]  /*5d00*/  MUFU.EX2 R36, R36 ;  /* 0x0000002400247308 */ /* 0x000ea20000000800 */
[C---:B---3--:R-:W-:Y:S01]  /*5d10*/  FMUL.FTZ R34, R13.reuse, R34 ;  /* 0x000000220d227220 */ /* 0x048fe20000410000 */
[----:B------:R-:W-:Y:S02]  /*5d20*/  F2FP.BF16.F32.PACK_AB R12, R13, R12 ;  /* 0x0000000c0d0c723e */ /* 0x000fe400000010ff */
[----:B------:R-:W-:Y:S01]  /*5d30*/  R2UR UR28, R5 ;  /* 0x00000000051c72ca */ /* 0x000fe200000e0000 */
[----:B------:R-:W-:Y:S01]  /*5d40*/  VIADD R5, R20, 0xa0 ;  /* 0x000000a014057836 */ /* 0x000fe20000000000 */
[----:B------:R-:W-:Y:S02]  /*5d50*/  F2FP.BF16.F32.PACK_AB R34, R34, R33 ;  /* 0x000000212222723e */ /* 0x000fe400000010ff */
[----:B------:R-:W3:Y:S01]  /*5d60*/  MUFU.EX2 R37, R37 ;  /* 0x0000002500257308 */ /* 0x000ee20000000800 */
[----:B----4-:R-:W-:Y:S01]  /*5d70*/  FMUL.FTZ R29, R14, R29 ;  /* 0x0000001d0e1d7220 */ /* 0x010fe20000410000 */
[----:B------:R-:W-:Y:S01]  /*5d80*/  R2UR UR42, R5 ;  /* 0x00000000052a72ca */ /* 0x000fe200000e0000 */
[----:B------:R-:W-:Y:S01]  /*5d90*/  VIADD R5, R20, 0x1a0 ;  /* 0x000001a014057836 */ /* 0x000fe20000000000 */
[----:B-1----:R-:W-:-:S04]  /*5da0*/  MOV R23, UR31 ;  /* 0x0000001f00177c02 */ /* 0x002fc80008000f00 */
[----:B------:R-:W1:Y:S01]  /*5db0*/  MUFU.EX2 R15, R15 ;  /* 0x0000000f000f7308 */ /* 0x000e620000000800 */
[----:B--2---:R-:W-:Y:S01]  /*5dc0*/  FMUL.FTZ R41, R36, R41 ;  /* 0x0000002924297220 */ /* 0x004fe20000410000 */
[----:B------:R-:W-:Y:S01]  /*5dd0*/  R2UR UR34, R5 ;  /* 0x00000000052272ca */ /* 0x000fe200000e0000 */
[----:B------:R-:W-:Y:S01]  /*5de0*/  VIADD R5, R20, 0x220 ;  /* 0x0000022014057836 */ /* 0x000fe20000000000 */
[----:B------:R-:W-:Y:S01]  /*5df0*/  UMOV UR40, UR28 ;  /* 0x0000001c00287c82 */ /* 0x000fe20008000000 */
[----:B------:R-:W-:Y:S01]  /*5e00*/  UMOV UR36, UR28 ;  /* 0x0000001c00247c82 */ /* 0x000fe20008000000 */
[----:B------:R-:W-:Y:S01]  /*5e10*/  UMOV UR32, UR28 ;  /* 0x0000001c00207c82 */ /* 0x000fe20008000000 */
[----:B------:R-:W-:Y:S01]  /*5e20*/  UMOV UR24, UR28 ;  /* 0x0000001c00187c82 */ /* 0x000fe20008000000 */
[----:B------:R-:W2:Y:S01]  /*5e30*/  MUFU.EX2 R38, R38 ;  /* 0x0000002600267308 */ /* 0x000ea20000000800 */
[C---:B---3--:R-:W-:Y:S01]  /*5e40*/  F2FP.BF16.F32.PACK_AB R7, R37.reuse, R36 ;  /* 0x000000242507723e */ /* 0x048fe200000010ff */
[----:B------:R-:W-:Y:S01]  /*5e50*/  FMUL.FTZ R40, R37, R40 ;  /* 0x0000002825287220 */ /* 0x000fe20000410000 */
[----:B------:R-:W-:Y:S01]  /*5e60*/  R2UR UR26, R5 ;  /* 0x00000000051a72ca */ /* 0x000fe200000e0000 */
[----:B------:R-:W-:-:S02]  /*5e70*/  IMAD R5, R4, 0x2800, R18 ;  /* 0x0000280004057824 */ /* 0x000fc400078e0212 */
[----:B------:R3:W-:Y:S01]  /*5e80*/  STSM.16.M88.2 [R2+0x2d500], R6 ;  /* 0x02d5000602007844 */ /* 0x0007e20000000100 */
[----:B------:R-:W-:Y:S01]  /*5e90*/  F2FP.BF16.F32.PACK_AB R11, R40, R41 ;  /* 0x00000029280b723e */ /* 0x000fe200000010ff */
[----:B------:R-:W4:Y:S01]  /*5ea0*/  MUFU.EX2 R27, R27 ;  /* 0x0000001b001b7308 */ /* 0x000f220000000800 */
[----:B-1----:R-:W-:Y:S01]  /*5eb0*/  FMUL.FTZ R220, R15, R220 ;  /* 0x000000dc0fdc7220 */ /* 0x002fe20000410000 */
[----:B------:R-:W-:Y:S02]  /*5ec0*/  F2FP.BF16.F32.PACK_AB R14, R14, R15 ;  /* 0x0000000f0e0e723e */ /* 0x000fe400000010ff */
[----:B------:R-:W-:-:S04]  /*5ed0*/  SHF.R.U32.HI R5, RZ, 0x4, R5 ;  /* 0x00000004ff057819 */ /* 0x000fc80000011605 */
[----:B------:R-:W1:Y:S01]  /*5ee0*/  MUFU.EX2 R25, R25 ;  /* 0x0000001900197308 */ /* 0x000e620000000800 */
[----:B--2---:R-:W-:Y:S01]  /*5ef0*/  FMUL.FTZ R39, R38, R39 ;  /* 0x0000002726277220 */ /* 0x004fe20000410000 */
[----:B---3--:R-:W-:Y:S01]  /*5f00*/  VIADD R6, R20, 0x10 ;  /* 0x0000001014067836 */ /* 0x008fe20000000000 */
[----:B------:R-:W-:-:S04]  /*5f10*/  LOP3.LUT R5, R5, 0x3fff, RZ, 0xc0, !PT ;  /* 0x00003fff05057812 */ /* 0x000fc800078ec0ff */
[----:B------:R-:W-:Y:S01]  /*5f20*/  R2UR UR50, R6 ;  /* 0x00000000063272ca */ /* 0x000fe200000e0000 */
[----:B------:R-:W2:Y:S01]  /*5f30*/  MUFU.EX2 R24, R24 ;  /* 0x0000001800187308 */ /* 0x000ea20000000800 */
[C---:B----4-:R-:W-:Y:S01]  /*5f40*/  F2FP.BF16.F32.PACK_AB R13, R27.reuse, R38 ;  /* 0x000000261b0d723e */ /* 0x050fe200000010ff */
[----:B------:R-:W-:Y:S01]  /*5f50*/  FMUL.FTZ R8, R27, R219 ;  /* 0x000000db1b087220 */ /* 0x000fe20000410000 */
[----:B------:R-:W-:-:S03]  /*5f60*/  VIADD R6, R20, 0x110 ;  /* 0x0000011014067836 */ /* 0x000fc60000000000 */
[----:B------:R-:W-:Y:S01]  /*5f70*/  STSM.16.M88.2 [R2+0x2dd00], R12 ;  /* 0x02dd000c02007844 */ /* 0x000fe20000000100 */
[----:B------:R-:W-:Y:S01]  /*5f80*/  F2FP.BF16.F32.PACK_AB R35, R8, R39 ;  /* 0x000000270823723e */ /* 0x000fe200000010ff */
[----:B-1----:R-:W-:Y:S01]  /*5f90*/  FMUL.FTZ R222, R25, R222 ;  /* 0x000000de19de7220 */ /* 0x002fe20000410000 */
[----:B------:R-:W-:Y:S02]  /*5fa0*/  F2FP.BF16.F32.PACK_AB R8, R29, R220 ;  /* 0x000000dc1d08723e */ /* 0x000fe400000010ff */
[----:B------:R-:W-:Y:S01]  /*5fb0*/  R2UR UR5, R6 ;  /* 0x00000000060572ca */ /* 0x000fe200000e0000 */
[----:B------:R-:W-:Y:S01]  /*5fc0*/  VIADD R6, R20, 0x20 ;  /* 0x0000002014067836 */ /* 0x000fe20000000000 */
[C---:B--2---:R-:W-:Y:S01]  /*5fd0*/  F2FP.BF16.F32.PACK_AB R15, R24.reuse, R25 ;  /* 0x00000019180f723e */ /* 0x044fe200000010ff */
[----:B------:R-:W-:-:S03]  /*5fe0*/  FMUL.FTZ R9, R24, R26 ;  /* 0x0000001a18097220 */ /* 0x000fc60000410000 */
[----:B------:R-:W-:Y:S01]  /*5ff0*/  R2UR UR30, R6 ;  /* 0x00000000061e72ca */ /* 0x000fe200000e0000 */
[----:B------:R-:W-:Y:S01]  /*6000*/  VIADD R6, R20, 0x120 ;  /* 0x0000012014067836 */ /* 0x000fe20000000000 */
[----:B------:R-:W-:Y:S01]  /*6010*/  STSM.16.M88.2 [R2+0x2e500], R14 ;  /* 0x02e5000e02007844 */ /* 0x000fe20000000100 */
[----:B------:R-:W-:-:S03]  /*6020*/  F2FP.BF16.F32.PACK_AB R9, R9, R222 ;  /* 0x000000de0909723e */ /* 0x000fc600000010ff */
[----:B------:R-:W-:Y:S01]  /*6030*/  R2UR UR38, R6 ;  /* 0x00000000062672ca */ /* 0x000fe200000e0000 */
[----:B------:R1:W-:Y:S06]  /*6040*/  MEMBAR.ALL.CTA ;  /* 0x0000000000007992 */ /* 0x0003ec0000008000 */
[----:B-1----:R-:W1:Y:S01]  /*6050*/  FENCE.VIEW.ASYNC.S ;  /* 0x00000000000073c6 */ /* 0x002e620000000000 */
[----:B------:R-:W-:-:S05]  /*6060*/  VIADD R6, R18, 0x2ed00 ;  /* 0x0002ed0012067836 */ /* 0x000fca0000000000 */
[----:B------:R-:W-:Y:S02]  /*6070*/  SHF.R.U32.HI R6, RZ, 0x4, R6 ;  /* 0x00000004ff067819 */ /* 0x000fe40000011606 */
[----:B------:R-:W-:Y:S02]  /*6080*/  MOV R7, UR30 ;  /* 0x0000001e00077c02 */ /* 0x000fe40008000f00 */
[----:B------:R-:W-:-:S04]  /*6090*/  LOP3.LUT R22, R6, 0x3fff, RZ, 0xc0, !PT ;  /* 0x00003fff06167812 */ /* 0x000fc800078ec0ff */
[----:B------:R-:W-:Y:S01]  /*60a0*/  LOP3.LUT R6, R22, 0x400000, RZ, 0xfc, !PT ;  /* 0x0040000016067812 */ /* 0x000fe200078efcff */
        /* <DEDUP_REMOVED lines=11> */
[----:B--2---:R-:W-:Y:S01]  /*6160*/  VIADD R8, R217, 0x180 ;  /* 0x00000180d9087836 */ /* 0x004fe20000000000 */
[----:B------:R-:W-:Y:S01]  /*6170*/  UMOV UR12, UR14 ;  /* 0x0000000e000c7c82 */ /* 0x000fe20008000000 */
[----:B------:R-:W-:Y:S01]  /*6180*/  VIADD R9, R20, 0x30 ;  /* 0x0000003014097836 */ /* 0x000fe20000000000 */
        /* <DEDUP_REMOVED lines=97> */
[----:B------:R-:W-:-:S06]  /*67a0*/  WARPGROUP.ARRIVE ;  /* 0x00000000000079c5 */ /* 0x000fcc0000000000 */
        /* <DEDUP_REMOVED lines=269> */
.L_x_1319:
        /* <DEDUP_REMOVED lines=112> */
.L_x_1320:
        /* <DEDUP_REMOVED lines=94> */
.L_x_1308:
[----:B------:R-:W-:Y:S05]  /*8560*/  @P0 BRA `(.L_x_1304) ;  /* 0x0000002800400947 */ /* 0x000fea0003800000 */
[----:B------:R-:W2:Y:S01]  /*8570*/  LDL.LU R224, [R1] ;  /* 0x0000000001e07983 */ /* 0x000ea20000300800 */
[----:B------:R-:W3:Y:S01]  /*8580*/  LDC.64 R2, c[0x0][0x878] ;  /* 0x00021e00ff027b82 */ /* 0x000ee20000000a00 */
[----:B------:R-:W-:Y:S01]  /*8590*/  ULDC.64 UR4, c[0x0][0x208] ;  /* 0x0000820000047ab9 */ /* 0x000fe20000000a00 */
[----:B------:R-:W4:Y:S06]  /*85a0*/  S2R R22, SR_TID.X ;  /* 0x0000000000167919 */ /* 0x000f2c0000002100 */
[----:B------:R-:W5:Y:S01]  /*85b0*/  LDC R0, c[0x0][0x850] ;  /* 0x00021400ff007b82 */ /* 0x000f620000000800 */
[----:B------:R-:W5:Y:S01]  /*85c0*/  S2R R7, SR_CTAID.Y ;  /* 0x0000000000077919 */ /* 0x000f620000002600 */
[----:B------:R-:W5:Y:S06]  /*85d0*/  S2R R8, SR_CTAID.X ;  /* 0x0000000000087919 */ /* 0x000f6c0000002500 */
[----:B------:R-:W5:Y:S01]  /*85e0*/  LDC.64 R10, c[0x0][0x818] ;  /* 0x00020600ff0a7b82 */ /* 0x000f620000000a00 */
[----:B---3--:R-:W-:-:S07]  /*85f0*/  ISETP.NE.U32.AND P0, PT, R2, RZ, PT ;  /* 0x000000ff0200720c */ /* 0x008fce0003f05070 */
[----:B------:R-:W3:Y:S01]  /*8600*/  LDC.64 R14, c[0x0][0x840] ;  /* 0x00021000ff0e7b82 */ /* 0x000ee20000000a00 */
[----:B------:R-:W-:-:S07]  /*8610*/  ISETP.NE.AND.EX P0, PT, R3, RZ, PT, P0 ;  /* 0x000000ff0300720c */ /* 0x000fce0003f05300 */
[----:B------:R-:W3:Y:S08]  /*8620*/  LDC.64 R12, c[0x0][0x820] ;  /* 0x00020800ff0c7b82 */ /* 0x000ef00000000a00 */
[----:B------:R-:W2:Y:S08]  /*8630*/  @P0 LDC.64 R2, c[0x0][0x878] ;  /* 0x00021e00ff020b82 */ /* 0x000eb00000000a00 */
[----:B-1----:R-:W1:Y:S08]  /*8640*/  LDC.64 R16, c[0x0][0x848] ;  /* 0x00021200ff107b82 */ /* 0x002e700000000a00 */
[----:B------:R-:W1:Y:S08]  /*8650*/  LDC.64 R18, c[0x0][0x800] ;  /* 0x00020000ff127b82 */ /* 0x000e700000000a00 */
[----:B------:R-:W1:Y:S01]  /*8660*/  LDC.64 R20, c[0x0][0x828] ;  /* 0x00020a00ff147b82 */ /* 0x000e620000000a00 */
[----:B--2---:R-:W-:-:S06]  /*8670*/  @P0 IMAD.WIDE R2, R224, 0x4, R2 ;  /* 0x00000004e0020825 */ /* 0x004fcc00078e0202 */
[----:B------:R2:W3:Y:S01]  /*8680*/  @P0 LDG.E R2, desc[UR4][R2.64] ;  /* 0x0000000402020981 */ /* 0x0004e2000c1e1900 */
[----:B----4-:R-:W-:Y:S01]  /*8690*/  VIADD R23, R22, 0xffffff80 ;  /* 0xffffff8016177836 */ /* 0x010fe20000000000 */
[----:B------:R-:W4:Y:S08]  /*86a0*/  S2UR UR5, SR_CgaCtaId ;  /* 0x00000000000579c3 */ /* 0x000f300000008800 */
[----:B------:R-:W-:Y:S01]  /*86b0*/  BAR.SYNC.DEFER_BLOCKING 0x1, 0x100 ;  /* 0x0044000000007b1d */ /* 0x000fe20000010000 */
[----:B-----5:R-:W-:-:S02]  /*86c0*/  ISETP.NE.AND P1, PT, R0, 0x1, PT ;  /* 0x000000010000780c */ /* 0x020fc40003f25270 */
[----:B------:R-:W-:-:S03]  /*86d0*/  SHF.R.S32.HI R0, RZ, 0x1f, R23 ;  /* 0x0000001fff007819 */ /* 0x000fc60000011417 */
[----:B------:R-:W-:Y:S01]  /*86e0*/  UMOV UR4, 0x400 ;  /* 0x0000040000047882 */ /* 0x000fe20000000000 */
[----:B------:R-:W-:Y:S01]  /*86f0*/  LEA.HI R6, R0, R23, RZ, 0x7 ;  /* 0x0000001700067211 */ /* 0x000fe200078f38ff */
[----:B------:R-:W-:Y:S03]  /*8700*/  BSSY B1, `(.L_x_1322) ;  /* 0x0000054000017945 */ /* 0x000fe60003800000 */
[----:B------:R-:W-:Y:S02]  /*8710*/  LOP3.LUT R0, R6, 0x3fffff80, RZ, 0xc0, !PT ;  /* 0x3fffff8006007812 */ /* 0x000fe400078ec0ff */
[----:B--2---:R-:W-:Y:S01]  /*8720*/  SHF.R.S32.HI R3, RZ, 0x7, R6 ;  /* 0x00000007ff037819 */ /* 0x004fe20000011406 */
[----:B------:R-:W2:Y:S02]  /*8730*/  @P1 LDC R4, c[0x0][0x854] ;  /* 0x00021500ff041b82 */ /* 0x000ea40000000800 */
[----:B------:R-:W-:-:S04]  /*8740*/  IMAD.IADD R0, R23, 0x1, -R0 ;  /* 0x0000000117007824 */ /* 0x000fc800078e0a00 */
[----:B------:R-:W-:Y:S02]  /*8750*/  IMAD R0, R3, 0xa00, R0 ;  /* 0x00000a0003007824 */ /* 0x000fe400078e0200 */
[----:B------:R-:W5:Y:S01]  /*8760*/  @P1 LDC R5, c[0x0][0x858] ;  /* 0x00021600ff051b82 */ /* 0x000f620000000800 */
[----:B----4-:R-:W-:Y:S01]  /*8770*/  ULEA UR4, UR5, UR4, 0x18 ;  /* 0x0000000405047291 */ /* 0x010fe2000f8ec03f */
[----:B------:R-:W-:-:S05]  /*8780*/  IMAD.SHL.U32 R3, R0, 0x4, RZ ;  /* 0x0000000400037824 */ /* 0x000fca00078e00ff */
[----:B------:R-:W-:-:S05]  /*8790*/  LEA R6, R3, UR4, 0x2 ;  /* 0x0000000403067c11 */ /* 0x000fca000f8e10ff */
[----:B------:R4:W-:Y:S01]  /*87a0*/  STS.128 [R6], R56 ;  /* 0x0000003806007388 */ /* 0x0009e20000000c00 */
[----:B--2---:R-:W-:-:S03]  /*87b0*/  @P1 IMAD.HI.U32 R0, R7, R4, RZ ;  /* 0x0000000407001227 */ /* 0x004fc600078e00ff */
[----:B------:R4:W-:Y:S04]  /*87c0*/  STS.128 [R6+0x800], R60 ;  /* 0x0008003c06007388 */ /* 0x0009e80000000c00 */
[----:B------:R4:W-:Y:S01]  /*87d0*/  STS.128 [R6+0x1000], R96 ;  /* 0x0010006006007388 */ /* 0x0009e20000000c00 */
[----:B-----5:R-:W-:Y:S01]  /*87e0*/  @P1 SHF.R.U32.HI R7, RZ, R5, R0 ;  /* 0x00000005ff071219 */ /* 0x020fe20000011600 */
        /* <DEDUP_REMOVED lines=21> */
[----:B--2---:R-:W2:Y:S01]  /*8940*/  FENCE.VIEW.ASYNC.S ;  /* 0x00000000000073c6 */ /* 0x004ea20000000000 */
[----:B---3--:R-:W-:-:S04]  /*8950*/  @P0 IMAD R2, R224, 0x50, R2 ;  /* 0x00000050e0020824 */ /* 0x008fc800078e0202 */
[----:B------:R-:W-:-:S05]  /*8960*/  @P0 IMAD.HI R2, R2, 0x66666667, RZ ;  /* 0x6666666702020827 */ /* 0x000fca00078e02ff */
[----:B------:R-:W-:-:S04]  /*8970*/  @P0 SHF.R.U32.HI R3, RZ, 0x1f, R2 ;  /* 0x0000001fff030819 */ /* 0x000fc80000011602 */
[----:B------:R-:W-:-:S05]  /*8980*/  @P0 LEA.HI.SX32 R3, R2, R3, 0x1b ;  /* 0x0000000302030211 */ /* 0x000fca00078fdaff */
[----:B------:R-:W-:-:S05]  /*8990*/  @P0 IMAD R2, R3, 0x5000, RZ ;  /* 0x0000500003020824 */ /* 0x000fca00078e02ff */
[----:B------:R-:W-:Y:S02]  /*89a0*/  @P0 SHF.R.S32.HI R3, RZ, 0x1f, R2 ;  /* 0x0000001fff030819 */ /* 0x000fe40000011402 */
[----:B------:R-:W-:Y:S01]  /*89b0*/  @!P0 CS2R R2, SRZ ;  /* 0x0000000000028805 */ /* 0x000fe2000001ff00 */
[----:B--2---:R-:W-:Y:S05]  /*89c0*/  BAR.SYNC.DEFER_BLOCKING 0x1, 0x100 ;  /* 0x0044000000007b1d */ /* 0x004fea0000010000 */
        /* <DEDUP_REMOVED lines=14> */
[----:B-1----:R-:W-:-:S02]  /*8ab0*/  IMAD R8, R9, R16, RZ ;  /* 0x0000001009087224 */ /* 0x002fc400078e02ff */
        /* <DEDUP_REMOVED lines=17> */
.L_x_1324:
[----:B------:R-:W-:Y:S01]  /*8bd0*/  @P0 ELECT P1, URZ, PT ;  /* 0x00000000003f082f */ /* 0x000fe20003820000 */
[----:B------:R1:W-:-:S12]  /*8be0*/  UBLKRED.G.S.ADD.F32.RN [UR6], [UR4], UR5, desc[UR8] ;  /* 0x00000806040073bb */ /* 0x0003d800080a1405 */
[----:B------:R-:W-:Y:S02]  /*8bf0*/  @P1 PLOP3.LUT P0, PT, P1, PT, PT, 0x8, 0x0 ;  /* 0x000000000000181c */ /* 0x000fe40000f0e170 */
[----:B------:R-:W-:-:S11]  /*8c00*/  PLOP3.LUT P1, PT, PT, PT, PT, 0x8, 0x0 ;  /* 0x000000000000781c */ /* 0x000fd60003f2e170 */
[----:B-1----:R-:W-:Y:S05]  /*8c10*/  @P0 BRA.U.ANY `(.L_x_1324) ;  /* 0xfffffffd00ec0947 */ /* 0x002fea000393ffff */
[----:B------:R0:W-:Y:S01]  /*8c20*/  UTMACMDFLUSH ;  /* 0x00000000000079b7 */ /* 0x0001e20000000000 */
[----:B------:R-:W-:-:S04]  /*8c30*/  DEPBAR.LE SB0, 0x0 ;  /* 0x000080000000791a */ /* 0x000fc80000000000 */
.L_x_1323:
[----:B------:R-:W-:Y:S05]  /*8c40*/  BSYNC B1 ;  /* 0x0000000000017941 */ /* 0x000fea0003800000 */
.L_x_1322:
        /* <DEDUP_REMOVED lines=32> */
.L_x_1325:
        /* <DEDUP_REMOVED lines=8> */
.L_x_1299:
        /* <DEDUP_REMOVED lines=17> */
.L_x_1326:
        /* <DEDUP_REMOVED lines=11> */
.L_x_1328:
[----:B------:R-:W3:Y:S02]  /*9090*/  LDC R0, c[0x0][0x8c4] ;  /* 0x00023100ff007b82 */ /* 0x000ee40000000800 */
.L_x_1327:
        /* <DEDUP_REMOVED lines=48> */
.L_x_1330:
        /* <DEDUP_REMOVED lines=40> */
.L_x_1346:
        /* <DEDUP_REMOVED lines=14> */
.L_x_1332:
        /* <DEDUP_REMOVED lines=147> */
.L_x_1338:
[----:B------:R-:W-:-:S04]  /*a030*/  SHF.L.U32 R9, R14, 0x1f, RZ ;  /* 0x0000001f0e097819 */ /* 0x000fc800000006ff */
[----:B-1----:R-:W1:Y:S02]  /*a040*/  SYNCS.PHASECHK.TRANS64.TRYWAIT P1, [R0+URZ+0x31838], R9 ;  /* 0x03183809000075a7 */ /* 0x002e64000802017f */
[----:B-12--5:R-:W-:Y:S05]  /*a050*/  @!P1 BRA `(.L_x_1334) ;  /* 0x0000000c00dc9947 */ /* 0x026fea0003800000 */
.L_x_1347:
[----:B------:R-:W-:Y:S05]  /*a060*/  @P0 BRA `(.L_x_1335) ;  /* 0x0000000000140947 */ /* 0x000fea0003800000 */
[----:B------:R-:W-:Y:S01]  /*a070*/  ISETP.NE.AND P1, PT, R12, RZ, PT ;  /* 0x000000ff0c00720c */ /* 0x000fe20003f25270 */
[----:B-1----:R-:W-:-:S04]  /*a080*/  IMAD.MOV.U32 R9, RZ, RZ, 0x8100 ;  /* 0x00008100ff097424 */ /* 0x002fc800078e00ff */
[----:B------:R2:W-:Y:S08]  /*a090*/  SYNCS.ARRIVE.TRANS64 RZ, [R0+URZ+0x31830], R9 ;  /* 0x0318300900ff79a7 */ /* 0x0005f0000800003f */
[----:B------:R-:W-:Y:S05]  /*a0a0*/  @!P1 BRA `(.L_x_1335) ;  /* 0x0000000000049947 */ /* 0x000fea0003800000 */
[----:B------:R-:W-:Y:S01]  /*a0b0*/  BPT.TRAP 0x1 ;  /* 0x000000040000795c */ /* 0x000fe20000300000 */
.L_x_1335:
[----:B------:R3:W-:Y:S02]  /*a0c0*/  STL.64 [R1+0x8], R2 ;  /* 0x0000080201007387 */ /* 0x0007e40000100a00 */
[----:B---3--:R-:W1:Y:S02]  /*a0d0*/  LDC.64 R2, c[0x0][0x198] ;  /* 0x00006600ff027b82 */ /* 0x008e640000000a00 */
[----:B-12---:R-:W-:-:S05]  /*a0e0*/  IMAD.MOV.U32 R9, RZ, RZ, R2 ;  /* 0x000000ffff097224 */ /* 0x006fca00078e0002 */
[----:B------:R-:W-:-:S04]  /*a0f0*/  IADD3 R11, P1, R9, 0x1f0, RZ ;  /* 0x000001f0090b7810 */ /* 0x000fc80007f3e0ff */
[----:B------:R-:W-:Y:S01]  /*a100*/  R2UR UR6, R11 ;  /* 0x000000000b0672ca */ /* 0x000fe200000e0000 */
[----:B------:R-:W-:Y:S02]  /*a110*/  IMAD.MOV.U32 R11, RZ, RZ, R3 ;  /* 0x000000ffff0b7224 */ /* 0x000fe400078e0003 */
[----:B------:R1:W5:Y:S01]  /*a120*/  LDL.LU.64 R2, [R1+0x8] ;  /* 0x0000080001027983 */ /* 0x0003620000300a00 */
        /* <DEDUP_REMOVED lines=47> */
.L_x_1349:
[----:B------:R-:W-:Y:S01]  /*a420*/  LOP3.LUT R14, R14, 0x1, RZ, 0x3c, !PT ;  /* 0x000000010e0e7812 */ /* 0x000fe200078e3cff */
[----:B------:R-:W-:Y:S06]  /*a430*/  @P2 BRA `(.L_x_1337) ;  /* 0x0000000000142947 */ /* 0x000fec0003800000 */
[----:B------:R-:W-:Y:S01]  /*a440*/  ISETP.NE.AND P1, PT, R12, RZ, PT ;  /* 0x000000ff0c00720c */ /* 0x000fe20003f25270 */
[----:B-1----:R-:W-:-:S04]  /*a450*/  IMAD.MOV.U32 R20, RZ, RZ, 0x8100 ;  /* 0x00008100ff147424 */ /* 0x002fc800078e00ff */
[----:B------:R2:W-:Y:S08]  /*a460*/  SYNCS.ARRIVE.TRANS64 RZ, [R19+URZ+0x31810], R20 ;  /* 0x0318101413ff79a7 */ /* 0x0005f0000800003f */
[----:B------:R-:W-:Y:S05]  /*a470*/  @!P1 BRA `(.L_x_1337) ;  /* 0x0000000000049947 */ /* 0x000fea0003800000 */
[----:B------:R-:W-:Y:S01]  /*a480*/  BPT.TRAP 0x1 ;  /* 0x000000040000795c */ /* 0x000fe20000300000 */
.L_x_1337:
        /* <DEDUP_REMOVED lines=54> */
.L_x_1333:
        /* <DEDUP_REMOVED lines=14> */
.L_x_1350:
        /* <DEDUP_REMOVED lines=8> */
.L_x_1340:
        /* <DEDUP_REMOVED lines=51> */
.L_x_1329:
[----:B------:R-:W-:Y:S05]  /*ac80*/  WARPSYNC.ALL ;  /* 0x0000000000007948 */ /* 0x000fea0003800000 */
[----:B------:R-:W-:-:S13]  /*ac90*/  ELECT P0, URZ, PT ;  /* 0x00000000003f782f */ /* 0x000fda0003800000 */
[----:B------:R-:W-:Y:S05]  /*aca0*/  @!P0 BRA `(.L_x_1304) ;  /* 0x0000000000708947 */ /* 0x000fea0003800000 */
[----:B------:R-:W-:-:S04]  /*acb0*/  LOP3.LUT R21, R21, 0x2, RZ, 0xfc, !PT ;  /* 0x0000000215157812 */ /* 0x000fc800078efcff */
[----:B------:R-:W-:-:S13]  /*acc0*/  ISETP.NE.AND P1, PT, R21, 0x3, PT ;  /* 0x000000031500780c */ /* 0x000fda0003f25270 */
[----:B------:R-:W-:Y:S05]  /*acd0*/  @!P1 BRA `(.L_x_1341) ;  /* 0x0000000000049947 */ /* 0x000fea0003800000 */
[----:B--2---:R-:W-:Y:S01]  /*ace0*/  BPT.TRAP 0x1 ;  /* 0x000000040000795c */ /* 0x004fe20000300000 */
.L_x_1341:
        /* <DEDUP_REMOVED lines=8> */
.L_x_1351:
        /* <DEDUP_REMOVED lines=9> */
.L_x_1352:
[----:B------:R-:W-:Y:S05]  /*ae00*/  @!P1 BRA `(.L_x_1344) ;  /* 0x0000000000049947 */ /* 0x000fea0003800000 */
[----:B--2---:R-:W-:Y:S01]  /*ae10*/  BPT.TRAP 0x1 ;  /* 0x000000040000795c */ /* 0x004fe20000300000 */
.L_x_1344:
[----:B------:R-:W-:-:S07]  /*ae20*/  SHF.L.U32 R4, R4, 0x1f, RZ ;  /* 0x0000001f04047819 */ /* 0x000fce00000006ff */
.L_x_1345:
[----:B---3--:R3:W4:Y:S02]  /*ae30*/  SYNCS.PHASECHK.TRANS64.TRYWAIT P0, [R7+URZ+0x31838], R4 ;  /* 0x03183804070075a7 */ /* 0x008724000800017f */
[----:B----4-:R-:W-:Y:S05]  /*ae40*/  @!P0 NANOSLEEP.SYNCS 0x989680 ;  /* 0x009896800000895d */ /* 0x010fea0003900000 */
[----:B------:R-:W4:Y:S02]  /*ae50*/  @!P0 SYNCS.PHASECHK.TRANS64 P0, [R7+URZ+0x31838], R4 ;  /* 0x03183804070085a7 */ /* 0x000f24000800007f */
[----:B----4-:R-:W-:Y:S05]  /*ae60*/  @!P0 BRA `(.L_x_1345) ;  /* 0xfffffffc00f08947 */ /* 0x010fea000383ffff */
.L_x_1304:
[----:B--2---:R-:W-:Y:S05]  /*ae70*/  BSYNC B0 ;  /* 0x0000000000007941 */ /* 0x004fea0003800000 */
.L_x_1298:
[----:B------:R-:W-:Y:S05]  /*ae80*/  EXIT ;  /* 0x000000000000794d */ /* 0x000fea0003800000 */
.L_x_1310:
[----:B-1----:R1:W2:Y:S02]  /*ae90*/  SYNCS.PHASECHK.TRANS64.TRYWAIT P0, [R18+URZ+0x31800], R13 ;  /* 0x0318000d120075a7 */ /* 0x0022a4000800017f */
[----:B--2---:R-:W-:Y:S05]  /*aea0*/  @!P0 NANOSLEEP.SYNCS 0x989680 ;  /* 0x009896800000895d */ /* 0x004fea0003900000 */
[----:B------:R-:W2:Y:S02]  /*aeb0*/  @!P0 SYNCS.PHASECHK.TRANS64 P0, [R18+URZ+0x31800], R13 ;  /* 0x0318000d120085a7 */ /* 0x000ea4000800007f */
[----:B--2---:R-:W-:Y:S05]  /*aec0*/  @!P0 BRA `(.L_x_1310) ;  /* 0xfffffffc00f08947 */ /* 0x004fea000383ffff */
[----:B------:R-:W-:Y:S05]  /*aed0*/  BRA `(.L_x_1309) ;  /* 0xffffff6000847947 */ /* 0x000fea000383ffff */
.L_x_1314:
[----:B--2---:R2:W3:Y:S02]  /*aee0*/  SYNCS.PHASECHK.TRANS64.TRYWAIT P1, [R17+URZ+0x31810], R8 ;  /* 0x03181008110075a7 */ /* 0x0044e4000802017f */
[----:B---3--:R-:W-:Y:S05]  /*aef0*/  @!P1 NANOSLEEP.SYNCS 0x989680 ;  /* 0x009896800000995d */ /* 0x008fea0003900000 */
[----:B------:R-:W3:Y:S02]  /*af00*/  @!P1 SYNCS.PHASECHK.TRANS64 P1, [R17+URZ+0x31810], R8 ;  /* 0x03181008110095a7 */ /* 0x000ee4000802007f */
[----:B---3--:R-:W-:Y:S05]  /*af10*/  @!P1 BRA `(.L_x_1314) ;  /* 0xfffffffc00f09947 */ /* 0x008fea000383ffff */
[----:B------:R-:W-:Y:S05]  /*af20*/  BRA `(.L_x_1313) ;  /* 0xffffff6800f87947 */ /* 0x000fea000383ffff */
.L_x_1318:
[----:B----4-:R4:W1:Y:S02]  /*af30*/  SYNCS.PHASECHK.TRANS64.TRYWAIT P1, [R18+URZ+0x31830], R9 ;  /* 0x03183009120075a7 */ /* 0x010864000802017f */
[----:B-1----:R-:W-:Y:S05]  /*af40*/  @!P1 NANOSLEEP.SYNCS 0x989680 ;  /* 0x009896800000995d */ /* 0x002fea0003900000 */
[----:B------:R-:W1:Y:S02]  /*af50*/  @!P1 SYNCS.PHASECHK.TRANS64 P1, [R18+URZ+0x31830], R9 ;  /* 0x03183009120095a7 */ /* 0x000e64000802007f */
[----:B-1----:R-:W-:Y:S05]  /*af60*/  @!P1 BRA `(.L_x_1318) ;  /* 0xfffffffc00f09947 */ /* 0x002fea000383ffff */
[----:B------:R-:W-:Y:S05]  /*af70*/  BRA `(.L_x_1317) ;  /* 0xffffff8400f87947 */ /* 0x000fea000383ffff */
.L_x_1331:
[----:B-1----:R1:W2:Y:S02]  /*af80*/  SYNCS.PHASECHK.TRANS64.TRYWAIT P0, [R0+URZ+0x31820], R5 ;  /* 0x03182005000075a7 */ /* 0x0022a4000800017f */
[----:B--2---:R-:W-:Y:S05]  /*af90*/  @!P0 NANOSLEEP.SYNCS 0x989680 ;  /* 0x009896800000895d */ /* 0x004fea0003900000 */
[----:B------:R-:W2:Y:S02]  /*afa0*/  @!P0 SYNCS.PHASECHK.TRANS64 P0, [R0+URZ+0x31820], R5 ;  /* 0x03182005000085a7 */ /* 0x000ea4000800007f */
[----:B--2---:R-:W-:Y:S05]  /*afb0*/  @!P0 BRA `(.L_x_1331) ;  /* 0xfffffffc00f08947 */ /* 0x004fea000383ffff */
[----:B------:R-:W-:Y:S05]  /*afc0*/  BRA `(.L_x_1346) ;  /* 0xffffffe400947947 */ /* 0x000fea000383ffff */
.L_x_1334:
[----:B-1----:R1:W2:Y:S02]  /*afd0*/  SYNCS.PHASECHK.TRANS64.TRYWAIT P1, [R0+URZ+0x31838], R9 ;  /* 0x03183809000075a7 */ /* 0x0022a4000802017f */
[----:B--2---:R-:W-:Y:S05]  /*afe0*/  @!P1 NANOSLEEP.SYNCS 0x989680 ;  /* 0x009896800000995d */ /* 0x004fea0003900000 */
[----:B------:R-:W2:Y:S02]  /*aff0*/  @!P1 SYNCS.PHASECHK.TRANS64 P1, [R0+URZ+0x31838], R9 ;  /* 0x03183809000095a7 */ /* 0x000ea4000802007f */
[----:B--2---:R-:W-:Y:S05]  /*b000*/  @!P1 BRA `(.L_x_1334) ;  /* 0xfffffffc00f09947 */ /* 0x004fea000383ffff */
[----:B------:R-:W-:Y:S05]  /*b010*/  BRA `(.L_x_1347) ;  /* 0xfffffff000107947 */ /* 0x000fea000383ffff */
.L_x_1336:
[----:B------:R-:W-:-:S07]  /*b020*/  SHF.L.U32 R20, R6, 0x1f, RZ ;  /* 0x0000001f06147819 */ /* 0x000fce00000006ff */
.L_x_1348:
[----:B-1----:R1:W2:Y:S02]  /*b030*/  SYNCS.PHASECHK.TRANS64.TRYWAIT P1, [R19+URZ+0x31820], R20 ;  /* 0x03182014130075a7 */ /* 0x0022a4000802017f */
[----:B--2---:R-:W-:Y:S05]  /*b040*/  @!P1 NANOSLEEP.SYNCS 0x989680 ;  /* 0x009896800000995d */ /* 0x004fea0003900000 */
[----:B------:R-:W2:Y:S02]  /*b050*/  @!P1 SYNCS.PHASECHK.TRANS64 P1, [R19+URZ+0x31820], R20 ;  /* 0x03182014130095a7 */ /* 0x000ea4000802007f */
[----:B--2---:R-:W-:Y:S05]  /*b060*/  @!P1 BRA `(.L_x_1348) ;  /* 0xfffffffc00f09947 */ /* 0x004fea000383ffff */
[----:B------:R-:W-:Y:S05]  /*b070*/  BRA `(.L_x_1349) ;  /* 0xfffffff000e87947 */ /* 0x000fea000383ffff */
.L_x_1339:
[----:B-1----:R1:W2:Y:S02]  /*b080*/  SYNCS.PHASECHK.TRANS64.TRYWAIT P1, [R0+URZ+0x31838], R7 ;  /* 0x03183807000075a7 */ /* 0x0022a4000802017f */
[----:B--2---:R-:W-:Y:S05]  /*b090*/  @!P1 NANOSLEEP.SYNCS 0x989680 ;  /* 0x009896800000995d */ /* 0x004fea0003900000 */
[----:B------:R-:W2:Y:S02]  /*b0a0*/  @!P1 SYNCS.PHASECHK.TRANS64 P1, [R0+URZ+0x31838], R7 ;  /* 0x03183807000095a7 */ /* 0x000ea4000802007f */
[----:B--2---:R-:W-:Y:S05]  /*b0b0*/  @!P1 BRA `(.L_x_1339) ;  /* 0xfffffffc00f09947 */ /* 0x004fea000383ffff */
[----:B------:R-:W-:Y:S05]  /*b0c0*/  BRA `(.L_x_1350) ;  /* 0xfffffff800007947 */ /* 0x000fea000383ffff */
.L_x_1342:
[----:B-1----:R1:W3:Y:S02]  /*b0d0*/  SYNCS.PHASECHK.TRANS64.TRYWAIT P0, [R6+URZ], R3 ;  /* 0x00000003060075a7 */ /* 0x0022e4000800017f */
[----:B---3--:R-:W-:Y:S05]  /*b0e0*/  @!P0 NANOSLEEP.SYNCS 0x989680 ;  /* 0x009896800000895d */ /* 0x008fea0003900000 */
[----:B------:R-:W3:Y:S02]  /*b0f0*/  @!P0 SYNCS.PHASECHK.TRANS64 P0, [R6+URZ], R3 ;  /* 0x00000003060085a7 */ /* 0x000ee4000800007f */
[----:B---3--:R-:W-:Y:S05]  /*b100*/  @!P0 BRA `(.L_x_1342) ;  /* 0xfffffffc00f08947 */ /* 0x008fea000383ffff */
[----:B------:R-:W-:Y:S05]  /*b110*/  BRA `(.L_x_1351) ;  /* 0xfffffffc00147947 */ /* 0x000fea000383ffff */
.L_x_1343:
[----:B-1----:R1:W3:Y:S02]  /*b120*/  SYNCS.PHASECHK.TRANS64.TRYWAIT P0, [R5+URZ], R0 ;  /* 0x00000000050075a7 */ /* 0x0022e4000800017f */
[----:B---3--:R-:W-:Y:S05]  /*b130*/  @!P0 NANOSLEEP.SYNCS 0x989680 ;  /* 0x009896800000895d */ /* 0x008fea0003900000 */
[----:B------:R-:W3:Y:S02]  /*b140*/  @!P0 SYNCS.PHASECHK.TRANS64 P0, [R5+URZ], R0 ;  /* 0x00000000050085a7 */ /* 0x000ee4000800007f */
[----:B---3--:R-:W-:Y:S05]  /*b150*/  @!P0 BRA `(.L_x_1343) ;  /* 0xfffffffc00f08947 */ /* 0x008fea000383ffff */
[----:B------:R-:W-:Y:S05]  /*b160*/  BRA `(.L_x_1352) ;  /* 0xfffffffc00247947 */ /* 0x000fea000383ffff */
.L_x_1353:
        /* <DEDUP_REMOVED lines=9> */
.L_x_2212:


//--------------------- .text._ZN7cutlass13device_kernelIN5flash11enable_sm90INS1_16FlashAttnBwdSm90INS1_25CollectiveMainloopBwdSm90ILi2ELi1ELi1EN4cute5tupleIJNS5_1CILi1EEES8_S8_EEENS6_IJNS7_ILi64EEENS7_ILi80EEENS7_ILi256EEEEEENS_10bfloat16_tEfNS_4arch4Sm90ELb0ELb1ELb0ELb0ELb0ELb0ELb1ELb1ELi2ELi1ELi1ELi1ELb0EEENS1_21CollectiveEpilogueBwdISD_SE_SG_Li256ELb0ELb1ELi2EEENS1_19SingleTileSchedulerILb0ELb0ELb0ELi80EEEEEEEEEvNT_6ParamsE --------------------------
	.section	.text._ZN7cutlass13device_kernelIN5flash11enable_sm90INS1_16FlashAttnBwdSm90INS1_25CollectiveMainloopBwdSm90ILi2ELi1ELi1EN4cute5tupleIJNS5_1CILi1EEES8_S8_EEENS6_IJNS7_ILi64EEENS7_ILi80EEENS7_ILi256EEEEEENS_10bfloat16_tEfNS_4arch4Sm90ELb0ELb1ELb0ELb0ELb0ELb0ELb1ELb1ELi2ELi1ELi1ELi1ELb0EEENS1_21CollectiveEpilogueBwdISD_SE_SG_Li256ELb0ELb1ELi2EEENS1_19SingleTileSchedulerILb0ELb0ELb0ELi80EEEEEEEEEvNT_6ParamsE,"ax",@progbits
	.align	128
.text._ZN7cutlass13device_kernelIN5flash11enable_sm90INS1_16FlashAttnBwdSm90INS1_25CollectiveMainloopBwdSm90ILi2ELi1ELi1EN4cute5tupleIJNS5_1CILi1EEES8_S8_EEENS6_IJNS7_ILi64EEENS7_ILi80EEENS7_ILi256EEEEEENS_10bfloat16_tEfNS_4arch4Sm90ELb0ELb1ELb0ELb0ELb0ELb0ELb1ELb1ELi2ELi1ELi1ELi1ELb0EEENS1_21CollectiveEpilogueBwdISD_SE_SG_Li256ELb0ELb1ELi2EEENS1_19SingleTileSchedulerILb0ELb0ELb0ELi80EEEEEEEEEvNT_6ParamsE:
        .type           _ZN7cutlass13device_kernelIN5flash11enable_sm90INS1_16FlashAttnBwdSm90INS1_25CollectiveMainloopBwdSm90ILi2ELi1ELi1EN4cute5tupleIJNS5_1CILi1EEES8_S8_EEENS6_IJNS7_ILi64EEENS7_ILi80EEENS7_ILi256EEEEEENS_10bfloat16_tEfNS_4arch4Sm90ELb0ELb1ELb0ELb0ELb0ELb0ELb1ELb1ELi2ELi1ELi1ELi1ELb0EEENS1_21CollectiveEpilogueBwdISD_SE_SG_Li256ELb0ELb1ELi2EEENS1_19SingleTileSchedulerILb0ELb0ELb0ELi80EEEEEEEEEvNT_6ParamsE,@function
        .size           _ZN7cutlass13device_kernelIN5flash11enable_sm90INS1_16FlashAttnBwdSm90INS1_25CollectiveMainloopBwdSm90ILi2ELi1ELi1EN4cute5tupleIJNS5_1CILi1EEES8_S8_EEENS6_IJNS7_ILi64EEENS7_ILi80EEENS7_ILi256EEEEEENS_10bfloat16_tEfNS_4arch4Sm90ELb0ELb1ELb0ELb0ELb0ELb0ELb1ELb1ELi2ELi1ELi1ELi1ELb0EEENS1_21CollectiveEpilogueBwdISD_SE_SG_Li256ELb0ELb1ELi2EEENS1_19SingleTileSchedulerILb0ELb0ELb0ELi80EEEEEEEEEvNT_6ParamsE,(.L_x_2213 - _ZN7cutlass13device_kernelIN5flash11enable_sm90INS1_16FlashAttnBwdSm90INS1_25CollectiveMainloopBwdSm90ILi2ELi1ELi1EN4cute5tupleIJNS5_1CILi1EEES8_S8_EEENS6_IJNS7_ILi64EEENS7_ILi80EEENS7_ILi256EEEEEENS_10bfloat16_tEfNS_4arch4Sm90ELb0ELb1ELb0ELb0ELb0ELb0ELb1ELb1ELi2ELi1ELi1ELi1ELb0EEENS1_21CollectiveEpilogueBwdISD_SE_SG_Li256ELb0ELb1ELi2EEENS1_19SingleTileSchedulerILb0ELb0ELb0ELi80EEEEEEEEEvNT_6ParamsE)
        .other          _ZN7cutlass13device_kernelIN5flash11enable_sm90INS1_16FlashAttnBwdSm90INS1_25CollectiveMainloopBwdSm90ILi2ELi1ELi1EN4cute5tupleIJNS5_1CILi1EEES8_S8_EEENS6_IJNS7_ILi64EEENS7_ILi80EEENS7_ILi256EEEEEENS_10bfloat16_tEfNS_4arch4Sm90ELb0ELb1ELb0ELb0ELb0ELb0ELb1ELb1ELi2ELi1ELi1ELi1ELb0EEENS1_21CollectiveEpilogueBwdISD_SE_SG_Li256ELb0ELb1ELi2EEENS1_19SingleTileSchedulerILb0ELb0ELb0ELi80EEEEEEEEEvNT_6ParamsE,@"STO_CUDA_ENTRY STV_DEFAULT"
_ZN7cutlass13device_kernelIN5flash11enable_sm90INS1_16FlashAttnBwdSm90INS1_25CollectiveMainloopBwdSm90ILi2ELi1ELi1EN4cute5tupleIJNS5_1CILi1EEES8_S8_EEENS6_IJNS7_ILi64EEENS7_ILi80EEENS7_ILi256EEEEEENS_10bfloat16_tEfNS_4arch4Sm90ELb0ELb1ELb0ELb0ELb0ELb0ELb1ELb1ELi2ELi1ELi1ELi1ELb0EEENS1_21CollectiveEpilogueBwdISD_SE_SG_Li256ELb0ELb1ELi2EEENS1_19SingleTileSchedulerILb0ELb0ELb0ELi80EEEEEEEEEvNT_6ParamsE:
        /* <DEDUP_REMOVED lines=30> */
.L_x_1355:
[----:B------:R-:W-:Y:S05]  /*01e0*/  BSYNC B0 ;  /* 0x0000000000007941 */ /* 0x000fea0003800000 */
.L_x_1354:
        /* <DEDUP_REMOVED lines=39> */
.L_x_1356:
        /* <DEDUP_REMOVED lines=20> */
.L_x_1357:
[----:B------:R-:W-:Y:S01]  /*05a0*/  PLOP3.LUT P0, PT, PT, PT, UP0, 0x80, 0x0 ;  /* 0x000000000000781c */ /* 0x000fe20003f0f008 */
[----:B------:R-:W-:Y:S01]  /*05b0*/  NOP ;  /* 0x0000000000007918 */ /* 0x000fe20000000000 */
[----:B------:R-:W-:Y:S01]  /*05c0*/  LOP3.LUT R0, R21, 0x7f, RZ, 0xc0, !PT ;  /* 0x0000007f15007812 */ /* 0x000fe200078ec0ff */
[----:B-1234-:R-:W-:Y:S10]  /*05d0*/  BAR.SYNC.DEFER_BLOCKING 0x0 ;  /* 0x0000000000007b1d */ /* 0x01eff40000010000 */
[----:B------:R-:W-:Y:S05]  /*05e0*/  @!P0 BRA `(.L_x_1358) ;  /* 0x000000cc00a48947 */ /* 0x000fea0003800000 */
.L_x_1359:
        /* <DEDUP_REMOVED lines=110> */
.L_x_1360:
        /* <DEDUP_REMOVED lines=23> */
.L_x_1362:
        /* <DEDUP_REMOVED lines=141> */
.L_x_1382:
[----:B------:R-:W-:-:S13]  /*1710*/  R2UR UR4, R236 ;  /* 0x00000000ec0472ca */ /* 0x000fda00000e0000 */
[----:B------:R-:W-:-:S06]  /*1720*/  UISETP.NE.AND UP2, UPT, UR4, 0x3, UPT ;  /* 0x000000030400788c */ /* 0x000fcc000bf45270 */
[----:B------:R-:W-:-:S13]  /*1730*/  PLOP3.LUT P0, PT, PT, PT, UP2, 0x40, 0x0 ;  /* 0x000000000000781c */ /* 0x000fda0003f0e828 */
[----:B-1----:R-:W-:Y:S05]  /*1740*/  @P0 BRA `(.L_x_1364) ;  /* 0x0000000000040947 */ /* 0x002fea0003800000 */
[----:B------:R-:W-:Y:S01]  /*1750*/  BPT.TRAP 0x1 ;  /* 0x000000040000795c */ /* 0x000fe20000300000 */
.L_x_1364:
[----:B------:R-:W-:Y:S01]  /*1760*/  PLOP3.LUT P1, PT, PT, PT, UP2, 0x40, 0x0 ;  /* 0x000000000000781c */ /* 0x000fe20003f2e828 */
[----:B------:R-:W-:Y:S01]  /*1770*/  IMAD R16, R2, 0x8, R17 ;  /* 0x0000000802107824 */ /* 0x000fe200078e0211 */
[----:B------:R-:W-:-:S04]  /*1780*/  SHF.L.U32 R9, R19, 0x1f, RZ ;  /* 0x0000001f13097819 */ /* 0x000fc800000006ff */
[----:B------:R1:W2:Y:S07]  /*1790*/  SYNCS.PHASECHK.TRANS64.TRYWAIT P0, [R16+URZ+0x31810], R9 ;  /* 0x03181009100075a7 */ /* 0x0002ae000800017f */
[----:B------:R-:W-:Y:S05]  /*17a0*/  @P1 BRA `(.L_x_1365) ;  /* 0x0000000000041947 */ /* 0x000fea0003800000 */
[----:B------:R-:W-:Y:S01]  /*17b0*/  BPT.TRAP 0x1 ;  /* 0x000000040000795c */ /* 0x000fe20000300000 */
.L_x_1365:
        /* <DEDUP_REMOVED lines=12> */
.L_x_1366:
        /* <DEDUP_REMOVED lines=597> */
.L_x_1368:
[----:B------:R-:W-:Y:S02]  /*3dd0*/  R2UR UR4, R228 ;  /* 0x00000000e40472ca */ /* 0x000fe400000e0000 */
[----:B------:R-:W-:-:S11]  /*3de0*/  PLOP3.LUT P1, PT, PT, PT, UP2, 0x40, 0x0 ;  /* 0x000000000000781c */ /* 0x000fd60003f2e828 */
[----:B------:R-:W-:-:S05]  /*3df0*/  IMAD.U32 R10, RZ, RZ, UR4 ;  /* 0x00000004ff0a7e24 */ /* 0x000fca000f8e00ff */
[----:B------:R-:W-:-:S04]  /*3e00*/  SHF.L.U32 R10, R10, 0x1f, RZ ;  /* 0x0000001f0a0a7819 */ /* 0x000fc800000006ff */
[----:B------:R4:W1:Y:S01]  /*3e10*/  SYNCS.PHASECHK.TRANS64.TRYWAIT P0, [R17+URZ+0x31830], R10 ;  /* 0x0318300a110075a7 */ /* 0x000862000800017f */
[----:B------:R-:W-:Y:S05]  /*3e20*/  @P1 BRA `(.L_x_1369) ;  /* 0x0000000000041947 */ /* 0x000fea0003800000 */
[----:B------:R-:W-:Y:S01]  /*3e30*/  BPT.TRAP 0x1 ;  /* 0x000000040000795c */ /* 0x000fe20000300000 */
.L_x_1369:
        /* <DEDUP_REMOVED lines=11> */
.L_x_1370:
[----:B------:R-:W-:Y:S01]  /*3ef0*/  R2UR UR4, R7 ;  /* 0x00000000070472ca */ /* 0x000fe200000e0000 */
[----:B------:R-:W-:Y:S01]  /*3f00*/  WARPGROUP.ARRIVE ;  /* 0x00000000000079c5 */ /* 0x000fe20000000000 */
[C---:B------:R-:W-:Y:S01]  /*3f10*/  R2UR UR6, R5.reuse ;  /* 0x00000000050672ca */ /* 0x040fe200000e0000 */
[----:B------:R-:W-:Y:S01]  /*3f20*/  UMOV UR5, 0x40000040 ;  /* 0x4000004000057882 */ /* 0x000fe20000000000 */
[----:B------:R-:W-:Y:S01]  /*3f30*/  UMOV UR7, 0x40000000 ;  /* 0x4000000000077882 */ /* 0x000fe20000000000 */
[C---:B------:R-:W-:Y:S02]  /*3f40*/  VIADD R9, R5.reuse, 0x80 ;  /* 0x0000008005097836 */ /* 0x040fe40000000000 */
[----:B----4-:R-:W-:Y:S02]  /*3f50*/  VIADD R10, R5, 0x100 ;  /* 0x00000100050a7836 */ /* 0x010fe40000000000 */
[----:B------:R-:W-:Y:S01]  /*3f60*/  IMAD R15, R3, 0x40, R18 ;  /* 0x00000040030f7824 */ /* 0x000fe200078e0212 */
[----:B------:R-:W-:Y:S01]  /*3f70*/  R2UR UR8, R9 ;  /* 0x00000000090872ca */ /* 0x000fe200000e0000 */
[C---:B------:R-:W-:Y:S01]  /*3f80*/  VIADD R9, R5.reuse, 0x180 ;  /* 0x0000018005097836 */ /* 0x040fe20000000000 */
[----:B------:R-:W-:Y:S01]  /*3f90*/  R2UR UR9, R10 ;  /* 0x000000000a0972ca */ /* 0x000fe200000e0000 */
[----:B------:R-:W-:-:S02]  /*3fa0*/  VIADD R10, R5, 0x200 ;  /* 0x00000200050a7836 */ /* 0x000fc40000000000 */
[----:B------:R-:W-:Y:S01]  /*3fb0*/  HGMMA.64x8x16.F32.BF16 R44, gdesc[UR4], RZ, !UPT, gsb0 ;  /* 0x00000000042c79f0 */ /* 0x000fe2000c0018ff */
[----:B------:R-:W-:Y:S01]  /*3fc0*/  UMOV UR7, 0x40000000 ;  /* 0x4000000000077882 */ /* 0x000fe20000000000 */
[----:B------:R-:W-:Y:S01]  /*3fd0*/  R2UR UR10, R9 ;  /* 0x00000000090a72ca */ /* 0x000fe200000e0000 */
[----:B------:R-:W-:Y:S01]  /*3fe0*/  VIADD R9, R5, 0x2 ;  /* 0x0000000205097836 */ /* 0x000fe20000000000 */
[----:B------:R-:W-:-:S04]  /*3ff0*/  R2UR UR11, R10 ;  /* 0x000000000a0b72ca */ /* 0x000fc800000e0000 */
        /* <DEDUP_REMOVED lines=583> */
[----:B------:R-:W-:Y:S05]  /*6470*/  @P0 BRA `(.L_x_1372) ;  /* 0x0000000000640947 */ /* 0x000fea0003800000 */
        /* <DEDUP_REMOVED lines=15> */
.L_x_1374:
[----:B------:R-:W-:-:S06]  /*6570*/  UISETP.NE.AND UP0, UPT, UR6, 0x1, UPT ;  /* 0x000000010600788c */ /* 0x000fcc000bf05270 */
[----:B------:R-:W-:-:S05]  /*6580*/  PLOP3.LUT P0, PT, PT, PT, UP0, 0x80, 0x0 ;  /* 0x000000000000781c */ /* 0x000fca0003f0f008 */
[----:B------:R-:W-:-:S08]  /*6590*/  @UP0 ULDC UR4, c[0x0][0x754] ;  /* 0x0001d50000040ab9 */ /* 0x000fd00000000800 */
[----:B------:R-:W-:Y:S01]  /*65a0*/  @P0 IMAD.HI.U32 R5, R22, UR4, RZ ;  /* 0x0000000416050c27 */ /* 0x000fe2000f8e00ff */
[----:B------:R-:W-:-:S04]  /*65b0*/  @UP0 ULDC UR4, c[0x0][0x758] ;  /* 0x0001d60000040ab9 */ /* 0x000fc80000000800 */
[----:B------:R-:W-:-:S07]  /*65c0*/  @P0 SHF.R.U32.HI R22, RZ, UR4, R5 ;  /* 0x00000004ff160c19 */ /* 0x000fce0008011605 */
.L_x_1375:
[----:B------:R-:W-:Y:S05]  /*65d0*/  BSYNC B0 ;  /* 0x0000000000007941 */ /* 0x000fea0003800000 */
.L_x_1373:
[----:B------:R-:W-:-:S05]  /*65e0*/  IMAD R5, R22, UR6, R229 ;  /* 0x0000000616057c24 */ /* 0x000fca000f8e02e5 */
[----:B------:R-:W-:Y:S02]  /*65f0*/  VIMNMX R14, R14, R5, !PT ;  /* 0x000000050e0e7248 */ /* 0x000fe40007fe0100 */
[----:B------:R-:W-:-:S07]  /*6600*/  VIADDMNMX R20, R5, UR6, R20, PT ;  /* 0x0000000605147c46 */ /* 0x000fce000b800114 */
.L_x_1372:
[----:B------:R-:W1:Y:S01]  /*6610*/  S2R R224, SR_CTAID.X ;  /* 0x0000000000e07919 */ /* 0x000e620000002500 */
[----:B------:R-:W-:-:S04]  /*6620*/  VIADD R15, R15, 0x8 ;  /* 0x000000080f0f7836 */ /* 0x000fc80000000000 */
[----:B------:R-:W-:Y:S01]  /*6630*/  IMAD.IADD R23, R10, 0x1, R15 ;  /* 0x000000010a177824 */ /* 0x000fe200078e020f */
[----:B------:R-:W-:Y:S01]  /*6640*/  VIADDMNMX R22, R15, R12, R233, PT ;  /* 0x0000000c0f167246 */ /* 0x000fe200038001e9 */
[----:B-1----:R-:W-:-:S05]  /*6650*/  IMAD R224, R224, -0x50, RZ ;  /* 0xffffffb0e0e07824 */ /* 0x002fca00078e02ff */
[C---:B------:R-:W-:Y:S02]  /*6660*/  ISETP.GE.AND P0, PT, R224.reuse, 0x1, PT ;  /* 0x00000001e000780c */ /* 0x040fe40003f06270 */
[----:B------:R-:W-:Y:S02]  /*6670*/  ISETP.GE.AND P1, PT, R224, 0x2, PT ;  /* 0x00000002e000780c */ /* 0x000fe40003f26270 */
[----:B------:R-:W-:Y:S02]  /*6680*/  ISETP.GT.AND P4, PT, R14, RZ, !P0 ;  /* 0x000000ff0e00720c */ /* 0x000fe40004784270 */
[----:B------:R-:W-:Y:S02]  /*6690*/  ISETP.GE.AND P2, PT, R224, 0x11, PT ;  /* 0x00000011e000780c */ /* 0x000fe40003f46270 */
[----:B------:R-:W-:Y:S02]  /*66a0*/  ISETP.GT.AND P5, PT, R14, 0x1, !P1 ;  /* 0x000000010e00780c */ /* 0x000fe40004fa4270 */
[----:B------:R-:W-:-:S02]  /*66b0*/  ISETP.LT.OR P4, PT, R20, 0x1, P4 ;  /* 0x000000011400780c */ /* 0x000fc40002781670 */
[----:B------:R-:W-:Y:S02]  /*66c0*/  ISETP.GT.AND P6, PT, R14, 0x10, !P2 ;  /* 0x000000100e00780c */ /* 0x000fe400057c4270 */
[----:B------:R-:W-:Y:S02]  /*66d0*/  ISETP.LT.OR P5, PT, R20, 0x2, P5 ;  /* 0x000000021400780c */ /* 0x000fe40002fa1670 */
[----:B------:R-:W-:Y:S02]  /*66e0*/  ISETP.GE.AND P3, PT, R224, 0x12, PT ;  /* 0x00000012e000780c */ /* 0x000fe40003f66270 */
[----:B------:R-:W-:Y:S02]  /*66f0*/  FSEL R7, R24, -INF , !P4 ;  /* 0xff80000018077808 */ /* 0x000fe40006000000 */
[----:B------:R-:W-:Y:S02]  /*6700*/  ISETP.LT.OR P6, PT, R20, 0x11, P6 ;  /* 0x000000111400780c */ /* 0x000fe400037c1670 */
[----:B------:R-:W-:-:S02]  /*6710*/  FSEL R25, R25, -INF , !P5 ;  /* 0xff80000019197808 */ /* 0x000fc40006800000 */
[----:B------:R-:W-:Y:S02]  /*6720*/  ISETP.GE.AND P4, PT, R224, 0x21, PT ;  /* 0x00000021e000780c */ /* 0x000fe40003f86270 */
[----:B------:R-:W-:Y:S02]  /*6730*/  ISETP.GT.AND P5, PT, R14, 0x11, !P3 ;  /* 0x000000110e00780c */ /* 0x000fe40005fa4270 */
[----:B------:R-:W-:Y:S02]  /*6740*/  FSEL R11, R28, -INF , !P6 ;  /* 0xff8000001c0b7808 */ /* 0x000fe40007000000 */
[----:B------:R-:W-:Y:S02]  /*6750*/  ISETP.GT.AND P6, PT, R14, 0x20, !P4 ;  /* 0x000000200e00780c */ /* 0x000fe400067c4270 */
[C---:B------:R-:W-:Y:S02]  /*6760*/  ISETP.LT.OR P5, PT, R20.reuse, 0x12, P5 ;  /* 0x000000121400780c */ /* 0x040fe40002fa1670 */
[----:B------:R-:W-:-:S02]  /*6770*/  ISETP.LT.OR P6, PT, R20, 0x21, P6 ;  /* 0x000000211400780c */ /* 0x000fc400037c1670 */
[----:B------:R-:W-:Y:S02]  /*6780*/  FSEL R29, R29, -INF , !P5 ;  /* 0xff8000001d1d7808 */ /* 0x000fe40006800000 */
[----:B------:R-:W-:Y:S02]  /*6790*/  ISETP.GE.AND P5, PT, R224, 0x22, PT ;  /* 0x00000022e000780c */ /* 0x000fe40003fa6270 */
[----:B------:R-:W-:Y:S02]  /*67a0*/  FSEL R9, R32, -INF , !P6 ;  /* 0xff80000020097808 */ /* 0x000fe40007000000 */
[----:B------:R-:W-:-:S04]  /*67b0*/  ISETP.GT.AND P6, PT, R14, 0x21, !P5 ;  /* 0x000000210e00780c */ /* 0x000fc80006fc4270 */
[----:B------:R-:W-:-:S04]  /*67c0*/  ISETP.LT.OR P6, PT, R20, 0x22, P6 ;  /* 0x000000221400780c */ /* 0x000fc800037c1670 */
[----:B------:R-:W-:Y:S02]  /*67d0*/  FSEL R33, R33, -INF , !P6 ;  /* 0xff80000021217808 */ /* 0x000fe40007000000 */
[----:B------:R-:W-:-:S04]  /*67e0*/  ISETP.GE.AND P6, PT, R224, 0x31, PT ;  /* 0x00000031e000780c */ /* 0x000fc80003fc6270 */
        /* <DEDUP_REMOVED lines=15> */
[----:B------:R-:W-:-:S13]  /*68e0*/  PLOP3.LUT P6, PT, PT, PT, UP1, 0x40, 0x0 ;  /* 0x000000000000781c */ /* 0x000fda0003fce818 */
        /* <DEDUP_REMOVED lines=12> */
[----:B------:R-:W-:Y:S01]  /*69b0*/  PLOP3.LUT P6, PT, PT, PT, UP0, 0x80, 0x0 ;  /* 0x000000000000781c */ /* 0x000fe20003fcf008 */
[----:B------:R-:W-:-:S12]  /*69c0*/  @UP0 ULDC UR4, c[0x0][0x758] ;  /* 0x0001d60000040ab9 */ /* 0x000fd80000000800 */
[----:B------:R-:W-:-:S04]  /*69d0*/  @P6 SHF.R.U32.HI R10, RZ, UR4, R12 ;  /* 0x00000004ff0a6c19 */ /* 0x000fc8000801160c */
[----:B------:R-:W-:Y:S01]  /*69e0*/  LOP3.LUT R10, RZ, R10, RZ, 0x33, !PT ;  /* 0x0000000aff0a7212 */ /* 0x000fe200078e33ff */
[----:B------:R-:W-:Y:S06]  /*69f0*/  BRA `(.L_x_1379) ;  /* 0x00000000001c7947 */ /* 0x000fec0003800000 */
.L_x_1378:
[----:B------:R-:W-:-:S06]  /*6a00*/  UISETP.NE.AND UP0, UPT, UR6, 0x1, UPT ;  /* 0x000000010600788c */ /* 0x000fcc000bf05270 */
[----:B------:R-:W-:-:S05]  /*6a10*/  PLOP3.LUT P6, PT, PT, PT, UP0, 0x80, 0x0 ;  /* 0x000000000000781c */ /* 0x000fca0003fcf008 */
[----:B------:R-:W-:-:S08]  /*6a20*/  @UP0 ULDC UR4, c[0x0][0x754] ;  /* 0x0001d50000040ab9 */ /* 0x000fd00000000800 */
[----:B------:R-:W-:Y:S01]  /*6a30*/  @P6 IMAD.HI.U32 R12, R10, UR4, RZ ;  /* 0x000000040a0c6c27 */ /* 0x000fe2000f8e00ff */
[----:B------:R-:W-:Y:S01]  /*6a40*/  PLOP3.LUT P6, PT, PT, PT, UP0, 0x80, 0x0 ;  /* 0x000000000000781c */ /* 0x000fe20003fcf008 */
[----:B------:R-:W-:-:S12]  /*6a50*/  @UP0 ULDC UR4, c[0x0][0x758] ;  /* 0x0001d60000040ab9 */ /* 0x000fd80000000800 */
[----:B------:R-:W-:-:S07]  /*6a60*/  @P6 SHF.R.U32.HI R10, RZ, UR4, R12 ;  /* 0x00000004ff0a6c19 */ /* 0x000fce000801160c */
.L_x_1379:
[----:B------:R-:W-:Y:S05]  /*6a70*/  BSYNC B0 ;  /* 0x0000000000007941 */ /* 0x000fea0003800000 */
.L_x_1377:
[----:B------:R-:W-:-:S05]  /*6a80*/  IMAD R10, R10, UR6, R229 ;  /* 0x000000060a0a7c24 */ /* 0x000fca000f8e02e5 */
[----:B------:R-:W-:Y:S02]  /*6a90*/  VIMNMX R23, R23, R10, !PT ;  /* 0x0000000a17177248 */ /* 0x000fe40007fe0100 */
[----:B------:R-:W-:-:S07]  /*6aa0*/  VIADDMNMX R22, R10, UR6, R22, PT ;  /* 0x000000060a167c46 */ /* 0x000fce000b800116 */
.L_x_1376:
[C---:B------:R-:W-:Y:S01]  /*6ab0*/  ISETP.GT.AND P3, PT, R23.reuse, 0x11, !P3 ;  /* 0x000000111700780c */ /* 0x040fe20005f64270 */
[----:B------:R-:W-:Y:S01]  /*6ac0*/  ULDC UR4, c[0x0][0x744] ;  /* 0x0001d10000047ab9 */ /* 0x000fe20000000800 */
[C---:B------:R-:W-:Y:S01]  /*6ad0*/  ISETP.GT.AND P2, PT, R23.reuse, 0x10, !P2 ;  /* 0x000000101700780c */ /* 0x040fe20005744270 */
[----:B------:R-:W-:Y:S01]  /*6ae0*/  IMAD R32, R18, 0x4, R17 ;  /* 0x0000000412207824 */ /* 0x000fe200078e0211 */
[----:B------:R-:W-:Y:S01]  /*6af0*/  ISETP.GT.AND P4, PT, R23, 0x20, !P4 ;  /* 0x000000201700780c */ /* 0x000fe20006784270 */
[--C-:B--2---:R-:W-:Y:S01]  /*6b00*/  FFMA.FTZ R10, R5, UR4, -R8.reuse ;  /* 0x00000004050a7c23 */ /* 0x104fe20008010808 */
[C---:B------:R-:W-:Y:S01]  /*6b10*/  ISETP.LT.OR P3, PT, R22.reuse, 0x12, P3 ;  /* 0x000000121600780c */ /* 0x040fe20001f61670 */
[--C-:B------:R-:W-:Y:S01]  /*6b20*/  FFMA.FTZ R7, R7, UR4, -R8.reuse ;  /* 0x0000000407077c23 */ /* 0x100fe20008010808 */
[C---:B------:R-:W-:Y:S01]  /*6b30*/  ISETP.LT.OR P2, PT, R22.reuse, 0x11, P2 ;  /* 0x000000111600780c */ /* 0x040fe20001741670 */
[--C-:B------:R-:W-:Y:S01]  /*6b40*/  FFMA.FTZ R20, R25, UR4, -R8.reuse ;  /* 0x0000000419147c23 */ /* 0x100fe20008010808 */
[----:B------:R-:W-:Y:S01]  /*6b50*/  ISETP.LT.OR P4, PT, R22, 0x21, P4 ;  /* 0x000000211600780c */ /* 0x000fe20002781670 */
[--C-:B------:R-:W-:Y:S01]  /*6b60*/  FFMA.FTZ R11, R11, UR4, -R8.reuse ;  /* 0x000000040b0b7c23 */ /* 0x100fe20008010808 */
[----:B------:R-:W-:Y:S01]  /*6b70*/  ISETP.GE.AND P6, PT, R224, 0x32, PT ;  /* 0x00000032e000780c */ /* 0x000fe20003fc6270 */
[--C-:B------:R-:W-:Y:S01]  /*6b80*/  FFMA.FTZ R14, R29, UR4, -R8.reuse ;  /* 0x000000041d0e7c23 */ /* 0x100fe20008010808 */
[----:B------:R-:W-:Y:S01]  /*6b90*/  FSEL R31, R31, -INF , !P3 ;  /* 0xff8000001f1f7808 */ /* 0x000fe20005800000 */
[--C-:B------:R-:W-:Y:S01]  /*6ba0*/  FFMA.FTZ R9, R9, UR4, -R8.reuse ;  /* 0x0000000409097c23 */ /* 0x100fe20008010808 */
[----:B------:R-:W-:Y:S01]  /*6bb0*/  FSEL R15, R30, -INF , !P2 ;  /* 0xff8000001e0f7808 */ /* 0x000fe20005000000 */
[--C-:B------:R-:W-:Y:S01]  /*6bc0*/  FFMA.FTZ R12, R33, UR4, -R8.reuse ;  /* 0x00000004210c7c23 */ /* 0x100fe20008010808 */
[----:B------:R-:W-:Y:S01]  /*6bd0*/  FSEL R21, R34, -INF , !P4 ;  /* 0xff80000022157808 */ /* 0x000fe20006000000 */
[--C-:B------:R-:W-:Y:S01]  /*6be0*/  FFMA.FTZ R5, R37, UR4, -R8.reuse ;  /* 0x0000000425057c23 */ /* 0x100fe20008010808 */
[C---:B------:R-:W-:Y:S01]  /*6bf0*/  ISETP.GT.AND P3, PT, R23.reuse, 0x31, !P6 ;  /* 0x000000311700780c */ /* 0x040fe20007764270 */
[----:B------:R-:W1:Y:S01]  /*6c00*/  LDS R30, [R32+0x2c300] ;  /* 0x02c30000201e7984 */ /* 0x000e620000000800 */
[C---:B------:R-:W-:Y:S01]  /*6c10*/  ISETP.GE.AND P2, PT, R224.reuse, 0x31, PT ;  /* 0x00000031e000780c */ /* 0x040fe20003f46270 */
[----:B------:R-:W2:Y:S01]  /*6c20*/  MUFU.EX2 R7, R7 ;  /* 0x0000000700077308 */ /* 0x000ea20000000800 */
[C---:B------:R-:W-:Y:S01]  /*6c30*/  ISETP.GE.AND P4, PT, R224.reuse, 0x41, PT ;  /* 0x00000041e000780c */ /* 0x040fe20003f86270 */
[----:B------:R-:W-:Y:S01]  /*6c40*/  UMOV UR57, 0x40000040 ;  /* 0x4000004000397882 */ /* 0x000fe20000000000 */
[----:B------:R-:W-:Y:S01]  /*6c50*/  ISETP.GE.AND P6, PT, R224, 0x42, PT ;  /* 0x00000042e000780c */ /* 0x000fe20003fc6270 */
[----:B------:R-:W-:Y:S01]  /*6c60*/  UMOV UR59, 0x40 ;  /* 0x00000040003b7882 */ /* 0x000fe20000000000 */
[C---:B------:R-:W-:Y:S01]  /*6c70*/  ISETP.GT.AND P0, PT, R23.reuse, RZ, !P0 ;  /* 0x000000ff1700720c */ /* 0x040fe20004704270 */
[----:B------:R-:W-:Y:S01]  /*6c80*/  UMOV UR9, UR57 ;  /* 0x0000003900097c82 */ /* 0x000fe20008000000 */
[C---:B------:R-:W-:Y:S01]  /*6c90*/  ISETP.GT.AND P1, PT, R23.reuse, 0x1, !P1 ;  /* 0x000000011700780c */ /* 0x040fe20004f24270 */
[----:B------:R-:W-:Y:S01]  /*6ca0*/  MUFU.EX2 R20, R20 ;  /* 0x0000001400147308 */ /* 0x000fe20000000800 */
[C---:B------:R-:W-:Y:S01]  /*6cb0*/  ISETP.GT.AND P5, PT, R23.reuse, 0x21, !P5 ;  /* 0x000000211700780c */ /* 0x040fe20006fa4270 */
[----:B------:R-:W-:Y:S01]  /*6cc0*/  UMOV UR11, 0x40 ;  /* 0x00000040000b7882 */ /* 0x000fe20000000000 */
[C---:B------:R-:W-:Y:S01]  /*6cd0*/  ISETP.GT.AND P2, PT, R23.reuse, 0x30, !P2 ;  /* 0x000000301700780c */ /* 0x040fe20005744270 */
[----:B------:R-:W-:Y:S01]  /*6ce0*/  UMOV UR13, UR57 ;  /* 0x00000039000d7c82 */ /* 0x000fe20008000000 */
[C---:B------:R-:W-:Y:S01]  /*6cf0*/  ISETP.GT.AND P4, PT, R23.reuse, 0x40, !P4 ;  /* 0x000000401700780c */ /* 0x040fe20006784270 */
[----:B------:R-:W-:Y:S01]  /*6d00*/  UMOV UR15, 0x40 ;  /* 0x00000040000f7882 */ /* 0x000fe20000000000 */
[----:B------:R-:W-:Y:S01]  /*6d10*/  ISETP.GT.AND P6, PT, R23, 0x41, !P6 ;  /* 0x000000411700780c */ /* 0x000fe200077c4270 */
[--C-:B------:R-:W-:Y:S01]  /*6d20*/  FFMA.FTZ R23, R13, UR4, -R8.reuse ;  /* 0x000000040d177c23 */ /* 0x100fe20008010808 */
[C---:B------:R-:W-:Y:S01]  /*6d30*/  ISETP.LT.OR P0, PT, R22.reuse, 0x1, P0 ;  /* 0x000000011600780c */ /* 0x040fe20000701670 */
[----:B------:R-:W-:Y:S01]  /*6d40*/  FFMA.FTZ R13, R41, UR4, -R8 ;  /* 0x00000004290d7c23 */ /* 0x000fe20008010808 */
[C---:B------:R-:W-:Y:S01]  /*6d50*/  ISETP.LT.OR P1, PT, R22.reuse, 0x2, P1 ;  /* 0x000000021600780c */ /* 0x040fe20000f21670 */
[----:B------:R4:W-:Y:S01]  /*6d60*/  MUFU.EX2 R8, R23 ;  /* 0x0000001700087308 */ /* 0x0009e20000000800 */
[C---:B------:R-:W-:Y:S01]  /*6d70*/  ISETP.LT.OR P5, PT, R22.reuse, 0x22, P5 ;  /* 0x000000221600780c */ /* 0x040fe20002fa1670 */
[----:B------:R-:W-:Y:S01]  /*6d80*/  UMOV UR17, UR57 ;  /* 0x0000003900117c82 */ /* 0x000fe20008000000 */
[C---:B------:R-:W-:Y:S01]  /*6d90*/  ISETP.LT.OR P2, PT, R22.reuse, 0x31, P2 ;  /* 0x000000311600780c */ /* 0x040fe20001741670 */
[----:B------:R-:W-:Y:S01]  /*6da0*/  UMOV UR19, 0x40 ;  /* 0x0000004000137882 */ /* 0x000fe20000000000 */
[C---:B------:R-:W-:Y:S01]  /*6db0*/  ISETP.LT.OR P3, PT, R22.reuse, 0x32, P3 ;  /* 0x000000321600780c */ /* 0x040fe20001f61670 */
[----:B------:R-:W-:Y:S01]  /*6dc0*/  UMOV UR49, 0x40000040 ;  /* 0x4000004000317882 */ /* 0x000fe20000000000 */
[----:B------:R-:W-:Y:S01]  /*6dd0*/  ISETP.LT.OR P4, PT, R22, 0x41, P4 ;  /* 0x000000411600780c */ /* 0x000fe20002781670 */
[----:B------:R-:W5:Y:S01]  /*6de0*/  MUFU.EX2 R12, R12 ;  /* 0x0000000c000c7308 */ /* 0x000f620000000800 */
[----:B----4-:R-:W-:Y:S01]  /*6df0*/  FSEL R23, R26, -INF , !P0 ;  /* 0xff8000001a177808 */ /* 0x010fe20004000000 */
[----:B------:R-:W-:Y:S01]  /*6e00*/  UMOV UR51, 0x40 ;  /* 0x0000004000337882 */ /* 0x000fe20000000000 */
[----:B------:R-:W4:Y:S01]  /*6e10*/  LDS R26, [R32+0x2c320] ;  /* 0x02c32000201a7984 */ /* 0x000f220000000800 */
[----:B------:R-:W-:Y:S01]  /*6e20*/  ISETP.LT.OR P6, PT, R22, 0x42, P6 ;  /* 0x000000421600780c */ /* 0x000fe200037c1670 */
[----:B------:R-:W-:Y:S01]  /*6e30*/  VIADD R22, R17, 0x2c500 ;  /* 0x0002c50011167836 */ /* 0x000fe20000000000 */
[----:B------:R-:W-:Y:S01]  /*6e40*/  FSEL R27, R27, -INF , !P1 ;  /* 0xff8000001b1b7808 */ /* 0x000fe20004800000 */
[----:B---3--:R-:W-:Y:S01]  /*6e50*/  FFMA.FTZ R34, R23, UR4, -R6 ;  /* 0x0000000417227c23 */ /* 0x008fe20008010806 */
[----:B------:R-:W-:Y:S01]  /*6e60*/  FSEL R35, R35, -INF , !P5 ;  /* 0xff80000023237808 */ /* 0x000fe20006800000 */
[----:B------:R-:W3:Y:S01]  /*6e70*/  MUFU.EX2 R9, R9 ;  /* 0x0000000900097308 */ /* 0x000ee20000000800 */
[----:B------:R-:W-:Y:S01]  /*6e80*/  SHF.R.U32.HI R24, RZ, 0x4, R22 ;  /* 0x00000004ff187819 */ /* 0x000fe20000011616 */
[--C-:B------:R-:W-:Y:S01]  /*6e90*/  FFMA.FTZ R22, R15, UR4, -R6.reuse ;  /* 0x000000040f167c23 */ /* 0x100fe20008010806 */
[--C-:B------:R-:W-:Y:S01]  /*6ea0*/  FFMA.FTZ R25, R27, UR4, -R6.reuse ;  /* 0x000000041b197c23 */ /* 0x100fe20008010806 */
[----:B------:R-:W-:Y:S01]  /*6eb0*/  FSEL R29, R38, -INF , !P2 ;  /* 0xff800000261d7808 */ /* 0x000fe20005000000 */
[--C-:B------:R-:W-:Y:S01]  /*6ec0*/  FFMA.FTZ R36, R35, UR4, -R6.reuse ;  /* 0x0000000423247c23 */ /* 0x100fe20008010806 */
[----:B------:R-:W-:Y:S01]  /*6ed0*/  LOP3.LUT R15, R24, 0x3fff, RZ, 0xc0, !PT ;  /* 0x00003fff180f7812 */ /* 0x000fe200078ec0ff */
[--C-:B------:R-:W-:Y:S01]  /*6ee0*/  FFMA.FTZ R24, R31, UR4, -R6.reuse ;  /* 0x000000041f187c23 */ /* 0x100fe20008010806 */
[----:B------:R-:W-:Y:S01]  /*6ef0*/  FSEL R27, R42, -INF , !P4 ;  /* 0xff8000002a1b7808 */ /* 0x000fe20006000000 */
[--C-:B------:R-:W-:Y:S01]  /*6f00*/  FFMA.FTZ R35, R29, UR4, -R6.reuse ;  /* 0x000000041d237c23 */ /* 0x100fe20008010806 */
[----:B------:R-:W-:Y:S01]  /*6f10*/  FSEL R39, R39, -INF , !P3 ;  /* 0xff80000027277808 */ /* 0x000fe20005800000 */
[--C-:B------:R-:W-:Y:S01]  /*6f20*/  FFMA.FTZ R31, R21, UR4, -R6.reuse ;  /* 0x00000004151f7c23 */ /* 0x100fe20008010806 */
[----:B------:R-:W-:Y:S01]  /*6f30*/  FSEL R43, R43, -INF , !P6 ;  /* 0xff8000002b2b7808 */ /* 0x000fe20007000000 */
[--C-:B------:R-:W-:Y:S01]  /*6f40*/  FFMA.FTZ R28, R27, UR4, -R6.reuse ;  /* 0x000000041b1c7c23 */ /* 0x100fe20008010806 */
[----:B------:R-:W-:Y:S01]  /*6f50*/  LOP3.LUT R15, R15, 0x80000, RZ, 0xfc, !PT ;  /* 0x000800000f0f7812 */ /* 0x000fe200078efcff */
[--C-:B------:R-:W-:Y:S01]  /*6f60*/  FFMA.FTZ R29, R39, UR4, -R6.reuse ;  /* 0x00000004271d7c23 */ /* 0x100fe20008010806 */
[----:B------:R-:W-:Y:S01]  /*6f70*/  MUFU.EX2 R25, R25 ;  /* 0x0000001900197308 */ /* 0x000fe20000000800 */
[----:B------:R-:W-:Y:S01]  /*6f80*/  FFMA.FTZ R27, R43, UR4, -R6 ;  /* 0x000000042b1b7c23 */ /* 0x000fe20008010806 */
[----:B-1----:R-:W-:Y:S01]  /*6f90*/  FADD.FTZ R44, R44, -R30 ;  /* 0x8000001e2c2c7221 */ /* 0x002fe20000010000 */
[----:B------:R-:W-:-:S02]  /*6fa0*/  VIADD R6, R15, 0x80 ;  /* 0x000000800f067836 */ /* 0x000fc40000000000 */
[--C-:B------:R-:W-:Y:S01]  /*6fb0*/  FADD.FTZ R53, R53, -R30.reuse ;  /* 0x8000001e35357221 */ /* 0x100fe20000010000 */
[--C-:B------:R-:W-:Y:S01]  /*6fc0*/  FADD.FTZ R52, R52, -R30.reuse ;  /* 0x8000001e34347221 */ /* 0x100fe20000010000 */
[----:B--2---:R-:W-:Y:S01]  /*6fd0*/  FMUL.FTZ R44, R7, R44 ;  /* 0x0000002c072c7220 */ /* 0x004fe20000410000 */
[--C-:B------:R-:W-:Y:S01]  /*6fe0*/  FADD.FTZ R45, R45, -R30.reuse ;  /* 0x8000001e2d2d7221 */ /* 0x100fe20000010000 */
[----:B------:R-:W1:Y:S01]  /*6ff0*/  MUFU.EX2 R34, R34 ;  /* 0x0000002200227308 */ /* 0x000e620000000800 */
[----:B------:R-:W-:Y:S01]  /*7000*/  R2UR UR4, R6 ;  /* 0x00000000060472ca */ /* 0x000fe200000e0000 */
[----:B------:R-:W-:Y:S02]  /*7010*/  VIADD R6, R15, 0x100 ;  /* 0x000001000f067836 */ /* 0x000fe40000000000 */
[C---:B-----5:R-:W-:Y:S01]  /*7020*/  FMUL.FTZ R53, R12.reuse, R53 ;  /* 0x000000350c357220 */ /* 0x060fe20000410000 */
[----:B---3--:R-:W-:Y:S01]  /*7030*/  FMUL.FTZ R52, R9, R52 ;  /* 0x0000003409347220 */ /* 0x008fe20000410000 */
[----:B------:R-:W-:Y:S01]  /*7040*/  F2FP.BF16.F32.PACK_AB R12, R12, R9 ;  /* 0x000000090c0c723e */ /* 0x000fe200000010ff */
[----:B------:R-:W-:Y:S01]  /*7050*/  FADD.FTZ R48, R48, -R30 ;  /* 0x8000001e30307221 */ /* 0x000fe20000010000 */
[----:B------:R-:W-:Y:S01]  /*7060*/  R2UR UR5, R6 ;  /* 0x00000000060572ca */ /* 0x000fe200000e0000 */
[----:B------:R2:W3:Y:S01]  /*7070*/  MUFU.EX2 R21, R22 ;  /* 0x0000001600157308 */ /* 0x0004e20000000800 */
[----:B------:R-:W-:-:S02]  /*7080*/  VIADD R6, R15, 0x180 ;  /* 0x000001800f067836 */ /* 0x000fc40000000000 */
[----:B----4-:R-:W-:Y:S01]  /*7090*/  FADD.FTZ R37, R46, -R26 ;  /* 0x8000001a2e257221 */ /* 0x010fe20000010000 */
[--C-:B------:R-:W-:Y:S01]  /*70a0*/  FADD.FTZ R49, R49, -R30.reuse ;  /* 0x8000001e31317221 */ /* 0x100fe20000010000 */
[--C-:B------:R-:W-:Y:S01]  /*70b0*/  FADD.FTZ R32, R217, -R30.reuse ;  /* 0x8000001ed9207221 */ /* 0x100fe20000010000 */
[----:B------:R-:W-:Y:S01]  /*70c0*/  FADD.FTZ R33, R220, -R30 ;  /* 0x8000001edc217221 */ /* 0x000fe20000010000 */
[----:B------:R-:W-:Y:S01]  /*70d0*/  R2UR UR6, R6 ;  /* 0x00000000060672ca */ /* 0x000fe200000e0000 */
[--C-:B------:R-:W-:Y:S01]  /*70e0*/  FADD.FTZ R50, R50, -R26.reuse ;  /* 0x8000001a32327221 */ /* 0x100fe20000010000 */
[----:B------:R-:W4:Y:S01]  /*70f0*/  MUFU.EX2 R11, R11 ;  /* 0x0000000b000b7308 */ /* 0x000f220000000800 */
[----:B--2---:R-:W-:Y:S01]  /*7100*/  VIADD R22, R15, 0x200 ;  /* 0x000002000f167836 */ /* 0x004fe20000000000 */
[----:B------:R-:W-:Y:S01]  /*7110*/  F2FP.BF16.F32.PACK_AB R6, R20, R7 ;  /* 0x000000071406723e */ /* 0x000fe200000010ff */
[--C-:B------:R-:W-:Y:S01]  /*7120*/  FADD.FTZ R38, R47, -R26.reuse ;  /* 0x8000001a2f267221 */ /* 0x100fe20000010000 */
[----:B-1----:R-:W-:Y:S01]  /*7130*/  F2FP.BF16.F32.PACK_AB R7, R25, R34 ;  /* 0x000000221907723e */ /* 0x002fe200000010ff */
[----:B------:R-:W-:Y:S01]  /*7140*/  BAR.SYNC.DEFER_BLOCKING 0x9, 0x100 ;  /* 0x0244000000007b1d */ /* 0x000fe20000010000 */
[----:B------:R-:W-:Y:S01]  /*7150*/  R2UR UR7, R22 ;  /* 0x00000000160772ca */ /* 0x000fe200000e0000 */
[----:B------:R-:W-:Y:S01]  /*7160*/  FMUL.FTZ R34, R34, R37 ;  /* 0x0000002522227220 */ /* 0x000fe20000410000 */
[--C-:B------:R-:W-:Y:S01]  /*7170*/  FADD.FTZ R51, R51, -R26.reuse ;  /* 0x8000001a33337221 */ /* 0x100fe20000010000 */
[--C-:B------:R-:W-:Y:S01]  /*7180*/  FADD.FTZ R54, R54, -R26.reuse ;  /* 0x8000001a36367221 */ /* 0x100fe20000010000 */
[--C-:B------:R-:W-:Y:S01]  /*7190*/  FADD.FTZ R55, R55, -R26.reuse ;  /* 0x8000001a37377221 */ /* 0x100fe20000010000 */
[----:B------:R-:W1:Y:S01]  /*71a0*/  MUFU.EX2 R14, R14 ;  /* 0x0000000e000e7308 */ /* 0x000e620000000800 */
[--C-:B------:R-:W-:Y:S01]  /*71b0*/  FADD.FTZ R218, R218, -R26.reuse ;  /* 0x8000001adada7221 */ /* 0x100fe20000010000 */
[--C-:B------:R-:W-:Y:S01]  /*71c0*/  FADD.FTZ R219, R219, -R26.reuse ;  /* 0x8000001adbdb7221 */ /* 0x100fe20000010000 */
[--C-:B------:R-:W-:Y:S01]  /*71d0*/  FADD.FTZ R222, R222, -R26.reuse ;  /* 0x8000001adede7221 */ /* 0x100fe20000010000 */
[----:B------:R-:W-:Y:S01]  /*71e0*/  FADD.FTZ R26, R223, -R26 ;  /* 0x8000001adf1a7221 */ /* 0x000fe20000010000 */
[----:B------:R-:W-:Y:S01]  /*71f0*/  FMUL.FTZ R45, R20, R45 ;  /* 0x0000002d142d7220 */ /* 0x000fe20000410000 */
[----:B------:R-:W-:Y:S01]  /*7200*/  FMUL.FTZ R33, R8, R33 ;  /* 0x0000002108217220 */ /* 0x000fe20000410000 */
[----:B---3--:R-:W-:Y:S01]  /*7210*/  FMUL.FTZ R50, R21, R50 ;  /* 0x0000003215327220 */ /* 0x008fe20000410000 */
[----:B------:R-:W-:Y:S01]  /*7220*/  MUFU.EX2 R10, R10 ;  /* 0x0000000a000a7308 */ /* 0x000fe20000000800 */
[----:B----4-:R-:W-:Y:S01]  /*7230*/  FMUL.FTZ R48, R11, R48 ;  /* 0x000000300b307220 */ /* 0x010fe20000410000 */
[----:B------:R-:W-:Y:S01]  /*7240*/  FMUL.FTZ R25, R25, R38 ;  /* 0x0000002619197220 */ /* 0x000fe20000410000 */
[----:B------:R-:W-:Y:S01]  /*7250*/  F2FP.BF16.F32.PACK_AB R52, R53, R52 ;  /* 0x000000343534723e */ /* 0x000fe200000010ff */
[----:B------:R-:W-:Y:S01]  /*7260*/  UMOV UR10, UR4 ;  /* 0x00000004000a7c82 */ /* 0x000fe20008000000 */
[----:B------:R-:W-:Y:S01]  /*7270*/  R2UR UR58, R15 ;  /* 0x000000000f3a72ca */ /* 0x000fe200000e0000 */
[----:B------:R-:W-:Y:S01]  /*7280*/  UMOV UR14, UR5 ;  /* 0x00000005000e7c82 */ /* 0x000fe20008000000 */
[----:B------:R-:W-:Y:S01]  /*7290*/  F2FP.BF16.F32.PACK_AB R25, R25, R34 ;  /* 0x000000221919723e */ /* 0x000fe200000010ff */
[----:B------:R-:W2:Y:S01]  /*72a0*/  MUFU.EX2 R13, R13 ;  /* 0x0000000d000d7308 */ /* 0x000ea20000000800 */
[C---:B-1----:R-:W-:Y:S01]  /*72b0*/  F2FP.BF16.F32.PACK_AB R20, R14.reuse, R11 ;  /* 0x0000000b0e14723e */ /* 0x042fe200000010ff */
[----:B------:R-:W-:Y:S01]  /*72c0*/  STSM.16.M88.2 [R0+0x2c500], R6 ;  /* 0x02c5000600007844 */ /* 0x000fe20000000100 */
[----:B------:R-:W-:Y:S01]  /*72d0*/  FMUL.FTZ R49, R14, R49 ;  /* 0x000000310e317220 */ /* 0x000fe20000410000 */
[----:B------:R-:W-:Y:S01]  /*72e0*/  UMOV UR18, UR6 ;  /* 0x0000000600127c82 */ /* 0x000fe20008000000 */
[----:B------:R-:W-:Y:S01]  /*72f0*/  UMOV UR53, UR49 ;  /* 0x0000003100357c82 */ /* 0x000fe20008000000 */
[----:B------:R-:W-:Y:S01]  /*7300*/  UMOV UR55, 0x40 ;  /* 0x0000004000377882 */ /* 0x000fe20000000000 */
[----:B------:R-:W-:Y:S01]  /*7310*/  UMOV UR45, UR49 ;  /* 0x00000031002d7c82 */ /* 0x000fe20008000000 */
[----:B------:R-:W1:Y:S01]  /*7320*/  MUFU.EX2 R24, R24 ;  /* 0x0000001800187308 */ /* 0x000e620000000800 */
[----:B------:R-:W-:Y:S01]  /*7330*/  F2FP.BF16.F32.PACK_AB R48, R49, R48 ;  /* 0x000000303130723e */ /* 0x000fe200000010ff */
[----:B------:R-:W-:Y:S01]  /*7340*/  UMOV UR47, 0x40 ;  /* 0x00000040002f7882 */ /* 0x000fe20000000000 */
[----:B------:R-:W-:Y:S01]  /*7350*/  UMOV UR29, 0x40000040 ;  /* 0x40000040001d7882 */ /* 0x000fe20000000000 */
[----:B------:R-:W-:Y:S01]  /*7360*/  UMOV UR31, 0x40 ;  /* 0x00000040001f7882 */ /* 0x000fe20000000000 */
[----:B------:R-:W-:Y:S01]  /*7370*/  UMOV UR41, UR29 ;  /* 0x0000001d00297c82 */ /* 0x000fe20008000000 */
[----:B------:R-:W-:Y:S01]  /*7380*/  UMOV UR43, 0x40 ;  /* 0x00000040002b7882 */ /* 0x000fe20000000000 */
[----:B------:R-:W-:Y:S01]  /*7390*/  UMOV UR37, UR29 ;  /* 0x0000001d00257c82 */ /* 0x000fe20008000000 */
[----:B------:R-:W3:Y:S01]  /*73a0*/  MUFU.EX2 R5, R5 ;  /* 0x0000000500057308 */ /* 0x000ee20000000800 */
[----:B--2---:R-:W-:Y:S01]  /*73b0*/  F2FP.BF16.F32.PACK_AB R8, R13, R8 ;  /* 0x000000080d08723e */ /* 0x004fe200000010ff */
[----:B------:R-:W-:Y:S01]  /*73c0*/  UMOV UR39, 0x40 ;  /* 0x0000004000277882 */ /* 0x000fe20000000000 */
[----:B------:R-:W-:Y:S01]  /*73d0*/  UMOV UR33, UR29 ;  /* 0x0000001d00217c82 */ /* 0x000fe20008000000 */
[----:B------:R-:W-:Y:S01]  /*73e0*/  UMOV UR35, 0x40 ;  /* 0x0000004000237882 */ /* 0x000fe20000000000 */
[----:B------:R-:W-:Y:S01]  /*73f0*/  UMOV UR25, UR29 ;  /* 0x0000001d00197c82 */ /* 0x000fe20008000000 */
[----:B------:R-:W-:Y:S01]  /*7400*/  UMOV UR27, 0x40 ;  /* 0x00000040001b7882 */ /* 0x000fe20000000000 */
[----:B------:R-:W-:Y:S01]  /*7410*/  UMOV UR21, 0x40000040 ;  /* 0x4000004000157882 */ /* 0x000fe20000000000 */
[----:B------:R2:W4:Y:S01]  /*7420*/  MUFU.EX2 R23, R31 ;  /* 0x0000001f00177308 */ /* 0x0005220000000800 */
[C---:B-1----:R-:W-:Y:S01]  /*7430*/  F2FP.BF16.F32.PACK_AB R21, R24.reuse, R21 ;  /* 0x000000151815723e */ /* 0x042fe200000010ff */
[----:B------:R-:W-:Y:S01]  /*7440*/  FMUL.FTZ R51, R24, R51 ;  /* 0x0000003318337220 */ /* 0x000fe20000410000 */
[----:B------:R-:W-:Y:S01]  /*7450*/  F2FP.BF16.F32.PACK_AB R24, R45, R44 ;  /* 0x0000002c2d18723e */ /* 0x000fe200000010ff */
[----:B------:R-:W-:Y:S01]  /*7460*/  UMOV UR23, 0x40 ;  /* 0x0000004000177882 */ /* 0x000fe20000000000 */
[----:B------:R-:W-:Y:S01]  /*7470*/  VIADD R14, R15, 0xb0 ;  /* 0x000000b00f0e7836 */ /* 0x000fe20000000000 */
[----:B------:R1:W-:Y:S01]  /*7480*/  STSM.16.M88.2 [R0+0x2cd00], R20 ;  /* 0x02cd001400007844 */ /* 0x0003e20000000100 */
[----:B------:R-:W-:Y:S01]  /*7490*/  F2FP.BF16.F32.PACK_AB R49, R51, R50 ;  /* 0x000000323331723e */ /* 0x000fe200000010ff */
[----:B------:R-:W5:Y:S01]  /*74a0*/  MUFU.EX2 R22, R36 ;  /* 0x0000002400167308 */ /* 0x000f620000000800 */
[--C-:B--2---:R-:W-:Y:S01]  /*74b0*/  FADD.FTZ R31, R216, -R30.reuse ;  /* 0x8000001ed81f7221 */ /* 0x104fe20000010000 */
[----:B------:R-:W-:Y:S01]  /*74c0*/  FADD.FTZ R30, R221, -R30 ;  /* 0x8000001edd1e7221 */ /* 0x000fe20000010000 */
[----:B---3--:R-:W-:-:S02]  /*74d0*/  FMUL.FTZ R32, R5, R32 ;  /* 0x0000002005207220 */ /* 0x008fc40000410000 */
[----:B------:R-:W-:Y:S01]  /*74e0*/  FMUL.FTZ R31, R10, R31 ;  /* 0x0000001f0a1f7220 */ /* 0x000fe20000410000 */
[----:B------:R-:W-:Y:S01]  /*74f0*/  FMUL.FTZ R30, R13, R30 ;  /* 0x0000001e0d1e7220 */ /* 0x000fe20000410000 */
[----:B------:R-:W-:Y:S01]  /*7500*/  F2FP.BF16.F32.PACK_AB R10, R5, R10 ;  /* 0x0000000a050a723e */ /* 0x000fe200000010ff */
[----:B------:R-:W2:Y:S01]  /*7510*/  MUFU.EX2 R35, R35 ;  /* 0x0000002300237308 */ /* 0x000ea20000000800 */
[----:B----4-:R-:W-:Y:S01]  /*7520*/  FMUL.FTZ R54, R23, R54 ;  /* 0x0000003617367220 */ /* 0x010fe20000410000 */
[----:B------:R-:W-:Y:S01]  /*7530*/  F2FP.BF16.F32.PACK_AB R32, R32, R31 ;  /* 0x0000001f2020723e */ /* 0x000fe200000010ff */
[----:B-1----:R-:W-:Y:S01]  /*7540*/  VIADD R20, R15, 0x130 ;  /* 0x000001300f147836 */ /* 0x002fe20000000000 */
[----:B------:R-:W-:-:S04]  /*7550*/  F2FP.BF16.F32.PACK_AB R30, R30, R33 ;  /* 0x000000211e1e723e */ /* 0x000fc800000010ff */
[----:B------:R-:W1:Y:S01]  /*7560*/  MUFU.EX2 R36, R29 ;  /* 0x0000001d00247308 */ /* 0x000e620000000800 */
[C---:B-----5:R-:W-:Y:S01]  /*7570*/  F2FP.BF16.F32.PACK_AB R13, R22.reuse, R23 ;  /* 0x00000017160d723e */ /* 0x060fe200000010ff */
[----:B------:R-:W-:Y:S01]  /*7580*/  FMUL.FTZ R55, R22, R55 ;  /* 0x0000003716377220 */ /* 0x000fe20000410000 */
[----:B------:R-:W-:-:S03]  /*7590*/  IMAD R22, R4, 0x2000, R17 ;  /* 0x0000200004167824 */ /* 0x000fc600078e0211 */
[----:B------:R-:W-:Y:S01]  /*75a0*/  STSM.16.M88.2 [R0+0x2d500], R12 ;  /* 0x02d5000c00007844 */ /* 0x000fe20000000100 */
[----:B------:R-:W-:Y:S01]  /*75b0*/  VIADD R6, R22, 0x24100 ;  /* 0x0002410016067836 */ /* 0x000fe20000000000 */
[----:B------:R-:W3:Y:S01]  /*75c0*/  MUFU.EX2 R9, R27 ;  /* 0x0000001b00097308 */ /* 0x000ee20000000800 */
[----:B--2---:R-:W-:Y:S01]  /*75d0*/  FMUL.FTZ R218, R35, R218 ;  /* 0x000000da23da7220 */ /* 0x004fe20000410000 */
[----:B------:R-:W-:Y:S02]  /*75e0*/  F2FP.BF16.F32.PACK_AB R53, R55, R54 ;  /* 0x000000363735723e */ /* 0x000fe400000010ff */
[----:B------:R-:W-:-:S04]  /*75f0*/  SHF.R.U32.HI R6, RZ, 0x4, R6 ;  /* 0x00000004ff067819 */ /* 0x000fc80000011606 */
[----:B------:R-:W2:Y:S01]  /*7600*/  MUFU.EX2 R37, R28 ;  /* 0x0000001c00257308 */ /* 0x000ea20000000800 */
[C---:B-1----:R-:W-:Y:S01]  /*7610*/  F2FP.BF16.F32.PACK_AB R11, R36.reuse, R35 ;  /* 0x00000023240b723e */ /* 0x042fe200000010ff */
[----:B------:R-:W-:Y:S01]  /*7620*/  FMUL.FTZ R219, R36, R219 ;  /* 0x000000db24db7220 */ /* 0x000fe20000410000 */
[----:B------:R-:W-:Y:S01]  /*7630*/  LOP3.LUT R23, R6, 0x3fff, RZ, 0xc0, !PT ;  /* 0x00003fff06177812 */ /* 0x000fe200078ec0ff */
[----:B------:R-:W-:Y:S02]  /*7640*/  VIADD R6, R15, 0x10 ;  /* 0x000000100f067836 */ /* 0x000fe40000000000 */
[----:B------:R-:W-:Y:S01]  /*7650*/  STSM.16.M88.2 [R0+0x2dd00], R10 ;  /* 0x02dd000a00007844 */ /* 0x000fe20000000100 */
[----:B------:R-:W-:Y:S01]  /*7660*/  R2UR UR56, R23 ;  /* 0x00000000173872ca */ /* 0x000fe200000e0000 */
[----:B---3--:R-:W-:Y:S01]  /*7670*/  FMUL.FTZ R5, R9, R26 ;  /* 0x0000001a09057220 */ /* 0x008fe20000410000 */
[----:B------:R-:W-:Y:S02]  /*7680*/  F2FP.BF16.F32.PACK_AB R33, R219, R218 ;  /* 0x000000dadb21723e */ /* 0x000fe400000010ff */
[----:B------:R-:W-:Y:S01]  /*7690*/  R2UR UR50, R6 ;  /* 0x00000000063272ca */ /* 0x000fe200000e0000 */
[----:B------:R-:W-:Y:S01]  /*76a0*/  VIADD R6, R15, 0x110 ;  /* 0x000001100f067836 */ /* 0x000fe20000000000 */
[----:B--2---:R-:W-:Y:S01]  /*76b0*/  F2FP.BF16.F32.PACK_AB R9, R9, R37 ;  /* 0x000000250909723e */ /* 0x004fe200000010ff */
[----:B------:R-:W-:-:S03]  /*76c0*/  FMUL.FTZ R222, R37, R222 ;  /* 0x000000de25de7220 */ /* 0x000fc60000410000 */
[----:B------:R-:W-:-:S03]  /*76d0*/  R2UR UR5, R6 ;  /* 0x00000000060572ca */ /* 0x000fc600000e0000 */
[----:B------:R-:W-:Y:S01]  /*76e0*/  UMOV UR8, UR56 ;  /* 0x0000003800087c82 */ /* 0x000fe20008000000 */
[----:B------:R-:W-:Y:S01]  /*76f0*/  UMOV UR12, UR56 ;  /* 0x00000038000c7c82 */ /* 0x000fe20008000000 */
[----:B------:R1:W-:Y:S01]  /*7700*/  STSM.16.M88.2 [R0+0x2e500], R8 ;  /* 0x02e5000800007844 */ /* 0x0003e20000000100 */
[----:B------:R-:W-:Y:S01]  /*7710*/  F2FP.BF16.F32.PACK_AB R31, R5, R222 ;  /* 0x000000de051f723e */ /* 0x000fe200000010ff */
[----:B------:R-:W-:Y:S01]  /*7720*/  UMOV UR16, UR56 ;  /* 0x0000003800107c82 */ /* 0x000fe20008000000 */
[----:B------:R-:W-:Y:S01]  /*7730*/  VIADD R5, R23, 0x80 ;  /* 0x0000008017057836 */ /* 0x000fe20000000000 */
[----:B------:R-:W-:Y:S01]  /*7740*/  @!PT LDS RZ, [RZ] ;  /* 0x00000000fffff984 */ /* 0x000fe20000000800 */
[----:B------:R-:W-:Y:S01]  /*7750*/  @!PT LDS RZ, [RZ] ;  /* 0x00000000fffff984 */ /* 0x000fe20000000800 */
[----:B------:R-:W-:Y:S01]  /*7760*/  @!PT LDS RZ, [RZ] ;  /* 0x00000000fffff984 */ /* 0x000fe20000000800 */
[----:B------:R-:W-:Y:S01]  /*7770*/  @!PT LDS RZ, [RZ] ;  /* 0x00000000fffff984 */ /* 0x000fe20000000800 */
[----:B------:R2:W-:Y:S06]  /*7780*/  MEMBAR.ALL.CTA ;  /* 0x0000000000007992 */ /* 0x0005ec0000008000 */
[----:B--2---:R-:W2:Y:S01]  /*7790*/  FENCE.VIEW.ASYNC.S ;  /* 0x00000000000073c6 */ /* 0x004ea20000000000 */
[----:B------:R-:W-:Y:S01]  /*77a0*/  VIADD R6, R15, 0x210 ;  /* 0x000002100f067836 */ /* 0x000fe20000000000 */
[----:B------:R-:W-:Y:S01]  /*77b0*/  R2UR UR48, R5 ;  /* 0x00000000053072ca */ /* 0x000fe200000e0000 */
[----:B------:R-:W-:-:S03]  /*77c0*/  VIADD R5, R15, 0x90 ;  /* 0x000000900f057836 */ /* 0x000fc60000000000 */
[----:B------:R-:W-:Y:S01]  /*77d0*/  R2UR UR46, R6 ;  /* 0x00000000062e72ca */ /* 0x000fe200000e0000 */
[----:B------:R-:W-:Y:S01]  /*77e0*/  VIADD R6, R15, 0x20 ;  /* 0x000000200f067836 */ /* 0x000fe20000000000 */
[----:B-1----:R-:W-:Y:S02]  /*77f0*/  MOV R8, UR59 ;  /* 0x0000003b00087c02 */ /* 0x002fe40008000f00 */
[----:B------:R-:W-:Y:S01]  /*7800*/  R2UR UR4, R5 ;  /* 0x00000000050472ca */ /* 0x000fe200000e0000 */
[C---:B------:R-:W-:Y:S01]  /*7810*/  VIADD R5, R15.reuse, 0x190 ;  /* 0x000001900f057836 */ /* 0x040fe20000000000 */
[----:B------:R-:W-:Y:S02]  /*7820*/  MOV R9, UR58 ;  /* 0x0000003a00097c02 */ /* 0x000fe40008000f00 */
[----:B------:R-:W-:Y:S01]  /*7830*/  R2UR UR30, R6 ;  /* 0x00000000061e72ca */ /* 0x000fe200000e0000 */
[----:B------:R-:W-:Y:S01]  /*7840*/  VIADD R6, R15, 0x120 ;  /* 0x000001200f067836 */ /* 0x000fe20000000000 */
[----:B------:R-:W-:Y:S01]  /*7850*/  R2UR UR54, R5 ;  /* 0x00000000053672ca */ /* 0x000fe200000e0000 */
[----:B------:R-:W-:Y:S01]  /*7860*/  UMOV UR52, UR48 ;  /* 0x0000003000347c82 */ /* 0x000fe20008000000 */
[----:B------:R-:W-:Y:S01]  /*7870*/  UMOV UR44, UR48 ;  /* 0x00000030002c7c82 */ /* 0x000fe20008000000 */
[----:B------:R-:W-:Y:S01]  /*7880*/  VIADD R5, R23, 0x100 ;  /* 0x0000010017057836 */ /* 0x000fe20000000000 */
[----:B------:R-:W-:Y:S01]  /*7890*/  R2UR UR38, R6 ;  /* 0x00000000062672ca */ /* 0x000fe200000e0000 */
[----:B------:R-:W-:Y:S01]  /*78a0*/  VIADD R6, R15, 0x220 ;  /* 0x000002200f067836 */ /* 0x000fe20000000000 */
[----:B--2---:R-:W-:Y:S02]  /*78b0*/  BAR.SYNC.DEFER_BLOCKING 0x9, 0x100 ;  /* 0x0244000000007b1d */ /* 0x004fe40000010000 */
[----:B------:R-:W-:Y:S01]  /*78c0*/  R2UR UR28, R5 ;  /* 0x00000000051c72ca */ /* 0x000fe200000e0000 */
[C---:B------:R-:W-:Y:S01]  /*78d0*/  VIADD R5, R15.reuse, 0xa0 ;  /* 0x000000a00f057836 */ /* 0x040fe20000000000 */
[----:B------:R-:W-:Y:S01]  /*78e0*/  R2UR UR26, R6 ;  /* 0x00000000061a72ca */ /* 0x000fe200000e0000 */
[----:B------:R-:W-:-:S03]  /*78f0*/  VIADD R6, R15, 0x30 ;  /* 0x000000300f067836 */ /* 0x000fc60000000000 */
[----:B------:R-:W-:Y:S01]  /*7900*/  R2UR UR42, R5 ;  /* 0x00000000052a72ca */ /* 0x000fe200000e0000 */
[----:B------:R-:W-:Y:S01]  /*7910*/  VIADD R5, R15, 0x1a0 ;  /* 0x000001a00f057836 */ /* 0x000fe20000000000 */
[----:B------:R-:W-:Y:S01]  /*7920*/  R2UR UR22, R6 ;  /* 0x00000000061672ca */ /* 0x000fe200000e0000 */
[----:B------:R-:W-:-:S03]  /*7930*/  VIADD R6, R17, 0x2ed00 ;  /* 0x0002ed0011067836 */ /* 0x000fc60000000000 */
[----:B------:R-:W-:Y:S01]  /*7940*/  R2UR UR34, R5 ;  /* 0x00000000052272ca */ /* 0x000fe200000e0000 */
[----:B------:R-:W-:Y:S01]  /*7950*/  UMOV UR40, UR28 ;  /* 0x0000001c00287c82 */ /* 0x000fe20008000000 */
[----:B------:R-:W-:Y:S01]  /*7960*/  UMOV UR36, UR28 ;  /* 0x0000001c00247c82 */ /* 0x000fe20008000000 */
[----:B------:R-:W-:Y:S01]  /*7970*/  UMOV UR32, UR28 ;  /* 0x0000001c00207c82 */ /* 0x000fe20008000000 */
[----:B------:R-:W-:Y:S01]  /*7980*/  UMOV UR24, UR28 ;  /* 0x0000001c00187c82 */ /* 0x000fe20008000000 */
[----:B------:R-:W-:Y:S01]  /*7990*/  VIADD R5, R23, 0x180 ;  /* 0x0000018017057836 */ /* 0x000fe20000000000 */
[----:B------:R-:W-:-:S04]  /*79a0*/  SHF.R.U32.HI R6, RZ, 0x4, R6 ;  /* 0x00000004ff067819 */ /* 0x000fc80000011606 */
[----:B------:R-:W-:Y:S01]  /*79b0*/  R2UR UR20, R5 ;  /* 0x00000000051472ca */ /* 0x000fe200000e0000 */
[----:B------:R-:W-:Y:S01]  /*79c0*/  STSM.16.M88.2 [R0+0x2ed00], R24 ;  /* 0x02ed001800007844 */ /* 0x000fe20000000100 */
[----:B------:R-:W-:Y:S01]  /*79d0*/  IMAD R5, R4, 0x2800, R17 ;  /* 0x0000280004057824 */ /* 0x000fe200078e0211 */
[----:B------:R-:W-:Y:S02]  /*79e0*/  LOP3.LUT R216, R6, 0x3fff, RZ, 0xc0, !PT ;  /* 0x00003fff06d87812 */ /* 0x000fe400078ec0ff */
[----:B------:R-:W-:Y:S02]  /*79f0*/  STSM.16.M88.2 [R0+0x2f500], R48 ;  /* 0x02f5003000007844 */ /* 0x000fe40000000100 */
[----:B------:R-:W-:Y:S02]  /*7a00*/  SHF.R.U32.HI R5, RZ, 0x4, R5 ;  /* 0x00000004ff057819 */ /* 0x000fe40000011605 */
[----:B------:R-:W-:Y:S01]  /*7a10*/  STSM.16.M88.2 [R0+0x2fd00], R52 ;  /* 0x02fd003400007844 */ /* 0x000fe20000000100 */
[----:B------:R-:W-:-:S02]  /*7a20*/  LOP3.LUT R6, R216, 0x400000, RZ, 0xfc, !PT ;  /* 0x00400000d8067812 */ /* 0x000fc400078efcff */
[----:B------:R-:W-:Y:S01]  /*7a30*/  LOP3.LUT R5, R5, 0x3fff, RZ, 0xc0, !PT ;  /* 0x00003fff05057812 */ /* 0x000fe200078ec0ff */
[----:B------:R-:W-:Y:S04]  /*7a40*/  STSM.16.M88.2 [R0+0x30500], R32 ;  /* 0x0305002000007844 */ /* 0x000fe80000000100 */
        /* <DEDUP_REMOVED lines=147> */
[----:B------:R-:W-:Y:S02]  /*8380*/  IMAD.U32 R14, RZ, RZ, UR58 ;  /* 0x0000003aff0e7e24 */ /* 0x000fe4000f8e00ff */
        /* <DEDUP_REMOVED lines=10> */
[----:B------:R-:W-:Y:S02]  /*8430*/  R2UR UR4, R12 ;  /* 0x000000000c0472ca */ /* 0x000fe400000e0000 */
[----:B------:R-:W-:-:S03]  /*8440*/  R2UR UR5, R13 ;  /* 0x000000000d0572ca */ /* 0x000fc600000e0000 */
[----:B------:R-:W-:Y:S01]  /*8450*/  UMOV UR33, UR59 ;  /* 0x0000003b00217c82 */ /* 0x000fe20008000000 */
[----:B------:R-:W-:Y:S01]  /*8460*/  UMOV UR59, 0x8 ;  /* 0x00000008003b7882 */ /* 0x000fe20000000000 */
[----:B------:R-:W-:Y:S01]  /*8470*/  UMOV UR37, UR57 ;  /* 0x0000003900257c82 */ /* 0x000fe20008000000 */
[----:B------:R-:W-:Y:S01]  /*8480*/  UMOV UR57, 0x40000040 ;  /* 0x4000004000397882 */ /* 0x000fe20000000000 */
[----:B------:R-:W-:Y:S01]  /*8490*/  UMOV UR32, UR58 ;  /* 0x0000003a00207c82 */ /* 0x000fe20008000000 */
[----:B------:R-:W-:Y:S01]  /*84a0*/  IMAD.U32 R13, RZ, RZ, UR59 ;  /* 0x0000003bff0d7e24 */ /* 0x000fe2000f8e00ff */
[----:B------:R-:W-:Y:S02]  /*84b0*/  UMOV UR36, UR56 ;  /* 0x0000003800247c82 */ /* 0x000fe40008000000 */
[----:B------:R-:W-:Y:S02]  /*84c0*/  UMOV UR56, UR4 ;  /* 0x0000000400387c82 */ /* 0x000fe40008000000 */
[----:B------:R-:W-:-:S02]  /*84d0*/  UMOV UR58, UR5 ;  /* 0x00000005003a7c82 */ /* 0x000fc40008000000 */
[----:B------:R-:W-:Y:S01]  /*84e0*/  IMAD.U32 R12, RZ, RZ, UR58 ;  /* 0x0000003aff0c7e24 */ /* 0x000fe2000f8e00ff */
[----:B------:R-:W-:Y:S02]  /*84f0*/  WARPGROUP.DEPBAR.LE gsb0, 0x0 ;  /* 0x00008000000079c5 */ /* 0x000fe40000010000 */
        /* <DEDUP_REMOVED lines=351> */
.L_x_1380:
        /* <DEDUP_REMOVED lines=158> */
.L_x_1381:
        /* <DEDUP_REMOVED lines=96> */
.L_x_1361:
        /* <DEDUP_REMOVED lines=23> */
.L_x_1384:
        /* <DEDUP_REMOVED lines=20> */
.L_x_1385:
        /* <DEDUP_REMOVED lines=18> */
.L_x_1386:
        /* <DEDUP_REMOVED lines=18> */
.L_x_1387:
        /* <DEDUP_REMOVED lines=183> */
.L_x_1389:
[----:B------:R-:W-:Y:S05]  /*bb30*/  BSYNC B0 ;  /* 0x0000000000007941 */ /* 0x000fea0003800000 */
.L_x_1388:
[----:B------:R-:W-:-:S04]  /*bb40*/  DEPBAR.LE SB0, 0x0 ;  /* 0x000080000000791a */ /* 0x000fc80000000000 */
[----:B------:R-:W-:Y:S05]  /*bb50*/  EXIT ;  /* 0x000000000000794d */ /* 0x000fea0003800000 */
.L_x_1383:
        /* <DEDUP_REMOVED lines=53> */
.L_x_1391:
[----:B------:R-:W-:Y:S05]  /*beb0*/  BSYNC B0 ;  /* 0x0000000000007941 */ /* 0x000fea0003800000 */
.L_x_1390:
        /* <DEDUP_REMOVED lines=16> */
.L_x_1393:
[----:B------:R-:W-:Y:S05]  /*bfc0*/  BSYNC B0 ;  /* 0x0000000000007941 */ /* 0x000fea0003800000 */
.L_x_1392:
        /* <DEDUP_REMOVED lines=16> */
.L_x_1395:
[----:B------:R-:W-:Y:S05]  /*c0d0*/  BSYNC B0 ;  /* 0x0000000000007941 */ /* 0x000fea0003800000 */
.L_x_1394:
        /* <DEDUP_REMOVED lines=17> */
.L_x_1397:
[----:B------:R-:W-:Y:S05]  /*c1f0*/  BSYNC B0 ;  /* 0x0000000000007941 */ /* 0x000fea0003800000 */
.L_x_1396:
        /* <DEDUP_REMOVED lines=16> */
.L_x_1399:
[----:B------:R-:W-:Y:S05]  /*c300*/  BSYNC B0 ;  /* 0x0000000000007941 */ /* 0x000fea0003800000 */
.L_x_1398:
        /* <DEDUP_REMOVED lines=18> */
.L_x_1401:
[----:B------:R-:W-:Y:S05]  /*c430*/  BSYNC B0 ;  /* 0x0000000000007941 */ /* 0x000fea0003800000 */
.L_x_1400:
        /* <DEDUP_REMOVED lines=29> */
.L_x_1403:
[----:B------:R-:W-:Y:S05]  /*c610*/  BSYNC B0 ;  /* 0x0000000000007941 */ /* 0x000fea0003800000 */
.L_x_1402:
        /* <DEDUP_REMOVED lines=21> */
.L_x_1405:
[----:B------:R-:W-:Y:S05]  /*c770*/  BSYNC B0 ;  /* 0x0000000000007941 */ /* 0x000fea0003800000 */
.L_x_1404:
        /* <DEDUP_REMOVED lines=21> */
.L_x_1407:
[----:B------:R-:W-:Y:S05]  /*c8d0*/  BSYNC B0 ;  /* 0x0000000000007941 */ /* 0x000fea0003800000 */
.L_x_1406:
        /* <DEDUP_REMOVED lines=22> */
.L_x_1409:
[----:B------:R-:W-:Y:S05]  /*ca40*/  BSYNC B0 ;  /* 0x0000000000007941 */ /* 0x000fea0003800000 */
.L_x_1408:
        /* <DEDUP_REMOVED lines=14> */
.L_x_1411:
[----:B------:R-:W-:Y:S05]  /*cb30*/  BSYNC B0 ;  /* 0x0000000000007941 */ /* 0x000fea0003800000 */
.L_x_1410:
        /* <DEDUP_REMOVED lines=16> */
.L_x_1413:
[----:B------:R-:W-:Y:S05]  /*cc40*/  BSYNC B0 ;  /* 0x0000000000007941 */ /* 0x000fea0003800000 */
.L_x_1412:
        /* <DEDUP_REMOVED lines=16> */
.L_x_1415:
[----:B------:R-:W-:Y:S05]  /*cd50*/  BSYNC B0 ;  /* 0x0000000000007941 */ /* 0x000fea0003800000 */
.L_x_1414:
        /* <DEDUP_REMOVED lines=16> */
.L_x_1417:
[----:B------:R-:W-:Y:S05]  /*ce60*/  BSYNC B0 ;  /* 0x0000000000007941 */ /* 0x000fea0003800000 */
.L_x_1416:
        /* <DEDUP_REMOVED lines=15> */
.L_x_1419:
[----:B------:R-:W-:Y:S05]  /*cf60*/  BSYNC B0 ;  /* 0x0000000000007941 */ /* 0x000fea0003800000 */
.L_x_1418:
        /* <DEDUP_REMOVED lines=15> */
.L_x_1421:
[----:B------:R-:W-:Y:S05]  /*d060*/  BSYNC B0 ;  /* 0x0000000000007941 */ /* 0x000fea0003800000 */
.L_x_1420:
        /* <DEDUP_REMOVED lines=15> */
.L_x_1423:
[----:B------:R-:W-:Y:S05]  /*d160*/  BSYNC B0 ;  /* 0x0000000000007941 */ /* 0x000fea0003800000 */
.L_x_1422:
        /* <DEDUP_REMOVED lines=15> */
.L_x_1425:
[----:B------:R-:W-:Y:S05]  /*d260*/  BSYNC B0 ;  /* 0x0000000000007941 */ /* 0x000fea0003800000 */
.L_x_1424:
        /* <DEDUP_REMOVED lines=15> */
.L_x_1427:
[----:B------:R-:W-:Y:S05]  /*d360*/  BSYNC B0 ;  /* 0x0000000000007941 */ /* 0x000fea0003800000 */
.L_x_1426:
        /* <DEDUP_REMOVED lines=15> */
.L_x_1429:
[----:B------:R-:W-:Y:S05]  /*d460*/  BSYNC B0 ;  /* 0x0000000000007941 */ /* 0x000fea0003800000 */
.L_x_1428:
[----:B------:R-:W-:Y:S05]  /*d470*/  EXIT ;  /* 0x000000000000794d */ /* 0x000fea0003800000 */
.L_x_1358:
        /* <DEDUP_REMOVED lines=42> */
.L_x_1433:
        /* <DEDUP_REMOVED lines=43> */
.L_x_1451:
        /* <DEDUP_REMOVED lines=12> */
.L_x_1436:
        /* <DEDUP_REMOVED lines=126> */
.L_x_1442:
[----:B------:R-:W-:-:S04]  /*e270*/  SHF.L.U32 R8, R11, 0x1f, RZ ;  /* 0x0000001f0b087819 */ /* 0x000fc800000006ff */
[----:B------:R-:W1:Y:S02]  /*e280*/  SYNCS.PHASECHK.TRANS64.TRYWAIT P1, [R5+URZ+0x31838], R8 ;  /* 0x03183808050075a7 */ /* 0x000e64000802017f */
[----:B-1----:R-:W-:Y:S05]  /*e290*/  @!P1 BRA `(.L_x_1438) ;  /* 0x0000000c00989947 */ /* 0x002fea0003800000 */
.L_x_1452:
[----:B------:R-:W-:Y:S05]  /*e2a0*/  @P0 BRA `(.L_x_1439) ;  /* 0x0000000000140947 */ /* 0x000fea0003800000 */
[----:B------:R-:W-:Y:S01]  /*e2b0*/  ISETP.NE.AND P1, PT, R13, RZ, PT ;  /* 0x000000ff0d00720c */ /* 0x000fe20003f25270 */
[----:B-1----:R-:W-:-:S04]  /*e2c0*/  IMAD.MOV.U32 R8, RZ, RZ, 0x8100 ;  /* 0x00008100ff087424 */ /* 0x002fc800078e00ff */
[----:B------:R2:W-:Y:S08]  /*e2d0*/  SYNCS.ARRIVE.TRANS64 RZ, [R5+URZ+0x31830], R8 ;  /* 0x0318300805ff79a7 */ /* 0x0005f0000800003f */
[----:B------:R-:W-:Y:S05]  /*e2e0*/  @!P1 BRA `(.L_x_1439) ;  /* 0x0000000000049947 */ /* 0x000fea0003800000 */
[----:B------:R-:W-:Y:S01]  /*e2f0*/  BPT.TRAP 0x1 ;  /* 0x000000040000795c */ /* 0x000fe20000300000 */
.L_x_1439:
        /* <DEDUP_REMOVED lines=48> */
.L_x_1454:
[----:B------:R-:W-:Y:S01]  /*e600*/  LOP3.LUT R11, R11, 0x1, RZ, 0x3c, !PT ;  /* 0x000000010b0b7812 */ /* 0x000fe200078e3cff */
[----:B------:R-:W-:Y:S06]  /*e610*/  @P2 BRA `(.L_x_1441) ;  /* 0x0000000000142947 */ /* 0x000fec0003800000 */
[----:B------:R-:W-:Y:S01]  /*e620*/  ISETP.NE.AND P1, PT, R13, RZ, PT ;  /* 0x000000ff0d00720c */ /* 0x000fe20003f25270 */
[----:B-1----:R-:W-:-:S04]  /*e630*/  IMAD.MOV.U32 R20, RZ, RZ, 0x8100 ;  /* 0x00008100ff147424 */ /* 0x002fc800078e00ff */
[----:B------:R2:W-:Y:S08]  /*e640*/  SYNCS.ARRIVE.TRANS64 RZ, [R19+URZ+0x31810], R20 ;  /* 0x0318101413ff79a7 */ /* 0x0005f0000800003f */
[----:B------:R-:W-:Y:S05]  /*e650*/  @!P1 BRA `(.L_x_1441) ;  /* 0x0000000000049947 */ /* 0x000fea0003800000 */
[----:B------:R-:W-:Y:S01]  /*e660*/  BPT.TRAP 0x1 ;  /* 0x000000040000795c */ /* 0x000fe20000300000 */
.L_x_1441:
        /* <DEDUP_REMOVED lines=52> */
.L_x_1437:
[----:B------:R-:W-:-:S04]  /*e9b0*/  SHF.L.U32 R0, R11, 0x1f, RZ ;  /* 0x0000001f0b007819 */ /* 0x000fc800000006ff */
[----:B------:R-:W1:Y:S02]  /*e9c0*/  SYNCS.PHASECHK.TRANS64.TRYWAIT P1, [R5+URZ+0x31838], R0 ;  /* 0x03183800050075a7 */ /* 0x000e64000802017f */
[----:B-1----:R-:W-:Y:S05]  /*e9d0*/  @!P1 BRA `(.L_x_1443) ;  /* 0x0000000400f49947 */ /* 0x002fea0003800000 */
.L_x_1455:
[----:B------:R-:W-:Y:S05]  /*e9e0*/  @P0 BRA `(.L_x_1444) ;  /* 0x0000000000140947 */ /* 0x000fea0003800000 */
[----:B------:R-:W-:Y:S01]  /*e9f0*/  LOP3.LUT P0, RZ, R21, 0x1f, RZ, 0xc0, !PT ;  /* 0x0000001f15ff7812 */ /* 0x000fe2000780c0ff */
[----:B-1----:R-:W-:-:S04]  /*ea00*/  IMAD.MOV.U32 R0, RZ, RZ, 0x8100 ;  /* 0x00008100ff007424 */ /* 0x002fc800078e00ff */
[----:B------:R2:W-:Y:S08]  /*ea10*/  SYNCS.ARRIVE.TRANS64 RZ, [R5+URZ+0x31830], R0 ;  /* 0x0318300005ff79a7 */ /* 0x0005f0000800003f */
[----:B------:R-:W-:Y:S05]  /*ea20*/  @!P0 BRA `(.L_x_1444) ;  /* 0x0000000000048947 */ /* 0x000fea0003800000 */
[----:B------:R-:W-:Y:S01]  /*ea30*/  BPT.TRAP 0x1 ;  /* 0x000000040000795c */ /* 0x000fe20000300000 */
.L_x_1444:
        /* <DEDUP_REMOVED lines=50> */
.L_x_1434:
[----:B------:R-:W-:Y:S05]  /*ed60*/  BSYNC B1 ;  /* 0x0000000000017941 */ /* 0x000fea0003800000 */
.L_x_1432:
[----:B------:R-:W-:-:S03]  /*ed70*/  UMOV UR4, 0xffffffff ;  /* 0xffffffff00047882 */ /* 0x000fc60000000000 */
[----:B------:R-:W-:Y:S05]  /*ed80*/  BRA.DIV UR4, `(.L_x_1445) ;  /* 0x00000006041c7947 */ /* 0x000fea000b800000 */
[----:B------:R-:W-:-:S13]  /*ed90*/  ELECT P6, URZ, PT ;  /* 0x00000000003f782f */ /* 0x000fda00038c0000 */
.L_x_1458:
        /* <DEDUP_REMOVED lines=8> */
.L_x_1446:
        /* <DEDUP_REMOVED lines=8> */
.L_x_1459:
        /* <DEDUP_REMOVED lines=9> */
.L_x_1460:
[----:B------:R-:W-:Y:S05]  /*ef30*/  @!P1 BRA `(.L_x_1449) ;  /* 0x0000000000049947 */ /* 0x000fea0003800000 */
[----:B------:R-:W-:Y:S01]  /*ef40*/  BPT.TRAP 0x1 ;  /* 0x000000040000795c */ /* 0x000fe20000300000 */
.L_x_1449:
[----:B------:R-:W-:-:S07]  /*ef50*/  SHF.L.U32 R11, R11, 0x1f, RZ ;  /* 0x0000001f0b0b7819 */ /* 0x000fce00000006ff */
.L_x_1450:
[----:B--2---:R2:W3:Y:S02]  /*ef60*/  SYNCS.PHASECHK.TRANS64.TRYWAIT P0, [R4+URZ+0x31838], R11 ;  /* 0x0318380b040075a7 */ /* 0x0044e4000800017f */
[----:B---3--:R-:W-:Y:S05]  /*ef70*/  @!P0 NANOSLEEP.SYNCS 0x989680 ;  /* 0x009896800000895d */ /* 0x008fea0003900000 */
[----:B------:R-:W3:Y:S02]  /*ef80*/  @!P0 SYNCS.PHASECHK.TRANS64 P0, [R4+URZ+0x31838], R11 ;  /* 0x0318380b040085a7 */ /* 0x000ee4000800007f */
[----:B---3--:R-:W-:Y:S05]  /*ef90*/  @!P0 BRA `(.L_x_1450) ;  /* 0xfffffffc00f08947 */ /* 0x008fea000383ffff */
.L_x_1431:
[----:B------:R-:W-:Y:S05]  /*efa0*/  BSYNC B0 ;  /* 0x0000000000007941 */ /* 0x000fea0003800000 */
.L_x_1430:
[----:B------:R-:W-:Y:S05]  /*efb0*/  EXIT ;  /* 0x000000000000794d */ /* 0x000fea0003800000 */
.L_x_1363:
[----:B-1----:R1:W2:Y:S02]  /*efc0*/  SYNCS.PHASECHK.TRANS64.TRYWAIT P0, [R17+URZ+0x31800], R8 ;  /* 0x03180008110075a7 */ /* 0x0022a4000800017f */
[----:B--2---:R-:W-:Y:S05]  /*efd0*/  @!P0 NANOSLEEP.SYNCS 0x989680 ;  /* 0x009896800000895d */ /* 0x004fea0003900000 */
[----:B------:R-:W2:Y:S02]  /*efe0*/  @!P0 SYNCS.PHASECHK.TRANS64 P0, [R17+URZ+0x31800], R8 ;  /* 0x03180008110085a7 */ /* 0x000ea4000800007f */
[----:B--2---:R-:W-:Y:S05]  /*eff0*/  @!P0 BRA `(.L_x_1363) ;  /* 0xfffffffc00f08947 */ /* 0x004fea000383ffff */
[----:B------:R-:W-:Y:S05]  /*f000*/  BRA `(.L_x_1362) ;  /* 0xffffff1c008c7947 */ /* 0x000fea000383ffff */
.L_x_1367:
[----:B--2---:R2:W3:Y:S02]  /*f010*/  SYNCS.PHASECHK.TRANS64.TRYWAIT P0, [R16+URZ+0x31810], R9 ;  /* 0x03181009100075a7 */ /* 0x0044e4000800017f */
[----:B---3--:R-:W-:Y:S05]  /*f020*/  @!P0 NANOSLEEP.SYNCS 0x989680 ;  /* 0x009896800000895d */ /* 0x008fea0003900000 */
[----:B------:R-:W3:Y:S02]  /*f030*/  @!P0 SYNCS.PHASECHK.TRANS64 P0, [R16+URZ+0x31810], R9 ;  /* 0x03181009100085a7 */ /* 0x000ee4000800007f */
[----:B---3--:R-:W-:Y:S05]  /*f040*/  @!P0 BRA `(.L_x_1367) ;  /* 0xfffffffc00f08947 */ /* 0x008fea000383ffff */
[----:B------:R-:W-:Y:S05]  /*f050*/  BRA `(.L_x_1366) ;  /* 0xffffff2800087947 */ /* 0x000fea000383ffff */
.L_x_1371:
[----:B------:R1:W1:Y:S02]  /*f060*/  SYNCS.PHASECHK.TRANS64.TRYWAIT P0, [R17+URZ+0x31830], R10 ;  /* 0x0318300a110075a7 */ /* 0x000264000800017f */
[----:B-1----:R-:W-:Y:S05]  /*f070*/  @!P0 NANOSLEEP.SYNCS 0x989680 ;  /* 0x009896800000895d */ /* 0x002fea0003900000 */
[----:B------:R-:W1:Y:S02]  /*f080*/  @!P0 SYNCS.PHASECHK.TRANS64 P0, [R17+URZ+0x31830], R10 ;  /* 0x0318300a110085a7 */ /* 0x000e64000800007f */
[----:B-1----:R-:W-:Y:S05]  /*f090*/  @!P0 BRA `(.L_x_1371) ;  /* 0xfffffffc00f08947 */ /* 0x002fea000383ffff */
[----:B------:R-:W-:Y:S05]  /*f0a0*/  BRA `(.L_x_1370) ;  /* 0xffffff4c00907947 */ /* 0x000fea000383ffff */
.L_x_1435:
[----:B-1----:R1:W2:Y:S02]  /*f0b0*/  SYNCS.PHASECHK.TRANS64.TRYWAIT P0, [R5+URZ+0x31820], R2 ;  /* 0x03182002050075a7 */ /* 0x0022a4000800017f */
[----:B--2---:R-:W-:Y:S05]  /*f0c0*/  @!P0 NANOSLEEP.SYNCS 0x989680 ;  /* 0x009896800000895d */ /* 0x004fea0003900000 */
[----:B------:R-:W2:Y:S02]  /*f0d0*/  @!P0 SYNCS.PHASECHK.TRANS64 P0, [R5+URZ+0x31820], R2 ;  /* 0x03182002050085a7 */ /* 0x000ea4000800007f */
[----:B--2---:R-:W-:Y:S05]  /*f0e0*/  @!P0 BRA `(.L_x_1435) ;  /* 0xfffffffc00f08947 */ /* 0x004fea000383ffff */
[----:B------:R-:W-:Y:S05]  /*f0f0*/  BRA `(.L_x_1451) ;  /* 0xffffffe800347947 */ /* 0x000fea000383ffff */
.L_x_1438:
[----:B-1----:R1:W2:Y:S02]  /*f100*/  SYNCS.PHASECHK.TRANS64.TRYWAIT P1, [R5+URZ+0x31838], R8 ;  /* 0x03183808050075a7 */ /* 0x0022a4000802017f */
[----:B--2---:R-:W-:Y:S05]  /*f110*/  @!P1 NANOSLEEP.SYNCS 0x989680 ;  /* 0x009896800000995d */ /* 0x004fea0003900000 */
[----:B------:R-:W2:Y:S02]  /*f120*/  @!P1 SYNCS.PHASECHK.TRANS64 P1, [R5+URZ+0x31838], R8 ;  /* 0x03183808050095a7 */ /* 0x000ea4000802007f */
[----:B--2---:R-:W-:Y:S05]  /*f130*/  @!P1 BRA `(.L_x_1438) ;  /* 0xfffffffc00f09947 */ /* 0x004fea000383ffff */
[----:B------:R-:W-:Y:S05]  /*f140*/  BRA `(.L_x_1452) ;  /* 0xfffffff000547947 */ /* 0x000fea000383ffff */
.L_x_1440:
[----:B------:R-:W-:-:S07]  /*f150*/  SHF.L.U32 R20, R7, 0x1f, RZ ;  /* 0x0000001f07147819 */ /* 0x000fce00000006ff */
.L_x_1453:
[----:B-1----:R1:W2:Y:S02]  /*f160*/  SYNCS.PHASECHK.TRANS64.TRYWAIT P1, [R19+URZ+0x31820], R20 ;  /* 0x03182014130075a7 */ /* 0x0022a4000802017f */
[----:B--2---:R-:W-:Y:S05]  /*f170*/  @!P1 NANOSLEEP.SYNCS 0x989680 ;  /* 0x009896800000995d */ /* 0x004fea0003900000 */
[----:B------:R-:W2:Y:S02]  /*f180*/  @!P1 SYNCS.PHASECHK.TRANS64 P1, [R19+URZ+0x31820], R20 ;  /* 0x03182014130095a7 */ /* 0x000ea4000802007f */
[----:B--2---:R-:W-:Y:S05]  /*f190*/  @!P1 BRA `(.L_x_1453) ;  /* 0xfffffffc00f09947 */ /* 0x004fea000383ffff */
[----:B------:R-:W-:Y:S05]  /*f1a0*/  BRA `(.L_x_1454) ;  /* 0xfffffff400147947 */ /* 0x000fea000383ffff */
.L_x_1443:
[----:B-1----:R1:W2:Y:S02]  /*f1b0*/  SYNCS.PHASECHK.TRANS64.TRYWAIT P1, [R5+URZ+0x31838], R0 ;  /* 0x03183800050075a7 */ /* 0x0022a4000802017f */
[----:B--2---:R-:W-:Y:S05]  /*f1c0*/  @!P1 NANOSLEEP.SYNCS 0x989680 ;  /* 0x009896800000995d */ /* 0x004fea0003900000 */
[----:B------:R-:W2:Y:S02]  /*f1d0*/  @!P1 SYNCS.PHASECHK.TRANS64 P1, [R5+URZ+0x31838], R0 ;  /* 0x03183800050095a7 */ /* 0x000ea4000802007f */
[----:B--2---:R-:W-:Y:S05]  /*f1e0*/  @!P1 BRA `(.L_x_1443) ;  /* 0xfffffffc00f09947 */ /* 0x004fea000383ffff */
[----:B------:R-:W-:Y:S05]  /*f1f0*/  BRA `(.L_x_1455) ;  /* 0xfffffff400f87947 */ /* 0x000fea000383ffff */
.L_x_1445:
[----:B------:R-:W-:Y:S01]  /*f200*/  BSSY B1, `(.L_x_1456) ;  /* 0x0000006000017945 */ /* 0x000fe20003800000 */
[----:B------:R-:W-:-:S07]  /*f210*/  IMAD.MOV.U32 R15, RZ, RZ, -0x1 ;  /* 0xffffffffff0f7424 */ /* 0x000fce00078e00ff */
[----:B------:R-:W-:Y:S05]  /*f220*/  WARPSYNC.COLLECTIVE R15, `(.L_x_1457) ;  /* 0x000000000f0c7348 */ /* 0x000fea0003c00000 */
[----:B------:R-:W-:Y:S02]  /*f230*/  ELECT P6, UR62, PT ;  /* 0x00000000003e782f */ /* 0x000fe400038c0000 */
[----:B------:R-:W-:Y:S01]  /*f240*/  MOV R14, UR62 ;  /* 0x0000003e000e7c02 */ /* 0x000fe20008000f00 */
[----:B------:R-:W-:Y:S10]  /*f250*/  ENDCOLLECTIVE ;  /* 0x000000000000791b */ /* 0x000ff40003800000 */
.L_x_1457:
[----:B------:R-:W-:Y:S05]  /*f260*/  BSYNC B1 ;  /* 0x0000000000017941 */ /* 0x000fea0003800000 */
.L_x_1456:
[----:B------:R-:W-:Y:S05]  /*f270*/  BRA `(.L_x_1458) ;  /* 0xfffffff800c87947 */ /* 0x000fea000383ffff */
.L_x_1447:
[----:B-1----:R1:W2:Y:S02]  /*f280*/  SYNCS.PHASECHK.TRANS64.TRYWAIT P0, [R5+URZ], R0 ;  /* 0x00000000050075a7 */ /* 0x0022a4000800017f */
[----:B--2---:R-:W-:Y:S05]  /*f290*/  @!P0 NANOSLEEP.SYNCS 0x989680 ;  /* 0x009896800000895d */ /* 0x004fea0003900000 */
[----:B------:R-:W2:Y:S02]  /*f2a0*/  @!P0 SYNCS.PHASECHK.TRANS64 P0, [R5+URZ], R0 ;  /* 0x00000000050085a7 */ /* 0x000ea4000800007f */
[----:B--2---:R-:W-:Y:S05]  /*f2b0*/  @!P0 BRA `(.L_x_1447) ;  /* 0xfffffffc00f08947 */ /* 0x004fea000383ffff */
[----:B------:R-:W-:Y:S05]  /*f2c0*/  BRA `(.L_x_1459) ;  /* 0xfffffff800f47947 */ /* 0x000fea000383ffff */
.L_x_1448:
[----:B-1----:R1:W2:Y:S02]  /*f2d0*/  SYNCS.PHASECHK.TRANS64.TRYWAIT P0, [R3+URZ], R0 ;  /* 0x00000000030075a7 */ /* 0x0022a4000800017f */
[----:B--2---:R-:W-:Y:S05]  /*f2e0*/  @!P0 NANOSLEEP.SYNCS 0x989680 ;  /* 0x009896800000895d */ /* 0x004fea0003900000 */
[----:B------:R-:W2:Y:S02]  /*f2f0*/  @!P0 SYNCS.PHASECHK.TRANS64 P0, [R3+URZ], R0 ;  /* 0x00000000030085a7 */ /* 0x000ea4000800007f */
[----:B--2---:R-:W-:Y:S05]  /*f300*/  @!P0 BRA `(.L_x_1448) ;  /* 0xfffffffc00f08947 */ /* 0x004fea000383ffff */
[----:B------:R-:W-:Y:S05]  /*f310*/  BRA `(.L_x_1460) ;  /* 0xfffffffc00047947 */ /* 0x000fea000383ffff */
.L_x_1461:
        /* <DEDUP_REMOVED lines=14> */
.L_x_2213:


//--------------------- .text._ZN7cutlass13device_kernelIN5flash11enable_sm90INS1_16FlashAttnBwdSm90INS1_25CollectiveMainloopBwdSm90ILi2ELi1ELi1EN4cute5tupleIJNS5_1CILi1EEES8_S8_EEENS6_IJNS7_ILi64EEENS7_ILi80EEENS7_ILi256EEEEEENS_10bfloat16_tEfNS_4arch4Sm90ELb0ELb1ELb0ELb0ELb0ELb0ELb1ELb1ELi2ELi1ELi1ELi1ELb0EEENS1_24CollectiveEpilogueBwdGQAISD_fSG_Li256ELb0ELb0EEENS1_19SingleTileSchedulerILb0ELb0ELb0ELi80EEEEEEEEEvNT_6ParamsE --------------------------
	.section	.text._ZN7cutlass13device_kernelIN5flash11enable_sm90INS1_16FlashAttnBwdSm90INS1_25CollectiveMainloopBwdSm90ILi2ELi1ELi1EN4cute5tupleIJNS5_1CILi1EEES8_S8_EEENS6_IJNS7_ILi64EEENS7_ILi80EEENS7_ILi256EEEEEENS_10bfloat16_tEfNS_4arch4Sm90ELb0ELb1ELb0ELb0ELb0ELb0ELb1ELb1ELi2ELi1ELi1ELi1ELb0EEENS1_24CollectiveEpilogueBwdGQAISD_fSG_Li256ELb0ELb0EEENS1_19SingleTileSchedulerILb0ELb0ELb0ELi80EEEEEEEEEvNT_6ParamsE,"ax",@progbits
	.align	128
.text._ZN7cutlass13device_kernelIN5flash11enable_sm90INS1_16FlashAttnBwdSm90INS1_25CollectiveMainloopBwdSm90ILi2ELi1ELi1EN4cute5tupleIJNS5_1CILi1EEES8_S8_EEENS6_IJNS7_ILi64EEENS7_ILi80EEENS7_ILi256EEEEEENS_10bfloat16_tEfNS_4arch4Sm90ELb0ELb1ELb0ELb0ELb0ELb0ELb1ELb1ELi2ELi1ELi1ELi1ELb0EEENS1_24CollectiveEpilogueBwdGQAISD_fSG_Li256ELb0ELb0EEENS1_19SingleTileSchedulerILb0ELb0ELb0ELi80EEEEEEEEEvNT_6ParamsE:
        .type           _ZN7cutlass13device_kernelIN5flash11enable_sm90INS1_16FlashAttnBwdSm90INS1_25CollectiveMainloopBwdSm90ILi2ELi1ELi1EN4cute5tupleIJNS5_1CILi1EEES8_S8_EEENS6_IJNS7_ILi64EEENS7_ILi80EEENS7_ILi256EEEEEENS_10bfloat16_tEfNS_4arch4Sm90ELb0ELb1ELb0ELb0ELb0ELb0ELb1ELb1ELi2ELi1ELi1ELi1ELb0EEENS1_24CollectiveEpilogueBwdGQAISD_fSG_Li256ELb0ELb0EEENS1_19SingleTileSchedulerILb0ELb0ELb0ELi80EEEEEEEEEvNT_6ParamsE,@function
        .size           _ZN7cutlass13device_kernelIN5flash11enable_sm90INS1_16FlashAttnBwdSm90INS1_25CollectiveMainloopBwdSm90ILi2ELi1ELi1EN4cute5tupleIJNS5_1CILi1EEES8_S8_EEENS6_IJNS7_ILi64EEENS7_ILi80EEENS7_ILi256EEEEEENS_10bfloat16_tEfNS_4arch4Sm90ELb0ELb1ELb0ELb0ELb0ELb0ELb1ELb1ELi2ELi1ELi1ELi1ELb0EEENS1_24CollectiveEpilogueBwdGQAISD_fSG_Li256ELb0ELb0EEENS1_19SingleTileSchedulerILb0ELb0ELb0ELi80EEEEEEEEEvNT_6ParamsE,(.L_x_2214 - _ZN7cutlass13device_kernelIN5flash11enable_sm90INS1_16FlashAttnBwdSm90INS1_25CollectiveMainloopBwdSm90ILi2ELi1ELi1EN4cute5tupleIJNS5_1CILi1EEES8_S8_EEENS6_IJNS7_ILi64EEENS7_ILi80EEENS7_ILi256EEEEEENS_10bfloat16_tEfNS_4arch4Sm90ELb0ELb1ELb0ELb0ELb0ELb0ELb1ELb1ELi2ELi1ELi1ELi1ELb0EEENS1_24CollectiveEpilogueBwdGQAISD_fSG_Li256ELb0ELb0EEENS1_19SingleTileSchedulerILb0ELb0ELb0ELi80EEEEEEEEEvNT_6ParamsE)
        .other          _ZN7cutlass13device_kernelIN5flash11enable_sm90INS1_16FlashAttnBwdSm90INS1_25CollectiveMainloopBwdSm90ILi2ELi1ELi1EN4cute5tupleIJNS5_1CILi1EEES8_S8_EEENS6_IJNS7_ILi64EEENS7_ILi80EEENS7_ILi256EEEEEENS_10bfloat16_tEfNS_4arch4Sm90ELb0ELb1ELb0ELb0ELb0ELb0ELb1ELb1ELi2ELi1ELi1ELi1ELb0EEENS1_24CollectiveEpilogueBwdGQAISD_fSG_Li256ELb0ELb0EEENS1_19SingleTileSchedulerILb0ELb0ELb0ELi80EEEEEEEEEvNT_6ParamsE,@"STO_CUDA_ENTRY STV_DEFAULT"
_ZN7cutlass13device_kernelIN5flash11enable_sm90INS1_16FlashAttnBwdSm90INS1_25CollectiveMainloopBwdSm90ILi2ELi1ELi1EN4cute5tupleIJNS5_1CILi1EEES8_S8_EEENS6_IJNS7_ILi64EEENS7_ILi80EEENS7_ILi256EEEEEENS_10bfloat16_tEfNS_4arch4Sm90ELb0ELb1ELb0ELb0ELb0ELb0ELb1ELb1ELi2ELi1ELi1ELi1ELb0EEENS1_24CollectiveEpilogueBwdGQAISD_fSG_Li256ELb0ELb0EEENS1_19SingleTileSchedulerILb0ELb0ELb0ELi80EEEEEEEEEvNT_6ParamsE:
        /* <DEDUP_REMOVED lines=24> */
.L_x_1463:
[----:B------:R-:W-:Y:S05]  /*0180*/  BSYNC B0 ;  /* 0x0000000000007941 */ /* 0x000fea0003800000 */
.L_x_1462:
        /* <DEDUP_REMOVED lines=39> */
.L_x_1464:
        /* <DEDUP_REMOVED lines=20> */
.L_x_1465:
[----:B------:R-:W-:Y:S01]  /*0540*/  PLOP3.LUT P0, PT, PT, PT, UP0, 0x80, 0x0 ;  /* 0x000000000000781c */ /* 0x000fe20003f0f008 */
[----:B------:R-:W-:Y:S01]  /*0550*/  NOP ;  /* 0x0000000000007918 */ /* 0x000fe20000000000 */
[----:B------:R-:W-:Y:S01]  /*0560*/  BSSY B0, `(.L_x_1466) ;  /* 0x0000a97000007945 */ /* 0x000fe20003800000 */
[----:B------:R-:W-:Y:S01]  /*0570*/  LOP3.LUT R4, R21, 0x7f, RZ, 0xc0, !PT ;  /* 0x0000007f15047812 */ /* 0x000fe200078ec0ff */
[----:B-1234-:R-:W-:Y:S09]  /*0580*/  BAR.SYNC.DEFER_BLOCKING 0x0 ;  /* 0x0000000000007b1d */ /* 0x01eff20000010000 */
[----:B------:R-:W-:Y:S05]  /*0590*/  @!P0 BRA `(.L_x_1467) ;  /* 0x0000008c00948947 */ /* 0x000fea0003800000 */
.L_x_1468:
        /* <DEDUP_REMOVED lines=110> */
.L_x_1470:
        /* <DEDUP_REMOVED lines=22> */
.L_x_1472:
        /* <DEDUP_REMOVED lines=142> */
.L_x_1492:
[----:B------:R-:W-:-:S13]  /*16c0*/  R2UR UR4, R236 ;  /* 0x00000000ec0472ca */ /* 0x000fda00000e0000 */
[----:B------:R-:W-:-:S06]  /*16d0*/  UISETP.NE.AND UP0, UPT, UR4, 0x3, UPT ;  /* 0x000000030400788c */ /* 0x000fcc000bf05270 */
[----:B------:R-:W-:-:S13]  /*16e0*/  PLOP3.LUT P0, PT, PT, PT, UP0, 0x40, 0x0 ;  /* 0x000000000000781c */ /* 0x000fda0003f0e808 */
[----:B-1----:R-:W-:Y:S05]  /*16f0*/  @P0 BRA `(.L_x_1474) ;  /* 0x0000000000040947 */ /* 0x002fea0003800000 */
[----:B------:R-:W-:Y:S01]  /*1700*/  BPT.TRAP 0x1 ;  /* 0x000000040000795c */ /* 0x000fe20000300000 */
.L_x_1474:
[----:B------:R-:W-:Y:S01]  /*1710*/  PLOP3.LUT P1, PT, PT, PT, UP0, 0x40, 0x0 ;  /* 0x000000000000781c */ /* 0x000fe20003f2e808 */
[----:B------:R-:W-:Y:S01]  /*1720*/  IMAD R16, R2, 0x8, R17 ;  /* 0x0000000802107824 */ /* 0x000fe200078e0211 */
[----:B------:R-:W-:-:S04]  /*1730*/  SHF.L.U32 R9, R19, 0x1f, RZ ;  /* 0x0000001f13097819 */ /* 0x000fc800000006ff */
[----:B------:R1:W2:Y:S07]  /*1740*/  SYNCS.PHASECHK.TRANS64.TRYWAIT P0, [R16+URZ+0x31810], R9 ;  /* 0x03181009100075a7 */ /* 0x0002ae000800017f */
[----:B------:R-:W-:Y:S05]  /*1750*/  @P1 BRA `(.L_x_1475) ;  /* 0x0000000000041947 */ /* 0x000fea0003800000 */
[----:B------:R-:W-:Y:S01]  /*1760*/  BPT.TRAP 0x1 ;  /* 0x000000040000795c */ /* 0x000fe20000300000 */
.L_x_1475:
        /* <DEDUP_REMOVED lines=11> */
.L_x_1476:
        /* <DEDUP_REMOVED lines=419> */
[----:B------:R-:W-:Y:S01]  /*3250*/  IMAD R8, R2, 0x40, R18 ;  /* 0x0000004002087824 */ /* 0x000fe200078e0212 */
[----:B------:R-:W-:-:S03]  /*3260*/  R2UR UR11, R5 ;  /* 0x00000000050b72ca */ /* 0x000fc600000e0000 */
        /* <DEDUP_REMOVED lines=18> */
.L_x_1478:
[----:B------:R-:W-:Y:S02]  /*3390*/  R2UR UR4, R228 ;  /* 0x00000000e40472ca */ /* 0x000fe400000e0000 */
[----:B------:R-:W-:-:S11]  /*33a0*/  PLOP3.LUT P1, PT, PT, PT, UP0, 0x40, 0x0 ;  /* 0x000000000000781c */ /* 0x000fd60003f2e808 */
[----:B------:R-:W-:-:S05]  /*33b0*/  IMAD.U32 R10, RZ, RZ, UR4 ;  /* 0x00000004ff0a7e24 */ /* 0x000fca000f8e00ff */
[----:B------:R-:W-:-:S04]  /*33c0*/  SHF.L.U32 R10, R10, 0x1f, RZ ;  /* 0x0000001f0a0a7819 */ /* 0x000fc800000006ff */
[----:B------:R1:W4:Y:S01]  /*33d0*/  SYNCS.PHASECHK.TRANS64.TRYWAIT P0, [R17+URZ+0x31830], R10 ;  /* 0x0318300a110075a7 */ /* 0x000322000800017f */
[----:B------:R-:W-:Y:S05]  /*33e0*/  @P1 BRA `(.L_x_1479) ;  /* 0x0000000000041947 */ /* 0x000fea0003800000 */
[----:B------:R-:W-:Y:S01]  /*33f0*/  BPT.TRAP 0x1 ;  /* 0x000000040000795c */ /* 0x000fe20000300000 */
.L_x_1479:
        /* <DEDUP_REMOVED lines=11> */
.L_x_1480:
[----:B------:R-:W-:Y:S01]  /*34b0*/  VIADD R9, R6, 0x80 ;  /* 0x0000008006097836 */ /* 0x000fe20000000000 */
[----:B------:R-:W-:Y:S01]  /*34c0*/  R2UR UR4, R8 ;  /* 0x00000000080472ca */ /* 0x000fe200000e0000 */
[C---:B-1--4-:R-:W-:Y:S01]  /*34d0*/  VIADD R10, R6.reuse, 0x100 ;  /* 0x00000100060a7836 */ /* 0x052fe20000000000 */
        /* <DEDUP_REMOVED lines=432> */
[----:B------:R-:W-:Y:S01]  /*4fe0*/  VIADD R12, R232, UR5 ;  /* 0x00000005e80c7c36 */ /* 0x000fe20008000000 */
[----:B------:R-:W-:Y:S01]  /*4ff0*/  ULOP3.LUT UR4, URZ, UR4, URZ, 0x33, !UPT ;  /* 0x000000043f047292 */ /* 0x000fe2000f8e333f */
[----:B------:R-:W-:-:S03]  /*5000*/  WARPGROUP.DEPBAR.LE gsb0, 0x1 ;  /* 0x00008000000079c5 */ /* 0x000fc60000010100 */
[----:B------:R-:W-:Y:S02]  /*5010*/  PLOP3.LUT P0, PT, PT, PT, UP2, 0x40, 0x0 ;  /* 0x000000000000781c */ /* 0x000fe40003f0e828 */
[----:B------:R-:W-:Y:S01]  /*5020*/  VIADD R9, R232, UR4 ;  /* 0x00000004e8097c36 */ /* 0x000fe20008000000 */
[----:B------:R-:W-:-:S03]  /*5030*/  VIADDMNMX R13, R20, R12, R233, PT ;  /* 0x0000000c140d7246 */ /* 0x000fc600038001e9 */
[----:B------:R-:W-:-:S07]  /*5040*/  IMAD.IADD R11, R20, 0x1, R9 ;  /* 0x00000001140b7824 */ /* 0x000fce00078e0209 */
        /* <DEDUP_REMOVED lines=16> */
.L_x_1484:
[----:B------:R-:W-:-:S06]  /*5150*/  UISETP.NE.AND UP1, UPT, UR6, 0x1, UPT ;  /* 0x000000010600788c */ /* 0x000fcc000bf25270 */
[----:B------:R-:W-:-:S05]  /*5160*/  PLOP3.LUT P0, PT, PT, PT, UP1, 0x80, 0x0 ;  /* 0x000000000000781c */ /* 0x000fca0003f0f018 */
[----:B------:R-:W-:-:S08]  /*5170*/  @UP1 ULDC UR4, c[0x0][0x754] ;  /* 0x0001d50000041ab9 */ /* 0x000fd00000000800 */
[----:B------:R-:W-:Y:S01]  /*5180*/  @P0 IMAD.HI.U32 R8, R6, UR4, RZ ;  /* 0x0000000406080c27 */ /* 0x000fe2000f8e00ff */
[----:B------:R-:W-:-:S04]  /*5190*/  @UP1 ULDC UR4, c[0x0][0x758] ;  /* 0x0001d60000041ab9 */ /* 0x000fc80000000800 */
[----:B------:R-:W-:-:S07]  /*51a0*/  @P0 SHF.R.U32.HI R6, RZ, UR4, R8 ;  /* 0x00000004ff060c19 */ /* 0x000fce0008011608 */
.L_x_1485:
[----:B------:R-:W-:Y:S05]  /*51b0*/  BSYNC B1 ;  /* 0x0000000000017941 */ /* 0x000fea0003800000 */
.L_x_1483:
[----:B------:R-:W-:-:S05]  /*51c0*/  IMAD R6, R6, UR6, R229 ;  /* 0x0000000606067c24 */ /* 0x000fca000f8e02e5 */
[----:B------:R-:W-:Y:S02]  /*51d0*/  VIMNMX R11, R11, R6, !PT ;  /* 0x000000060b0b7248 */ /* 0x000fe40007fe0100 */
[----:B------:R-:W-:-:S07]  /*51e0*/  VIADDMNMX R13, R6, UR6, R13, PT ;  /* 0x00000006060d7c46 */ /* 0x000fce000b80010d */
.L_x_1482:
        /* <DEDUP_REMOVED lines=18> */
[C---:B------:R-:W-:Y:S02]  /*5310*/  ISETP.GT.AND P5, PT, R11.reuse, 0x11, !P3 ;  /* 0x000000110b00780c */ /* 0x040fe40005fa4270 */
        /* <DEDUP_REMOVED lines=44> */
.L_x_1488:
[----:B------:R-:W-:-:S06]  /*55e0*/  UISETP.NE.AND UP1, UPT, UR6, 0x1, UPT ;  /* 0x000000010600788c */ /* 0x000fcc000bf25270 */
[----:B------:R-:W-:-:S05]  /*55f0*/  PLOP3.LUT P6, PT, PT, PT, UP1, 0x80, 0x0 ;  /* 0x000000000000781c */ /* 0x000fca0003fcf018 */
[----:B------:R-:W-:-:S08]  /*5600*/  @UP1 ULDC UR4, c[0x0][0x754] ;  /* 0x0001d50000041ab9 */ /* 0x000fd00000000800 */
[----:B------:R-:W-:Y:S01]  /*5610*/  @P6 IMAD.HI.U32 R9, R12, UR4, RZ ;  /* 0x000000040c096c27 */ /* 0x000fe2000f8e00ff */
[----:B------:R-:W-:Y:S01]  /*5620*/  PLOP3.LUT P6, PT, PT, PT, UP1, 0x80, 0x0 ;  /* 0x000000000000781c */ /* 0x000fe20003fcf018 */
[----:B------:R-:W-:-:S12]  /*5630*/  @UP1 ULDC UR4, c[0x0][0x758] ;  /* 0x0001d60000041ab9 */ /* 0x000fd80000000800 */
[----:B------:R-:W-:-:S07]  /*5640*/  @P6 SHF.R.U32.HI R12, RZ, UR4, R9 ;  /* 0x00000004ff0c6c19 */ /* 0x000fce0008011609 */
.L_x_1489:
[----:B------:R-:W-:Y:S05]  /*5650*/  BSYNC B1 ;  /* 0x0000000000017941 */ /* 0x000fea0003800000 */
.L_x_1487:
[----:B------:R-:W-:-:S05]  /*5660*/  IMAD R12, R12, UR6, R229 ;  /* 0x000000060c0c7c24 */ /* 0x000fca000f8e02e5 */
[----:B------:R-:W-:Y:S02]  /*5670*/  VIMNMX R23, R23, R12, !PT ;  /* 0x0000000c17177248 */ /* 0x000fe40007fe0100 */
[----:B------:R-:W-:-:S07]  /*5680*/  VIADDMNMX R21, R12, UR6, R21, PT ;  /* 0x000000060c157c46 */ /* 0x000fce000b800115 */
.L_x_1486:
[----:B------:R-:W-:Y:S01]  /*5690*/  ISETP.GT.AND P2, PT, R23, 0x10, !P2 ;  /* 0x000000101700780c */ /* 0x000fe20005744270 */
[----:B------:R-:W-:Y:S01]  /*56a0*/  VIADD R29, R17, 0x2c500 ;  /* 0x0002c500111d7836 */ /* 0x000fe20000000000 */
[----:B------:R-:W-:Y:S01]  /*56b0*/  ISETP.GT.AND P1, PT, R23, 0x1, !P1 ;  /* 0x000000011700780c */ /* 0x000fe20004f24270 */
[----:B------:R-:W-:Y:S01]  /*56c0*/  ULDC UR4, c[0x0][0x744] ;  /* 0x0001d10000047ab9 */ /* 0x000fe20000000800 */
[----:B------:R-:W-:Y:S01]  /*56d0*/  ISETP.LT.OR P2, PT, R21, 0x11, P2 ;  /* 0x000000111500780c */ /* 0x000fe20001741670 */
[--C-:B--2---:R-:W-:Y:S01]  /*56e0*/  FFMA.FTZ R15, R28, UR4, -R7.reuse ;  /* 0x000000041c0f7c23 */ /* 0x104fe20008010807 */
[----:B------:R-:W-:Y:S01]  /*56f0*/  ISETP.GT.AND P3, PT, R23, 0x11, !P3 ;  /* 0x000000111700780c */ /* 0x000fe20005f64270 */
[--C-:B------:R-:W-:Y:S01]  /*5700*/  FFMA.FTZ R12, R24, UR4, -R7.reuse ;  /* 0x00000004180c7c23 */ /* 0x100fe20008010807 */
[----:B------:R-:W-:Y:S01]  /*5710*/  FSEL R30, R30, -INF , !P2 ;  /* 0xff8000001e1e7808 */ /* 0x000fe20005000000 */
[--C-:B------:R-:W-:Y:S01]  /*5720*/  FFMA.FTZ R13, R14, UR4, -R7.reuse ;  /* 0x000000040e0d7c23 */ /* 0x100fe20008010807 */
[----:B------:R-:W-:Y:S01]  /*5730*/  ISETP.LT.OR P1, PT, R21, 0x2, P1 ;  /* 0x000000021500780c */ /* 0x000fe20000f21670 */
[--C-:B------:R-:W-:Y:S01]  /*5740*/  FFMA.FTZ R9, R36, UR4, -R7.reuse ;  /* 0x0000000424097c23 */ /* 0x100fe20008010807 */
[----:B------:R-:W-:Y:S01]  /*5750*/  ISETP.GE.AND P2, PT, R225, 0x31, PT ;  /* 0x00000031e100780c */ /* 0x000fe20003f46270 */
[--C-:B------:R-:W-:Y:S01]  /*5760*/  FFMA.FTZ R14, R10, UR4, -R7.reuse ;  /* 0x000000040a0e7c23 */ /* 0x100fe20008010807 */
[----:B------:R-:W-:Y:S01]  /*5770*/  ISETP.LT.OR P3, PT, R21, 0x12, P3 ;  /* 0x000000121500780c */ /* 0x000fe20001f61670 */
[--C-:B------:R-:W-:Y:S01]  /*5780*/  FFMA.FTZ R10, R8, UR4, -R7.reuse ;  /* 0x00000004080a7c23 */ /* 0x100fe20008010807 */
[----:B------:R-:W-:Y:S01]  /*5790*/  ISETP.GE.AND P6, PT, R225, 0x32, PT ;  /* 0x00000032e100780c */ /* 0x000fe20003fc6270 */
[----:B------:R-:W-:Y:S01]  /*57a0*/  FFMA.FTZ R8, R6, UR4, -R7 ;  /* 0x0000000406087c23 */ /* 0x000fe20008010807 */
[----:B------:R-:W-:Y:S01]  /*57b0*/  FSEL R224, R27, -INF , !P1 ;  /* 0xff8000001be07808 */ /* 0x000fe20004800000 */
[----:B------:R-:W-:Y:S01]  /*57c0*/  IMAD R27, R18, 0x4, R17 ;  /* 0x00000004121b7824 */ /* 0x000fe200078e0211 */
[----:B------:R-:W-:Y:S01]  /*57d0*/  ISETP.GT.AND P1, PT, R23, 0x30, !P2 ;  /* 0x000000301700780c */ /* 0x000fe20005724270 */
[--C-:B------:R-:W-:Y:S01]  /*57e0*/  FFMA.FTZ R11, R32, UR4, -R7.reuse ;  /* 0x00000004200b7c23 */ /* 0x100fe20008010807 */
[----:B------:R-:W-:Y:S01]  /*57f0*/  FSEL R20, R31, -INF , !P3 ;  /* 0xff8000001f147808 */ /* 0x000fe20005800000 */
[--C-:B------:R-:W-:Y:S01]  /*5800*/  FFMA.FTZ R6, R40, UR4, -R7.reuse ;  /* 0x0000000428067c23 */ /* 0x100fe20008010807 */
[----:B------:R-:W-:Y:S01]  /*5810*/  ISETP.GT.AND P2, PT, R23, 0x31, !P6 ;  /* 0x000000311700780c */ /* 0x000fe20007744270 */
[----:B------:R-:W-:Y:S01]  /*5820*/  FFMA.FTZ R7, R22, UR4, -R7 ;  /* 0x0000000416077c23 */ /* 0x000fe20008010807 */
[C---:B------:R-:W-:Y:S01]  /*5830*/  ISETP.GE.AND P3, PT, R225.reuse, 0x41, PT ;  /* 0x00000041e100780c */ /* 0x040fe20003f66270 */
[--C-:B---3--:R-:W-:Y:S01]  /*5840*/  FFMA.FTZ R31, R20, UR4, -R5.reuse ;  /* 0x00000004141f7c23 */ /* 0x108fe20008010805 */
[----:B------:R-:W-:Y:S01]  /*5850*/  ISETP.GE.AND P6, PT, R225, 0x42, PT ;  /* 0x00000042e100780c */ /* 0x000fe20003fc6270 */
[----:B------:R-:W1:Y:S01]  /*5860*/  LDS R25, [R27+0x2c320] ;  /* 0x02c320001b197984 */ /* 0x000e620000000800 */
[C---:B------:R-:W-:Y:S01]  /*5870*/  ISETP.GT.AND P4, PT, R23.reuse, 0x20, !P4 ;  /* 0x000000201700780c */ /* 0x040fe20006784270 */
[--C-:B------:R-:W-:Y:S01]  /*5880*/  FFMA.FTZ R22, R224, UR4, -R5.reuse ;  /* 0x00000004e0167c23 */ /* 0x100fe20008010805 */
[C---:B------:R-:W-:Y:S01]  /*5890*/  ISETP.GT.AND P5, PT, R23.reuse, 0x21, !P5 ;  /* 0x000000211700780c */ /* 0x040fe20006fa4270 */
[----:B------:R-:W-:Y:S01]  /*58a0*/  MUFU.EX2 R12, R12 ;  /* 0x0000000c000c7308 */ /* 0x000fe20000000800 */
[C---:B------:R-:W-:Y:S01]  /*58b0*/  ISETP.GT.AND P3, PT, R23.reuse, 0x40, !P3 ;  /* 0x000000401700780c */ /* 0x040fe20005f64270 */
[----:B------:R-:W-:Y:S01]  /*58c0*/  UMOV UR57, 0x40000040 ;  /* 0x4000004000397882 */ /* 0x000fe20000000000 */
[C---:B------:R-:W-:Y:S01]  /*58d0*/  ISETP.GT.AND P0, PT, R23.reuse, RZ, !P0 ;  /* 0x000000ff1700720c */ /* 0x040fe20004704270 */
[----:B------:R-:W-:Y:S01]  /*58e0*/  UMOV UR59, 0x40 ;  /* 0x00000040003b7882 */ /* 0x000fe20000000000 */
[----:B------:R-:W-:Y:S01]  /*58f0*/  ISETP.GT.AND P6, PT, R23, 0x41, !P6 ;  /* 0x000000411700780c */ /* 0x000fe200077c4270 */
[----:B------:R-:W-:Y:S01]  /*5900*/  FFMA.FTZ R23, R30, UR4, -R5 ;  /* 0x000000041e177c23 */ /* 0x000fe20008010805 */
[C---:B------:R-:W-:Y:S01]  /*5910*/  ISETP.LT.OR P4, PT, R21.reuse, 0x21, P4 ;  /* 0x000000211500780c */ /* 0x040fe20002781670 */
[----:B------:R-:W2:Y:S01]  /*5920*/  MUFU.EX2 R13, R13 ;  /* 0x0000000d000d7308 */ /* 0x000ea20000000800 */
[C---:B------:R-:W-:Y:S01]  /*5930*/  ISETP.LT.OR P5, PT, R21.reuse, 0x22, P5 ;  /* 0x000000221500780c */ /* 0x040fe20002fa1670 */
[----:B------:R-:W-:Y:S01]  /*5940*/  UMOV UR9, UR57 ;  /* 0x0000003900097c82 */ /* 0x000fe20008000000 */
[C---:B------:R-:W-:Y:S01]  /*5950*/  ISETP.LT.OR P1, PT, R21.reuse, 0x31, P1 ;  /* 0x000000311500780c */ /* 0x040fe20000f21670 */
[----:B------:R-:W-:Y:S01]  /*5960*/  UMOV UR11, 0x40 ;  /* 0x00000040000b7882 */ /* 0x000fe20000000000 */
[C---:B------:R-:W-:Y:S01]  /*5970*/  ISETP.LT.OR P2, PT, R21.reuse, 0x32, P2 ;  /* 0x000000321500780c */ /* 0x040fe20001741670 */
[----:B------:R-:W-:Y:S01]  /*5980*/  UMOV UR13, UR11 ;  /* 0x0000000b000d7c82 */ /* 0x000fe20008000000 */
[C---:B------:R-:W-:Y:S01]  /*5990*/  ISETP.LT.OR P3, PT, R21.reuse, 0x41, P3 ;  /* 0x000000411500780c */ /* 0x040fe20001f61670 */
[----:B------:R-:W3:Y:S01]  /*59a0*/  MUFU.EX2 R14, R14 ;  /* 0x0000000e000e7308 */ /* 0x000ee20000000800 */
[C---:B------:R-:W-:Y:S01]  /*59b0*/  ISETP.LT.OR P0, PT, R21.reuse, 0x1, P0 ;  /* 0x000000011500780c */ /* 0x040fe20000701670 */
[----:B------:R-:W-:Y:S01]  /*59c0*/  UMOV UR17, UR57 ;  /* 0x0000003900117c82 */ /* 0x000fe20008000000 */
[----:B------:R-:W-:Y:S01]  /*59d0*/  ISETP.LT.OR P6, PT, R21, 0x42, P6 ;  /* 0x000000421500780c */ /* 0x000fe200037c1670 */
[----:B------:R-:W-:Y:S01]  /*59e0*/  UMOV UR19, 0x40 ;  /* 0x0000004000137882 */ /* 0x000fe20000000000 */
[----:B------:R4:W5:Y:S01]  /*59f0*/  LDS R21, [R27+0x2c300] ;  /* 0x02c300001b157984 */ /* 0x0009620000000800 */
[----:B------:R-:W-:Y:S01]  /*5a00*/  SHF.R.U32.HI R29, RZ, 0x4, R29 ;  /* 0x00000004ff1d7819 */ /* 0x000fe2000001161d */
[----:B------:R-:W-:-:S02]  /*5a10*/  WARPGROUP.DEPBAR.LE gsb0, 0x0 ;  /* 0x00008000000079c5 */ /* 0x000fc40000010000 */
[----:B------:R-:W-:Y:S01]  /*5a20*/  FSEL R28, R39, -INF , !P2 ;  /* 0xff800000271c7808 */ /* 0x000fe20005000000 */
[----:B------:R-:W3:Y:S01]  /*5a30*/  MUFU.EX2 R15, R15 ;  /* 0x0000000f000f7308 */ /* 0x000ee20000000800 */
[----:B------:R-:W-:Y:S01]  /*5a40*/  LOP3.LUT R33, R29, 0x3fff, RZ, 0xc0, !PT ;  /* 0x00003fff1d217812 */ /* 0x000fe200078ec0ff */
[----:B------:R-:W-:Y:S01]  /*5a50*/  UMOV UR49, 0x40000040 ;  /* 0x4000004000317882 */ /* 0x000fe20000000000 */
[----:B------:R-:W-:Y:S01]  /*5a60*/  FSEL R34, R34, -INF , !P4 ;  /* 0xff80000022227808 */ /* 0x000fe20006000000 */
[--C-:B------:R-:W-:Y:S01]  /*5a70*/  FFMA.FTZ R29, R28, UR4, -R5.reuse ;  /* 0x000000041c1d7c23 */ /* 0x100fe20008010805 */
[----:B------:R-:W-:Y:S01]  /*5a80*/  FSEL R24, R35, -INF , !P5 ;  /* 0xff80000023187808 */ /* 0x000fe20006800000 */
[----:B------:R-:W-:Y:S01]  /*5a90*/  UMOV UR51, 0x40 ;  /* 0x0000004000337882 */ /* 0x000fe20000000000 */
[----:B------:R-:W-:Y:S01]  /*5aa0*/  FSEL R36, R38, -INF , !P1 ;  /* 0xff80000026247808 */ /* 0x000fe20004800000 */
[--C-:B------:R-:W-:Y:S01]  /*5ab0*/  FFMA.FTZ R34, R34, UR4, -R5.reuse ;  /* 0x0000000422227c23 */ /* 0x100fe20008010805 */
[----:B------:R-:W-:Y:S01]  /*5ac0*/  FSEL R26, R26, -INF , !P0 ;  /* 0xff8000001a1a7808 */ /* 0x000fe20004000000 */
[--C-:B------:R-:W-:Y:S01]  /*5ad0*/  FFMA.FTZ R32, R24, UR4, -R5.reuse ;  /* 0x0000000418207c23 */ /* 0x100fe20008010805 */
[----:B------:R-:W-:Y:S01]  /*5ae0*/  FSEL R42, R42, -INF , !P3 ;  /* 0xff8000002a2a7808 */ /* 0x000fe20005800000 */
[--C-:B------:R-:W-:Y:S01]  /*5af0*/  FFMA.FTZ R36, R36, UR4, -R5.reuse ;  /* 0x0000000424247c23 */ /* 0x100fe20008010805 */
[----:B------:R-:W-:Y:S01]  /*5b00*/  FSEL R30, R43, -INF , !P6 ;  /* 0xff8000002b1e7808 */ /* 0x000fe20007000000 */
[----:B------:R-:W3:Y:S01]  /*5b10*/  MUFU.EX2 R10, R10 ;  /* 0x0000000a000a7308 */ /* 0x000ee20000000800 */
[----:B------:R-:W-:Y:S01]  /*5b20*/  LOP3.LUT R20, R33, 0x80000, RZ, 0xfc, !PT ;  /* 0x0008000021147812 */ /* 0x000fe200078efcff */
[--C-:B------:R-:W-:Y:S01]  /*5b30*/  FFMA.FTZ R28, R42, UR4, -R5.reuse ;  /* 0x000000042a1c7c23 */ /* 0x100fe20008010805 */
[--C-:B------:R-:W-:Y:S01]  /*5b40*/  FFMA.FTZ R33, R26, UR4, -R5.reuse ;  /* 0x000000041a217c23 */ /* 0x100fe20008010805 */
[----:B----4-:R-:W-:Y:S01]  /*5b50*/  FFMA.FTZ R27, R30, UR4, -R5 ;  /* 0x000000041e1b7c23 */ /* 0x010fe20008010805 */
[----:B-1----:R-:W-:Y:S01]  /*5b60*/  FADD.FTZ R47, R47, -R25 ;  /* 0x800000192f2f7221 */ /* 0x002fe20000010000 */
[----:B------:R-:W-:-:S02]  /*5b70*/  VIADD R5, R20, 0x80 ;  /* 0x0000008014057836 */ /* 0x000fc40000000000 */
[--C-:B------:R-:W-:Y:S01]  /*5b80*/  FADD.FTZ R46, R46, -R25.reuse ;  /* 0x800000192e2e7221 */ /* 0x100fe20000010000 */
[----:B------:R-:W-:Y:S01]  /*5b90*/  VIADD R30, R20, 0x180 ;  /* 0x00000180141e7836 */ /* 0x000fe20000000000 */
[----:B------:R-:W1:Y:S01]  /*5ba0*/  MUFU.EX2 R22, R22 ;  /* 0x0000001600167308 */ /* 0x000e620000000800 */
[--C-:B------:R-:W-:Y:S01]  /*5bb0*/  FADD.FTZ R50, R50, -R25.reuse ;  /* 0x8000001932327221 */ /* 0x100fe20000010000 */
[----:B------:R-:W-:Y:S01]  /*5bc0*/  R2UR UR4, R5 ;  /* 0x00000000050472ca */ /* 0x000fe200000e0000 */
[----:B------:R-:W-:Y:S01]  /*5bd0*/  VIADD R5, R20, 0x100 ;  /* 0x0000010014057836 */ /* 0x000fe20000000000 */
[----:B------:R-:W-:Y:S01]  /*5be0*/  R2UR UR6, R30 ;  /* 0x000000001e0672ca */ /* 0x000fe200000e0000 */
[--C-:B------:R-:W-:Y:S01]  /*5bf0*/  FADD.FTZ R51, R51, -R25.reuse ;  /* 0x8000001933337221 */ /* 0x100fe20000010000 */
[--C-:B------:R-:W-:Y:S01]  /*5c00*/  FADD.FTZ R37, R54, -R25.reuse ;  /* 0x8000001936257221 */ /* 0x100fe20000010000 */
[--C-:B------:R-:W-:Y:S01]  /*5c10*/  FADD.FTZ R218, R218, -R25.reuse ;  /* 0x80000019dada7221 */ /* 0x100fe20000010000 */
[----:B------:R-:W-:Y:S01]  /*5c20*/  R2UR UR5, R5 ;  /* 0x00000000050572ca */ /* 0x000fe200000e0000 */
[----:B------:R-:W-:Y:S01]  /*5c30*/  MUFU.EX2 R33, R33 ;  /* 0x0000002100217308 */ /* 0x000fe20000000800 */
[--C-:B------:R-:W-:Y:S01]  /*5c40*/  FADD.FTZ R219, R219, -R25.reuse ;  /* 0x80000019dbdb7221 */ /* 0x100fe20000010000 */
[----:B------:R-:W-:Y:S01]  /*5c50*/  FADD.FTZ R222, R222, -R25 ;  /* 0x80000019dede7221 */ /* 0x000fe20000010000 */
[--C-:B-----5:R-:W-:Y:S01]  /*5c60*/  FADD.FTZ R30, R45, -R21.reuse ;  /* 0x800000152d1e7221 */ /* 0x120fe20000010000 */
[--C-:B------:R-:W-:Y:S01]  /*5c70*/  FADD.FTZ R48, R48, -R21.reuse ;  /* 0x8000001530307221 */ /* 0x100fe20000010000 */
[--C-:B------:R-:W-:Y:S01]  /*5c80*/  FADD.FTZ R49, R49, -R21.reuse ;  /* 0x8000001531317221 */ /* 0x100fe20000010000 */
[--C-:B------:R-:W-:Y:S01]  /*5c90*/  FADD.FTZ R52, R52, -R21.reuse ;  /* 0x8000001534347221 */ /* 0x100fe20000010000 */
[--C-:B------:R-:W-:Y:S01]  /*5ca0*/  FADD.FTZ R53, R53, -R21.reuse ;  /* 0x8000001535357221 */ /* 0x100fe20000010000 */
[----:B------:R-:W4:Y:S01]  /*5cb0*/  MUFU.EX2 R11, R11 ;  /* 0x0000000b000b7308 */ /* 0x000f220000000800 */
[--C-:B------:R-:W-:Y:S01]  /*5cc0*/  FADD.FTZ R216, R216, -R21.reuse ;  /* 0x80000015d8d87221 */ /* 0x100fe20000010000 */
[--C-:B------:R-:W-:Y:S01]  /*5cd0*/  FADD.FTZ R217, R217, -R21.reuse ;  /* 0x80000015d9d97221 */ /* 0x100fe20000010000 */
[--C-:B------:R-:W-:Y:S01]  /*5ce0*/  FADD.FTZ R35, R220, -R21.reuse ;  /* 0x80000015dc237221 */ /* 0x100fe20000010000 */
[----:B--2---:R-:W-:Y:S01]  /*5cf0*/  FMUL.FTZ R38, R13, R30 ;  /* 0x0000001e0d267220 */ /* 0x004fe20000410000 */
[C---:B---3--:R-:W-:Y:S01]  /*5d00*/  FMUL.FTZ R49, R14.reuse, R49 ;  /* 0x000000310e317220 */ /* 0x048fe20000410000 */
[----:B------:R-:W-:Y:S01]  /*5d10*/  FMUL.FTZ R48, R15, R48 ;  /* 0x000000300f307220 */ /* 0x000fe20000410000 */
[----:B------:R-:W-:Y:S01]  /*5d20*/  F2FP.BF16.F32.PACK_AB R14, R14, R15 ;  /* 0x0000000f0e0e723e */ /* 0x000fe200000010ff */
[----:B------:R-:W2:Y:S01]  /*5d30*/  MUFU.EX2 R8, R8 ;  /* 0x0000000800087308 */ /* 0x000ea20000000800 */
[----:B------:R-:W-:Y:S01]  /*5d40*/  FMUL.FTZ R53, R10, R53 ;  /* 0x000000350a357220 */ /* 0x000fe20000410000 */
[----:B-1----:R-:W-:Y:S01]  /*5d50*/  FMUL.FTZ R30, R22, R47 ;  /* 0x0000002f161e7220 */ /* 0x002fe20000410000 */
[----:B------:R-:W-:Y:S01]  /*5d60*/  F2FP.BF16.F32.PACK_AB R48, R49, R48 ;  /* 0x000000303130723e */ /* 0x000fe200000010ff */
[----:B------:R-:W-:Y:S01]  /*5d70*/  UMOV UR10, UR4 ;  /* 0x00000004000a7c82 */ /* 0x000fe20008000000 */
[----:B------:R-:W-:Y:S01]  /*5d80*/  R2UR UR58, R20 ;  /* 0x00000000143a72ca */ /* 0x000fe200000e0000 */
[----:B------:R-:W-:Y:S01]  /*5d90*/  UMOV UR12, UR10 ;  /* 0x0000000a000c7c82 */ /* 0x000fe20008000000 */
[----:B------:R-:W-:Y:S01]  /*5da0*/  UMOV UR18, UR6 ;  /* 0x0000000600127c82 */ /* 0x000fe20008000000 */
[----:B------:R-:W1:Y:S01]  /*5db0*/  MUFU.EX2 R23, R23 ;  /* 0x0000001700177308 */ /* 0x000e620000000800 */
[----:B----4-:R-:W-:Y:S01]  /*5dc0*/  FMUL.FTZ R52, R11, R52 ;  /* 0x000000340b347220 */ /* 0x010fe20000410000 */
[----:B------:R-:W-:Y:S01]  /*5dd0*/  F2FP.BF16.F32.PACK_AB R10, R10, R11 ;  /* 0x0000000b0a0a723e */ /* 0x000fe200000010ff */
[----:B------:R-:W-:Y:S01]  /*5de0*/  UMOV UR53, UR49 ;  /* 0x0000003100357c82 */ /* 0x000fe20008000000 */
[----:B------:R-:W-:Y:S01]  /*5df0*/  UMOV UR55, 0x40 ;  /* 0x0000004000377882 */ /* 0x000fe20000000000 */
[----:B------:R-:W-:Y:S01]  /*5e00*/  UMOV UR45, UR49 ;  /* 0x00000031002d7c82 */ /* 0x000fe20008000000 */
[----:B------:R-:W-:Y:S01]  /*5e10*/  F2FP.BF16.F32.PACK_AB R52, R53, R52 ;  /* 0x000000343534723e */ /* 0x000fe200000010ff */
[----:B------:R-:W-:Y:S01]  /*5e20*/  UMOV UR47, 0x40 ;  /* 0x00000040002f7882 */ /* 0x000fe20000000000 */
[----:B------:R3:W4:Y:S01]  /*5e30*/  MUFU.EX2 R24, R31 ;  /* 0x0000001f00187308 */ /* 0x0007220000000800 */
[----:B--2---:R-:W-:Y:S01]  /*5e40*/  FMUL.FTZ R217, R8, R217 ;  /* 0x000000d908d97220 */ /* 0x004fe20000410000 */
[----:B------:R-:W-:Y:S01]  /*5e50*/  UMOV UR29, 0x40000040 ;  /* 0x40000040001d7882 */ /* 0x000fe20000000000 */
[----:B------:R-:W-:Y:S01]  /*5e60*/  UMOV UR31, 0x40 ;  /* 0x00000040001f7882 */ /* 0x000fe20000000000 */
[----:B------:R-:W-:Y:S01]  /*5e70*/  UMOV UR41, UR29 ;  /* 0x0000001d00297c82 */ /* 0x000fe20008000000 */
[----:B------:R-:W-:Y:S01]  /*5e80*/  UMOV UR43, 0x40 ;  /* 0x00000040002b7882 */ /* 0x000fe20000000000 */
[----:B------:R-:W-:Y:S01]  /*5e90*/  UMOV UR37, UR29 ;  /* 0x0000001d00257c82 */ /* 0x000fe20008000000 */
[----:B------:R-:W-:Y:S01]  /*5ea0*/  UMOV UR39, 0x40 ;  /* 0x0000004000277882 */ /* 0x000fe20000000000 */
[----:B------:R2:W-:Y:S01]  /*5eb0*/  MUFU.EX2 R5, R32 ;  /* 0x0000002000057308 */ /* 0x0005e20000000800 */
[--C-:B---3--:R-:W-:Y:S01]  /*5ec0*/  FADD.FTZ R31, R44, -R21.reuse ;  /* 0x800000152c1f7221 */ /* 0x108fe20000010000 */
[----:B-1----:R-:W-:Y:S01]  /*5ed0*/  FMUL.FTZ R50, R23, R50 ;  /* 0x0000003217327220 */ /* 0x002fe20000410000 */
[----:B------:R-:W-:Y:S01]  /*5ee0*/  UMOV UR33, UR29 ;  /* 0x0000001d00217c82 */ /* 0x000fe20008000000 */
[----:B------:R-:W-:Y:S01]  /*5ef0*/  UMOV UR35, 0x40 ;  /* 0x0000004000237882 */ /* 0x000fe20000000000 */
[----:B------:R-:W-:Y:S01]  /*5f00*/  FMUL.FTZ R31, R12, R31 ;  /* 0x0000001f0c1f7220 */ /* 0x000fe20000410000 */
[----:B------:R-:W-:Y:S01]  /*5f10*/  F2FP.BF16.F32.PACK_AB R12, R13, R12 ;  /* 0x0000000c0d0c723e */ /* 0x000fe200000010ff */
[----:B------:R-:W-:Y:S01]  /*5f20*/  UMOV UR25, UR29 ;  /* 0x0000001d00197c82 */ /* 0x000fe20008000000 */
[----:B------:R-:W1:Y:S01]  /*5f30*/  MUFU.EX2 R9, R9 ;  /* 0x0000000900097308 */ /* 0x000e620000000800 */
[----:B--2---:R-:W-:Y:S01]  /*5f40*/  FADD.FTZ R32, R221, -R21 ;  /* 0x80000015dd207221 */ /* 0x004fe20000010000 */
[----:B------:R-:W-:Y:S01]  /*5f50*/  F2FP.BF16.F32.PACK_AB R13, R22, R33 ;  /* 0x00000021160d723e */ /* 0x000fe200000010ff */
[----:B------:R-:W-:Y:S01]  /*5f60*/  BAR.SYNC.DEFER_BLOCKING 0x9, 0x100 ;  /* 0x0244000000007b1d */ /* 0x000fe20000010000 */
[----:B----4-:R-:W-:Y:S01]  /*5f70*/  F2FP.BF16.F32.PACK_AB R15, R24, R23 ;  /* 0x00000017180f723e */ /* 0x010fe200000010ff */
[----:B------:R-:W-:-:S02]  /*5f80*/  IMAD R22, R4, 0x2000, R17 ;  /* 0x0000200004167824 */ /* 0x000fc400078e0211 */
[----:B------:R-:W-:Y:S01]  /*5f90*/  FMUL.FTZ R33, R33, R46 ;  /* 0x0000002e21217220 */ /* 0x000fe20000410000 */
[----:B------:R-:W-:Y:S01]  /*5fa0*/  FMUL.FTZ R51, R24, R51 ;  /* 0x0000003318337220 */ /* 0x000fe20000410000 */
[----:B------:R-:W2:Y:S01]  /*5fb0*/  MUFU.EX2 R6, R6 ;  /* 0x0000000600067308 */ /* 0x000ea20000000800 */
[----:B------:R-:W-:Y:S02]  /*5fc0*/  UMOV UR27, 0x40 ;  /* 0x00000040001b7882 */ /* 0x000fe40000000000 */
[----:B------:R-:W-:Y:S01]  /*5fd0*/  F2FP.BF16.F32.PACK_AB R33, R30, R33 ;  /* 0x000000211e21723e */ /* 0x000fe200000010ff */
[----:B------:R-:W-:Y:S01]  /*5fe0*/  UMOV UR23, 0x40 ;  /* 0x0000004000177882 */ /* 0x000fe20000000000 */
[----:B------:R-:W-:Y:S01]  /*5ff0*/  F2FP.BF16.F32.PACK_AB R49, R51, R50 ;  /* 0x000000323331723e */ /* 0x000fe200000010ff */
[----:B------:R-:W-:Y:S02]  /*6000*/  UMOV UR15, 0x40 ;  /* 0x00000040000f7882 */ /* 0x000fe40000000000 */
[----:B------:R3:W4:Y:S01]  /*6010*/  MUFU.EX2 R26, R34 ;  /* 0x00000022001a7308 */ /* 0x0007220000000800 */
[----:B-1----:R-:W-:Y:S01]  /*6020*/  FMUL.FTZ R216, R9, R216 ;  /* 0x000000d809d87220 */ /* 0x002fe20000410000 */
[----:B------:R-:W-:-:S06]  /*6030*/  F2FP.BF16.F32.PACK_AB R8, R8, R9 ;  /* 0x000000090808723e */ /* 0x000fcc00000010ff */
[----:B------:R-:W1:Y:S01]  /*6040*/  MUFU.EX2 R7, R7 ;  /* 0x0000000700077308 */ /* 0x000e620000000800 */
[----:B--2---:R-:W-:Y:S01]  /*6050*/  FMUL.FTZ R35, R6, R35 ;  /* 0x0000002306237220 */ /* 0x004fe20000410000 */
[----:B------:R-:W-:Y:S01]  /*6060*/  STSM.16.M88.2 [R0+0x2c500], R12 ;  /* 0x02c5000c00007844 */ /* 0x000fe20000000100 */
[--C-:B---3--:R-:W-:Y:S01]  /*6070*/  FADD.FTZ R34, R55, -R25.reuse ;  /* 0x8000001937227221 */ /* 0x108fe20000010000 */
[----:B------:R-:W-:Y:S02]  /*6080*/  FADD.FTZ R25, R223, -R25 ;  /* 0x80000019df197221 */ /* 0x000fe40000010000 */
[----:B------:R2:W-:Y:S01]  /*6090*/  STSM.16.M88.2 [R0+0x2cd00], R14 ;  /* 0x02cd000e00007844 */ /* 0x0005e20000000100 */
[C---:B------:R-:W-:Y:S01]  /*60a0*/  FMUL.FTZ R34, R5.reuse, R34 ;  /* 0x0000002205227220 */ /* 0x040fe20000410000 */
[----:B------:R-:W3:Y:S01]  /*60b0*/  MUFU.EX2 R21, R36 ;  /* 0x0000002400157308 */ /* 0x000ee20000000800 */
[----:B----4-:R-:W-:Y:S01]  /*60c0*/  F2FP.BF16.F32.PACK_AB R11, R5, R26 ;  /* 0x0000001a050b723e */ /* 0x010fe200000010ff */
[----:B------:R-:W-:-:S02]  /*60d0*/  VIADD R5, R22, 0x24100 ;  /* 0x0002410016057836 */ /* 0x000fc40000000000 */
[----:B------:R-:W-:Y:S02]  /*60e0*/  FMUL.FTZ R37, R26, R37 ;  /* 0x000000251a257220 */ /* 0x000fe40000410000 */
[----:B------:R-:W-:Y:S01]  /*60f0*/  STSM.16.M88.2 [R0+0x2d500], R10 ;  /* 0x02d5000a00007844 */ /* 0x000fe20000000100 */
[----:B------:R-:W-:Y:S01]  /*6100*/  SHF.R.U32.HI R5, RZ, 0x4, R5 ;  /* 0x00000004ff057819 */ /* 0x000fe20000011605 */
[----:B------:R-:W4:Y:S01]  /*6110*/  MUFU.EX2 R40, R29 ;  /* 0x0000001d00287308 */ /* 0x000f220000000800 */
[----:B-1----:R-:W-:Y:S01]  /*6120*/  F2FP.BF16.F32.PACK_AB R6, R7, R6 ;  /* 0x000000060706723e */ /* 0x002fe200000010ff */
[C---:B--2---:R-:W-:Y:S01]  /*6130*/  VIADD R15, R20.reuse, 0x30 ;  /* 0x00000030140f7836 */ /* 0x044fe20000000000 */
[----:B------:R-:W-:Y:S01]  /*6140*/  LOP3.LUT R23, R5, 0x3fff, RZ, 0xc0, !PT ;  /* 0x00003fff05177812 */ /* 0x000fe200078ec0ff */
[----:B------:R-:W-:Y:S01]  /*6150*/  VIADD R5, R20, 0x200 ;  /* 0x0000020014057836 */ /* 0x000fe20000000000 */
[----:B------:R-:W-:Y:S02]  /*6160*/  F2FP.BF16.F32.PACK_AB R53, R34, R37 ;  /* 0x000000252235723e */ /* 0x000fe400000010ff */
[----:B------:R-:W-:Y:S01]  /*6170*/  R2UR UR56, R23 ;  /* 0x00000000173872ca */ /* 0x000fe200000e0000 */
[----:B------:R1:W2:Y:S01]  /*6180*/  MUFU.EX2 R39, R28 ;  /* 0x0000001c00277308 */ /* 0x0002a20000000800 */
[----:B---3--:R-:W-:Y:S01]  /*6190*/  FMUL.FTZ R13, R21, R218 ;  /* 0x000000da150d7220 */ /* 0x008fe20000410000 */
[----:B------:R-:W-:Y:S01]  /*61a0*/  F2FP.BF16.F32.PACK_AB R12, R217, R216 ;  /* 0x000000d8d90c723e */ /* 0x000fe200000010ff */
[----:B------:R-:W-:Y:S01]  /*61b0*/  VIADD R14, R23, 0x180 ;  /* 0x00000180170e7836 */ /* 0x000fe20000000000 */
[----:B------:R-:W-:Y:S01]  /*61c0*/  R2UR UR7, R5 ;  /* 0x00000000050772ca */ /* 0x000fe200000e0000 */
[----:B------:R-:W-:-:S03]  /*61d0*/  VIADD R5, R23, 0x80 ;  /* 0x0000008017057836 */ /* 0x000fc60000000000 */
[----:B------:R-:W3:Y:S01]  /*61e0*/  MUFU.EX2 R36, R27 ;  /* 0x0000001b00247308 */ /* 0x000ee20000000800 */
[----:B-1----:R-:W-:Y:S01]  /*61f0*/  FMUL.FTZ R28, R7, R32 ;  /* 0x00000020071c7220 */ /* 0x002fe20000410000 */
[C---:B----4-:R-:W-:Y:S01]  /*6200*/  F2FP.BF16.F32.PACK_AB R9, R40.reuse, R21 ;  /* 0x000000152809723e */ /* 0x050fe200000010ff */
[----:B------:R-:W-:Y:S01]  /*6210*/  FMUL.FTZ R24, R40, R219 ;  /* 0x000000db28187220 */ /* 0x000fe20000410000 */
[----:B------:R-:W-:Y:S01]  /*6220*/  F2FP.BF16.F32.PACK_AB R32, R38, R31 ;  /* 0x0000001f2620723e */ /* 0x000fe200000010ff */
[----:B------:R-:W-:Y:S01]  /*6230*/  UMOV UR8, UR56 ;  /* 0x0000003800087c82 */ /* 0x000fe20008000000 */
[----:B------:R-:W-:Y:S01]  /*6240*/  F2FP.BF16.F32.PACK_AB R28, R28, R35 ;  /* 0x000000231c1c723e */ /* 0x000fe200000010ff */
[----:B------:R1:W-:Y:S01]  /*6250*/  STSM.16.M88.2 [R0+0x2dd00], R8 ;  /* 0x02dd000800007844 */ /* 0x0003e20000000100 */
[----:B------:R-:W-:Y:S01]  /*6260*/  F2FP.BF16.F32.PACK_AB R13, R24, R13 ;  /* 0x0000000d180d723e */ /* 0x000fe200000010ff */
[----:B--2---:R-:W-:Y:S01]  /*6270*/  FMUL.FTZ R222, R39, R222 ;  /* 0x000000de27de7220 */ /* 0x004fe20000410000 */
[----:B------:R-:W-:Y:S01]  /*6280*/  UMOV UR16, UR56 ;  /* 0x0000003800107c82 */ /* 0x000fe20008000000 */
[----:B------:R-:W-:Y:S01]  /*6290*/  R2UR UR48, R5 ;  /* 0x00000000053072ca */ /* 0x000fe200000e0000 */
[----:B------:R-:W-:-:S02]  /*62a0*/  VIADD R5, R20, 0x90 ;  /* 0x0000009014057836 */ /* 0x000fc40000000000 */
[----:B------:R-:W-:Y:S01]  /*62b0*/  VIADD R21, R20, 0xb0 ;  /* 0x000000b014157836 */ /* 0x000fe20000000000 */
[C---:B---3--:R-:W-:Y:S01]  /*62c0*/  F2FP.BF16.F32.PACK_AB R7, R36.reuse, R39 ;  /* 0x000000272407723e */ /* 0x048fe200000010ff */
[----:B------:R-:W-:Y:S01]  /*62d0*/  FMUL.FTZ R25, R36, R25 ;  /* 0x0000001924197220 */ /* 0x000fe20000410000 */
[----:B------:R-:W-:Y:S01]  /*62e0*/  R2UR UR4, R5 ;  /* 0x00000000050472ca */ /* 0x000fe200000e0000 */
[----:B------:R-:W-:Y:S01]  /*62f0*/  VIADD R5, R20, 0x190 ;  /* 0x0000019014057836 */ /* 0x000fe20000000000 */
[----:B-1----:R-:W-:Y:S01]  /*6300*/  MOV R8, UR58 ;  /* 0x0000003a00087c02 */ /* 0x002fe20008000f00 */
[----:B------:R1:W-:Y:S01]  /*6310*/  STSM.16.M88.2 [R0+0x2e500], R6 ;  /* 0x02e5000600007844 */ /* 0x0003e20000000100 */
[----:B------:R-:W-:-:S03]  /*6320*/  F2FP.BF16.F32.PACK_AB R29, R25, R222 ;  /* 0x000000de191d723e */ /* 0x000fc600000010ff */
[----:B------:R-:W-:Y:S01]  /*6330*/  UMOV UR52, UR48 ;  /* 0x0000003000347c82 */ /* 0x000fe20008000000 */
[----:B------:R-:W-:Y:S01]  /*6340*/  R2UR UR54, R5 ;  /* 0x00000000053672ca */ /* 0x000fe200000e0000 */
[----:B------:R2:W-:Y:S06]  /*6350*/  MEMBAR.ALL.CTA ;  /* 0x0000000000007992 */ /* 0x0005ec0000008000 */
[----:B--2---:R-:W2:Y:S01]  /*6360*/  FENCE.VIEW.ASYNC.S ;  /* 0x00000000000073c6 */ /* 0x004ea20000000000 */
[----:B------:R-:W-:Y:S01]  /*6370*/  VIADD R5, R20, 0x210 ;  /* 0x0000021014057836 */ /* 0x000fe20000000000 */
[----:B------:R-:W-:Y:S01]  /*6380*/  UMOV UR44, UR48 ;  /* 0x00000030002c7c82 */ /* 0x000fe20008000000 */
[----:B------:R-:W-:-:S03]  /*6390*/  MOV R9, UR59 ;  /* 0x0000003b00097c02 */ /* 0x000fc60008000f00 */
[----:B------:R-:W-:Y:S01]  /*63a0*/  R2UR UR46, R5 ;  /* 0x00000000052e72ca */ /* 0x000fe200000e0000 */
[----:B------:R-:W-:Y:S02]  /*63b0*/  VIADD R5, R23, 0x100 ;  /* 0x0000010017057836 */ /* 0x000fe40000000000 */
[----:B-1----:R-:W-:-:S03]  /*63c0*/  VIADD R6, R20, 0x10 ;  /* 0x0000001014067836 */ /* 0x002fc60000000000 */
[----:B------:R-:W-:Y:S01]  /*63d0*/  R2UR UR28, R5 ;  /* 0x00000000051c72ca */ /* 0x000fe200000e0000 */
[----:B------:R-:W-:Y:S01]  /*63e0*/  VIADD R5, R20, 0xa0 ;  /* 0x000000a014057836 */ /* 0x000fe20000000000 */
[----:B------:R-:W-:Y:S01]  /*63f0*/  R2UR UR50, R6 ;  /* 0x00000000063272ca */ /* 0x000fe200000e0000 */
[----:B------:R-:W-:-:S03]  /*6400*/  VIADD R6, R20, 0x110 ;  /* 0x0000011014067836 */ /* 0x000fc60000000000 */
[----:B------:R-:W-:Y:S01]  /*6410*/  R2UR UR42, R5 ;  /* 0x00000000052a72ca */ /* 0x000fe200000e0000 */
[C---:B------:R-:W-:Y:S01]  /*6420*/  VIADD R5, R20.reuse, 0x1a0 ;  /* 0x000001a014057836 */ /* 0x040fe20000000000 */
[----:B--2---:R-:W-:Y:S04]  /*6430*/  BAR.SYNC.DEFER_BLOCKING 0x9, 0x100 ;  /* 0x0244000000007b1d */ /* 0x004fe80000010000 */
[----:B------:R-:W-:Y:S01]  /*6440*/  R2UR UR34, R5 ;  /* 0x00000000052272ca */ /* 0x000fe200000e0000 */
[----:B------:R-:W-:Y:S01]  /*6450*/  VIADD R5, R20, 0x220 ;  /* 0x0000022014057836 */ /* 0x000fe20000000000 */
[----:B------:R-:W-:-:S04]  /*6460*/  UMOV UR40, UR28 ;  /* 0x0000001c00287c82 */ /* 0x000fc80008000000 */
[----:B------:R-:W-:Y:S01]  /*6470*/  R2UR UR26, R5 ;  /* 0x00000000051a72ca */ /* 0x000fe200000e0000 */
[----:B------:R-:W-:Y:S01]  /*6480*/  UMOV UR36, UR28 ;  /* 0x0000001c00247c82 */ /* 0x000fe20008000000 */
[----:B------:R-:W-:Y:S01]  /*6490*/  UMOV UR32, UR28 ;  /* 0x0000001c00207c82 */ /* 0x000fe20008000000 */
[----:B------:R-:W-:Y:S01]  /*64a0*/  UMOV UR24, UR28 ;  /* 0x0000001c00187c82 */ /* 0x000fe20008000000 */
[----:B------:R-:W-:-:S05]  /*64b0*/  IMAD R5, R4, 0x2800, R17 ;  /* 0x0000280004057824 */ /* 0x000fca00078e0211 */
[----:B------:R-:W-:-:S04]  /*64c0*/  SHF.R.U32.HI R5, RZ, 0x4, R5 ;  /* 0x00000004ff057819 */ /* 0x000fc80000011605 */
[----:B------:R-:W-:Y:S01]  /*64d0*/  LOP3.LUT R5, R5, 0x3fff, RZ, 0xc0, !PT ;  /* 0x00003fff05057812 */ /* 0x000fe200078ec0ff */
[----:B------:R-:W-:Y:S04]  /*64e0*/  STSM.16.M88.2 [R0+0x2ed00], R32 ;  /* 0x02ed002000007844 */ /* 0x000fe80000000100 */
[----:B------:R-:W-:Y:S04]  /*64f0*/  STSM.16.M88.2 [R0+0x2f500], R48 ;  /* 0x02f5003000007844 */ /* 0x000fe80000000100 */
[----:B------:R-:W-:Y:S04]  /*6500*/  STSM.16.M88.2 [R0+0x2fd00], R52 ;  /* 0x02fd003400007844 */ /* 0x000fe80000000100 */
[----:B------:R1:W-:Y:S04]  /*6510*/  STSM.16.M88.2 [R0+0x30500], R12 ;  /* 0x0305000c00007844 */ /* 0x0003e80000000100 */
[----:B------:R2:W-:Y:S01]  /*6520*/  STSM.16.M88.2 [R0+0x30d00], R28 ;  /* 0x030d001c00007844 */ /* 0x0005e20000000100 */
[----:B------:R-:W-:-:S06]  /*6530*/  WARPGROUP.ARRIVE ;  /* 0x00000000000079c5 */ /* 0x000fcc0000000000 */
[----:B------:R-:W-:Y:S04]  /*6540*/  HGMMA.64x16x16.F32.BF16 R56, gdesc[UR56].tnspA.tnspB, R56 ;  /* 0x60200000383879f0 */ /* 0x000fe80008701838 */
        /* <DEDUP_REMOVED lines=32> */
[----:B-1----:R-:W-:-:S02]  /*6750*/  MOV R12, UR56 ;  /* 0x00000038000c7c02 */ /* 0x002fc40008000f00 */
        /* <DEDUP_REMOVED lines=372> */
.L_x_1490:
        /* <DEDUP_REMOVED lines=112> */
.L_x_1491:
        /* <DEDUP_REMOVED lines=96> */
.L_x_1471:
        /* <DEDUP_REMOVED lines=85> */
.L_x_1495:
[----:B------:R-:W-:Y:S01]  /*90f0*/  @P0 ELECT P1, URZ, PT ;  /* 0x00000000003f082f */ /* 0x000fe20003820000 */
[----:B------:R3:W-:-:S12]  /*9100*/  UBLKRED.G.S.ADD.F32.RN [UR6], [UR4], UR5, desc[UR8] ;  /* 0x00000806040073bb */ /* 0x0007d800080a1405 */
[----:B------:R-:W-:Y:S02]  /*9110*/  @P1 PLOP3.LUT P0, PT, P1, PT, PT, 0x8, 0x0 ;  /* 0x000000000000181c */ /* 0x000fe40000f0e170 */
[----:B------:R-:W-:-:S11]  /*9120*/  PLOP3.LUT P1, PT, PT, PT, PT, 0x8, 0x0 ;  /* 0x000000000000781c */ /* 0x000fd60003f2e170 */
[----:B---3--:R-:W-:Y:S05]  /*9130*/  @P0 BRA.U.ANY `(.L_x_1495) ;  /* 0xfffffffd00ec0947 */ /* 0x008fea000393ffff */
[----:B------:R0:W-:Y:S01]  /*9140*/  UTMACMDFLUSH ;  /* 0x00000000000079b7 */ /* 0x0001e20000000000 */
[----:B------:R-:W-:-:S04]  /*9150*/  DEPBAR.LE SB0, 0x0 ;  /* 0x000080000000791a */ /* 0x000fc80000000000 */
.L_x_1494:
[----:B------:R-:W-:Y:S05]  /*9160*/  BSYNC B1 ;  /* 0x0000000000017941 */ /* 0x000fea0003800000 */
.L_x_1493:
        /* <DEDUP_REMOVED lines=32> */
.L_x_1496:
        /* <DEDUP_REMOVED lines=8> */
.L_x_1467:
        /* <DEDUP_REMOVED lines=41> */
.L_x_1498:
        /* <DEDUP_REMOVED lines=42> */
.L_x_1514:
        /* <DEDUP_REMOVED lines=12> */
.L_x_1500:
        /* <DEDUP_REMOVED lines=126> */
.L_x_1506:
[----:B------:R-:W-:-:S04]  /*a1c0*/  SHF.L.U32 R9, R12, 0x1f, RZ ;  /* 0x0000001f0c097819 */ /* 0x000fc800000006ff */
[----:B------:R-:W1:Y:S02]  /*a1d0*/  SYNCS.PHASECHK.TRANS64.TRYWAIT P1, [R6+URZ+0x31838], R9 ;  /* 0x03183809060075a7 */ /* 0x000e64000802017f */
[----:B-1----:R-:W-:Y:S05]  /*a1e0*/  @!P1 BRA `(.L_x_1502) ;  /* 0x0000000c00909947 */ /* 0x002fea0003800000 */
.L_x_1515:
[----:B------:R-:W-:Y:S05]  /*a1f0*/  @P0 BRA `(.L_x_1503) ;  /* 0x0000000000140947 */ /* 0x000fea0003800000 */
[----:B------:R-:W-:Y:S01]  /*a200*/  ISETP.NE.AND P1, PT, R14, RZ, PT ;  /* 0x000000ff0e00720c */ /* 0x000fe20003f25270 */
[----:B-1----:R-:W-:-:S04]  /*a210*/  IMAD.MOV.U32 R9, RZ, RZ, 0x8100 ;  /* 0x00008100ff097424 */ /* 0x002fc800078e00ff */
[----:B------:R2:W-:Y:S08]  /*a220*/  SYNCS.ARRIVE.TRANS64 RZ, [R6+URZ+0x31830], R9 ;  /* 0x0318300906ff79a7 */ /* 0x0005f0000800003f */
[----:B------:R-:W-:Y:S05]  /*a230*/  @!P1 BRA `(.L_x_1503) ;  /* 0x0000000000049947 */ /* 0x000fea0003800000 */
[----:B------:R-:W-:Y:S01]  /*a240*/  BPT.TRAP 0x1 ;  /* 0x000000040000795c */ /* 0x000fe20000300000 */
.L_x_1503:
        /* <DEDUP_REMOVED lines=48> */
.L_x_1517:
[----:B------:R-:W-:Y:S01]  /*a550*/  LOP3.LUT R12, R12, 0x1, RZ, 0x3c, !PT ;  /* 0x000000010c0c7812 */ /* 0x000fe200078e3cff */
[----:B------:R-:W-:Y:S06]  /*a560*/  @P2 BRA `(.L_x_1505) ;  /* 0x0000000000142947 */ /* 0x000fec0003800000 */
[----:B------:R-:W-:Y:S01]  /*a570*/  ISETP.NE.AND P1, PT, R14, RZ, PT ;  /* 0x000000ff0e00720c */ /* 0x000fe20003f25270 */
[----:B-1----:R-:W-:-:S04]  /*a580*/  IMAD.MOV.U32 R0, RZ, RZ, 0x8100 ;  /* 0x00008100ff007424 */ /* 0x002fc800078e00ff */
[----:B------:R2:W-:Y:S08]  /*a590*/  SYNCS.ARRIVE.TRANS64 RZ, [R20+URZ+0x31810], R0 ;  /* 0x0318100014ff79a7 */ /* 0x0005f0000800003f */
[----:B------:R-:W-:Y:S05]  /*a5a0*/  @!P1 BRA `(.L_x_1505) ;  /* 0x0000000000049947 */ /* 0x000fea0003800000 */
[----:B------:R-:W-:Y:S01]  /*a5b0*/  BPT.TRAP 0x1 ;  /* 0x000000040000795c */ /* 0x000fe20000300000 */
.L_x_1505:
        /* <DEDUP_REMOVED lines=52> */
.L_x_1501:
[----:B------:R-:W-:-:S04]  /*a900*/  SHF.L.U32 R3, R12, 0x1f, RZ ;  /* 0x0000001f0c037819 */ /* 0x000fc800000006ff */
[----:B------:R-:W1:Y:S02]  /*a910*/  SYNCS.PHASECHK.TRANS64.TRYWAIT P1, [R6+URZ+0x31838], R3 ;  /* 0x03183803060075a7 */ /* 0x000e64000802017f */
[----:B-1----:R-:W-:Y:S05]  /*a920*/  @!P1 BRA `(.L_x_1507) ;  /* 0x0000000400ec9947 */ /* 0x002fea0003800000 */
.L_x_1518:
[----:B------:R-:W-:Y:S05]  /*a930*/  @P0 BRA `(.L_x_1508) ;  /* 0x0000000000140947 */ /* 0x000fea0003800000 */
[----:B------:R-:W-:Y:S01]  /*a940*/  LOP3.LUT P0, RZ, R21, 0x1f, RZ, 0xc0, !PT ;  /* 0x0000001f15ff7812 */ /* 0x000fe2000780c0ff */
[----:B-1----:R-:W-:-:S04]  /*a950*/  IMAD.MOV.U32 R3, RZ, RZ, 0x8100 ;  /* 0x00008100ff037424 */ /* 0x002fc800078e00ff */
[----:B------:R2:W-:Y:S08]  /*a960*/  SYNCS.ARRIVE.TRANS64 RZ, [R6+URZ+0x31830], R3 ;  /* 0x0318300306ff79a7 */ /* 0x0005f0000800003f */
[----:B------:R-:W-:Y:S05]  /*a970*/  @!P0 BRA `(.L_x_1508) ;  /* 0x0000000000048947 */ /* 0x000fea0003800000 */
[----:B------:R-:W-:Y:S01]  /*a980*/  BPT.TRAP 0x1 ;  /* 0x000000040000795c */ /* 0x000fe20000300000 */
.L_x_1508:
        /* <DEDUP_REMOVED lines=50> */
.L_x_1497:
        /* <DEDUP_REMOVED lines=10> */
.L_x_1509:
        /* <DEDUP_REMOVED lines=8> */
.L_x_1519:
        /* <DEDUP_REMOVED lines=9> */
.L_x_1520:
[----:B------:R-:W-:Y:S05]  /*ae60*/  @!P1 BRA `(.L_x_1512) ;  /* 0x0000000000049947 */ /* 0x000fea0003800000 */
[----:B------:R-:W-:Y:S01]  /*ae70*/  BPT.TRAP 0x1 ;  /* 0x000000040000795c */ /* 0x000fe20000300000 */
.L_x_1512:
[----:B------:R-:W-:-:S07]  /*ae80*/  SHF.L.U32 R12, R12, 0x1f, RZ ;  /* 0x0000001f0c0c7819 */ /* 0x000fce00000006ff */
.L_x_1513:
[----:B--2---:R2:W3:Y:S02]  /*ae90*/  SYNCS.PHASECHK.TRANS64.TRYWAIT P0, [R7+URZ+0x31838], R12 ;  /* 0x0318380c070075a7 */ /* 0x0044e4000800017f */
[----:B---3--:R-:W-:Y:S05]  /*aea0*/  @!P0 NANOSLEEP.SYNCS 0x989680 ;  /* 0x009896800000895d */ /* 0x008fea0003900000 */
[----:B------:R-:W3:Y:S02]  /*aeb0*/  @!P0 SYNCS.PHASECHK.TRANS64 P0, [R7+URZ+0x31838], R12 ;  /* 0x0318380c070085a7 */ /* 0x000ee4000800007f */
[----:B---3--:R-:W-:Y:S05]  /*aec0*/  @!P0 BRA `(.L_x_1513) ;  /* 0xfffffffc00f08947 */ /* 0x008fea000383ffff */
.L_x_1469:
[----:B------:R-:W-:Y:S05]  /*aed0*/  BSYNC B0 ;  /* 0x0000000000007941 */ /* 0x000fea0003800000 */
.L_x_1466:
[----:B------:R-:W-:Y:S05]  /*aee0*/  EXIT ;  /* 0x000000000000794d */ /* 0x000fea0003800000 */
.L_x_1473:
[----:B-1----:R1:W2:Y:S02]  /*aef0*/  SYNCS.PHASECHK.TRANS64.TRYWAIT P0, [R17+URZ+0x31800], R8 ;  /* 0x03180008110075a7 */ /* 0x0022a4000800017f */
[----:B--2---:R-:W-:Y:S05]  /*af00*/  @!P0 NANOSLEEP.SYNCS 0x989680 ;  /* 0x009896800000895d */ /* 0x004fea0003900000 */
[----:B------:R-:W2:Y:S02]  /*af10*/  @!P0 SYNCS.PHASECHK.TRANS64 P0, [R17+URZ+0x31800], R8 ;  /* 0x03180008110085a7 */ /* 0x000ea4000800007f */
[----:B--2---:R-:W-:Y:S05]  /*af20*/  @!P0 BRA `(.L_x_1473) ;  /* 0xfffffffc00f08947 */ /* 0x004fea000383ffff */
[----:B------:R-:W-:Y:S05]  /*af30*/  BRA `(.L_x_1472) ;  /* 0xffffff5c00a87947 */ /* 0x000fea000383ffff */
.L_x_1477:
[----:B--2---:R2:W3:Y:S02]  /*af40*/  SYNCS.PHASECHK.TRANS64.TRYWAIT P0, [R16+URZ+0x31810], R9 ;  /* 0x03181009100075a7 */ /* 0x0044e4000800017f */
[----:B---3--:R-:W-:Y:S05]  /*af50*/  @!P0 NANOSLEEP.SYNCS 0x989680 ;  /* 0x009896800000895d */ /* 0x008fea0003900000 */
[----:B------:R-:W3:Y:S02]  /*af60*/  @!P0 SYNCS.PHASECHK.TRANS64 P0, [R16+URZ+0x31810], R9 ;  /* 0x03181009100085a7 */ /* 0x000ee4000800007f */
[----:B---3--:R-:W-:Y:S05]  /*af70*/  @!P0 BRA `(.L_x_1477) ;  /* 0xfffffffc00f08947 */ /* 0x008fea000383ffff */
[----:B------:R-:W-:Y:S05]  /*af80*/  BRA `(.L_x_1476) ;  /* 0xffffff6800247947 */ /* 0x000fea000383ffff */
.L_x_1481:
[----:B----4-:R4:W1:Y:S02]  /*af90*/  SYNCS.PHASECHK.TRANS64.TRYWAIT P0, [R17+URZ+0x31830], R10 ;  /* 0x0318300a110075a7 */ /* 0x010864000800017f */
[----:B-1----:R-:W-:Y:S05]  /*afa0*/  @!P0 NANOSLEEP.SYNCS 0x989680 ;  /* 0x009896800000895d */ /* 0x002fea0003900000 */
[----:B------:R-:W1:Y:S02]  /*afb0*/  @!P0 SYNCS.PHASECHK.TRANS64 P0, [R17+URZ+0x31830], R10 ;  /* 0x0318300a110085a7 */ /* 0x000e64000800007f */
[----:B-1----:R-:W-:Y:S05]  /*afc0*/  @!P0 BRA `(.L_x_1481) ;  /* 0xfffffffc00f08947 */ /* 0x002fea000383ffff */
[----:B------:R-:W-:Y:S05]  /*afd0*/  BRA `(.L_x_1480) ;  /* 0xffffff8400347947 */ /* 0x000fea000383ffff */
.L_x_1499:
[----:B-1----:R1:W2:Y:S02]  /*afe0*/  SYNCS.PHASECHK.TRANS64.TRYWAIT P0, [R6+URZ+0x31820], R3 ;  /* 0x03182003060075a7 */ /* 0x0022a4000800017f */
[----:B--2---:R-:W-:Y:S05]  /*aff0*/  @!P0 NANOSLEEP.SYNCS 0x989680 ;  /* 0x009896800000895d */ /* 0x004fea0003900000 */
[----:B------:R-:W2:Y:S02]  /*b000*/  @!P0 SYNCS.PHASECHK.TRANS64 P0, [R6+URZ+0x31820], R3 ;  /* 0x03182003060085a7 */ /* 0x000ea4000800007f */
[----:B--2---:R-:W-:Y:S05]  /*b010*/  @!P0 BRA `(.L_x_1499) ;  /* 0xfffffffc00f08947 */ /* 0x004fea000383ffff */
[----:B------:R-:W-:Y:S05]  /*b020*/  BRA `(.L_x_1514) ;  /* 0xffffffe8003c7947 */ /* 0x000fea000383ffff */
.L_x_1502:
[----:B-1----:R1:W2:Y:S02]  /*b030*/  SYNCS.PHASECHK.TRANS64.TRYWAIT P1, [R6+URZ+0x31838], R9 ;  /* 0x03183809060075a7 */ /* 0x0022a4000802017f */
[----:B--2---:R-:W-:Y:S05]  /*b040*/  @!P1 NANOSLEEP.SYNCS 0x989680 ;  /* 0x009896800000995d */ /* 0x004fea0003900000 */
[----:B------:R-:W2:Y:S02]  /*b050*/  @!P1 SYNCS.PHASECHK.TRANS64 P1, [R6+URZ+0x31838], R9 ;  /* 0x03183809060095a7 */ /* 0x000ea4000802007f */
[----:B--2---:R-:W-:Y:S05]  /*b060*/  @!P1 BRA `(.L_x_1502) ;  /* 0xfffffffc00f09947 */ /* 0x004fea000383ffff */
[----:B------:R-:W-:Y:S05]  /*b070*/  BRA `(.L_x_1515) ;  /* 0xfffffff0005c7947 */ /* 0x000fea000383ffff */
.L_x_1504:
[----:B------:R-:W-:-:S07]  /*b080*/  SHF.L.U32 R0, R8, 0x1f, RZ ;  /* 0x0000001f08007819 */ /* 0x000fce00000006ff */
.L_x_1516:
[----:B-1----:R1:W2:Y:S02]  /*b090*/  SYNCS.PHASECHK.TRANS64.TRYWAIT P1, [R20+URZ+0x31820], R0 ;  /* 0x03182000140075a7 */ /* 0x0022a4000802017f */
[----:B--2---:R-:W-:Y:S05]  /*b0a0*/  @!P1 NANOSLEEP.SYNCS 0x989680 ;  /* 0x009896800000995d */ /* 0x004fea0003900000 */
[----:B------:R-:W2:Y:S02]  /*b0b0*/  @!P1 SYNCS.PHASECHK.TRANS64 P1, [R20+URZ+0x31820], R0 ;  /* 0x03182000140095a7 */ /* 0x000ea4000802007f */
[----:B--2---:R-:W-:Y:S05]  /*b0c0*/  @!P1 BRA `(.L_x_1516) ;  /* 0xfffffffc00f09947 */ /* 0x004fea000383ffff */
[----:B------:R-:W-:Y:S05]  /*b0d0*/  BRA `(.L_x_1517) ;  /* 0xfffffff4001c7947 */ /* 0x000fea000383ffff */
.L_x_1507:
[----:B-1----:R1:W2:Y:S02]  /*b0e0*/  SYNCS.PHASECHK.TRANS64.TRYWAIT P1, [R6+URZ+0x31838], R3 ;  /* 0x03183803060075a7 */ /* 0x0022a4000802017f */
[----:B--2---:R-:W-:Y:S05]  /*b0f0*/  @!P1 NANOSLEEP.SYNCS 0x989680 ;  /* 0x009896800000995d */ /* 0x004fea0003900000 */
[----:B------:R-:W2:Y:S02]  /*b100*/  @!P1 SYNCS.PHASECHK.TRANS64 P1, [R6+URZ+0x31838], R3 ;  /* 0x03183803060095a7 */ /* 0x000ea4000802007f */
[----:B--2---:R-:W-:Y:S05]  /*b110*/  @!P1 BRA `(.L_x_1507) ;  /* 0xfffffffc00f09947 */ /* 0x004fea000383ffff */
[----:B------:R-:W-:Y:S05]  /*b120*/  BRA `(.L_x_1518) ;  /* 0xfffffff800007947 */ /* 0x000fea000383ffff */
.L_x_1510:
[----:B-1----:R1:W2:Y:S02]  /*b130*/  SYNCS.PHASECHK.TRANS64.TRYWAIT P0, [R5+URZ], R2 ;  /* 0x00000002050075a7 */ /* 0x0022a4000800017f */
[----:B--2---:R-:W-:Y:S05]  /*b140*/  @!P0 NANOSLEEP.SYNCS 0x989680 ;  /* 0x009896800000895d */ /* 0x004fea0003900000 */
[----:B------:R-:W2:Y:S02]  /*b150*/  @!P0 SYNCS.PHASECHK.TRANS64 P0, [R5+URZ], R2 ;  /* 0x00000002050085a7 */ /* 0x000ea4000800007f */
[----:B--2---:R-:W-:Y:S05]  /*b160*/  @!P0 BRA `(.L_x_1510) ;  /* 0xfffffffc00f08947 */ /* 0x004fea000383ffff */
[----:B------:R-:W-:Y:S05]  /*b170*/  BRA `(.L_x_1519) ;  /* 0xfffffffc00147947 */ /* 0x000fea000383ffff */
.L_x_1511:
[----:B-1----:R1:W2:Y:S02]  /*b180*/  SYNCS.PHASECHK.TRANS64.TRYWAIT P0, [R3+URZ], R0 ;  /* 0x00000000030075a7 */ /* 0x0022a4000800017f */
[----:B--2---:R-:W-:Y:S05]  /*b190*/  @!P0 NANOSLEEP.SYNCS 0x989680 ;  /* 0x009896800000895d */ /* 0x004fea0003900000 */
[----:B------:R-:W2:Y:S02]  /*b1a0*/  @!P0 SYNCS.PHASECHK.TRANS64 P0, [R3+URZ], R0 ;  /* 0x00000000030085a7 */ /* 0x000ea4000800007f */
[----:B--2---:R-:W-:Y:S05]  /*b1b0*/  @!P0 BRA `(.L_x_1511) ;  /* 0xfffffffc00f08947 */ /* 0x004fea000383ffff */
[----:B------:R-:W-:Y:S05]  /*b1c0*/  BRA `(.L_x_1520) ;  /* 0xfffffffc00247947 */ /* 0x000fea000383ffff */
.L_x_1521:
        /* <DEDUP_REMOVED lines=11> */
.L_x_2214:


//--------------------- .text._ZN7cutlass13device_kernelIN5flash11enable_sm90INS1_16FlashAttnBwdSm90INS1_25CollectiveMainloopBwdSm90ILi2ELi1ELi1EN4cute5tupleIJNS5_1CILi1EEES8_S8_EEENS6_IJNS7_ILi64EEENS7_ILi80EEENS7_ILi256EEEEEENS_10bfloat16_tEfNS_4arch4Sm90ELb0ELb1ELb0ELb1ELb0ELb0ELb1ELb1ELi2ELi1ELi1ELi1ELb0EEENS1_21CollectiveEpilogueBwdISD_SE_SG_Li256ELb1ELb1ELi2EEENS1_19SingleTileSchedulerILb1ELb0ELb0ELi80EEEEEEEEEvNT_6ParamsE --------------------------
	.section	.text._ZN7cutlass13device_kernelIN5flash11enable_sm90INS1_16FlashAttnBwdSm90INS1_25CollectiveMainloopBwdSm90ILi2ELi1ELi1EN4cute5tupleIJNS5_1CILi1EEES8_S8_EEENS6_IJNS7_ILi64EEENS7_ILi80EEENS7_ILi256EEEEEENS_10bfloat16_tEfNS_4arch4Sm90ELb0ELb1ELb0ELb1ELb0ELb0ELb1ELb1ELi2ELi1ELi1ELi1ELb0EEENS1_21CollectiveEpilogueBwdISD_SE_SG_Li256ELb1ELb1ELi2EEENS1_19SingleTileSchedulerILb1ELb0ELb0ELi80EEEEEEEEEvNT_6ParamsE,"ax",@progbits
	.align	128
.text._ZN7cutlass13device_kernelIN5flash11enable_sm90INS1_16FlashAttnBwdSm90INS1_25CollectiveMainloopBwdSm90ILi2ELi1ELi1EN4cute5tupleIJNS5_1CILi1EEES8_S8_EEENS6_IJNS7_ILi64EEENS7_ILi80EEENS7_ILi256EEEEEENS_10bfloat16_tEfNS_4arch4Sm90ELb0ELb1ELb0ELb1ELb0ELb0ELb1ELb1ELi2ELi1ELi1ELi1ELb0EEENS1_21CollectiveEpilogueBwdISD_SE_SG_Li256ELb1ELb1ELi2EEENS1_19SingleTileSchedulerILb1ELb0ELb0ELi80EEEEEEEEEvNT_6ParamsE:
        .type           _ZN7cutlass13device_kernelIN5flash11enable_sm90INS1_16FlashAttnBwdSm90INS1_25CollectiveMainloopBwdSm90ILi2ELi1ELi1EN4cute5tupleIJNS5_1CILi1EEES8_S8_EEENS6_IJNS7_ILi64EEENS7_ILi80EEENS7_ILi256EEEEEENS_10bfloat16_tEfNS_4arch4Sm90ELb0ELb1ELb0ELb1ELb0ELb0ELb1ELb1ELi2ELi1ELi1ELi1ELb0EEENS1_21CollectiveEpilogueBwdISD_SE_SG_Li256ELb1ELb1ELi2EEENS1_19SingleTileSchedulerILb1ELb0ELb0ELi80EEEEEEEEEvNT_6ParamsE,@function
        .size           _ZN7cutlass13device_kernelIN5flash11enable_sm90INS1_16FlashAttnBwdSm90INS1_25CollectiveMainloopBwdSm90ILi2ELi1ELi1EN4cute5tupleIJNS5_1CILi1EEES8_S8_EEENS6_IJNS7_ILi64EEENS7_ILi80EEENS7_ILi256EEEEEENS_10bfloat16_tEfNS_4arch4Sm90ELb0ELb1ELb0ELb1ELb0ELb0ELb1ELb1ELi2ELi1ELi1ELi1ELb0EEENS1_21CollectiveEpilogueBwdISD_SE_SG_Li256ELb1ELb1ELi2EEENS1_19SingleTileSchedulerILb1ELb0ELb0ELi80EEEEEEEEEvNT_6ParamsE,(.L_x_2215 - _ZN7cutlass13device_kernelIN5flash11enable_sm90INS1_16FlashAttnBwdSm90INS1_25CollectiveMainloopBwdSm90ILi2ELi1ELi1EN4cute5tupleIJNS5_1CILi1EEES8_S8_EEENS6_IJNS7_ILi64EEENS7_ILi80EEENS7_ILi256EEEEEENS_10bfloat16_tEfNS_4arch4Sm90ELb0ELb1ELb0ELb1ELb0ELb0ELb1ELb1ELi2ELi1ELi1ELi1ELb0EEENS1_21CollectiveEpilogueBwdISD_SE_SG_Li256ELb1ELb1ELi2EEENS1_19SingleTileSchedulerILb1ELb0ELb0ELi80EEEEEEEEEvNT_6ParamsE)
        .other          _ZN7cutlass13device_kernelIN5flash11enable_sm90INS1_16FlashAttnBwdSm90INS1_25CollectiveMainloopBwdSm90ILi2ELi1ELi1EN4cute5tupleIJNS5_1CILi1EEES8_S8_EEENS6_IJNS7_ILi64EEENS7_ILi80EEENS7_ILi256EEEEEENS_10bfloat16_tEfNS_4arch4Sm90ELb0ELb1ELb0ELb1ELb0ELb0ELb1ELb1ELi2ELi1ELi1ELi1ELb0EEENS1_21CollectiveEpilogueBwdISD_SE_SG_Li256ELb1ELb1ELi2EEENS1_19SingleTileSchedulerILb1ELb0ELb0ELi80EEEEEEEEEvNT_6ParamsE,@"STO_CUDA_ENTRY STV_DEFAULT"
_ZN7cutlass13device_kernelIN5flash11enable_sm90INS1_16FlashAttnBwdSm90INS1_25CollectiveMainloopBwdSm90ILi2ELi1ELi1EN4cute5tupleIJNS5_1CILi1EEES8_S8_EEENS6_IJNS7_ILi64EEENS7_ILi80EEENS7_ILi256EEEEEENS_10bfloat16_tEfNS_4arch4Sm90ELb0ELb1ELb0ELb1ELb0ELb0ELb1ELb1ELi2ELi1ELi1ELi1ELb0EEENS1_21CollectiveEpilogueBwdISD_SE_SG_Li256ELb1ELb1ELi2EEENS1_19SingleTileSchedulerILb1ELb0ELb0ELi80EEEEEEEEEvNT_6ParamsE:
        /* <DEDUP_REMOVED lines=24> */
.L_x_1523:
[----:B------:R-:W-:Y:S05]  /*0180*/  BSYNC B0 ;  /* 0x0000000000007941 */ /* 0x000fea0003800000 */
.L_x_1522:
        /* <DEDUP_REMOVED lines=39> */
.L_x_1524:
        /* <DEDUP_REMOVED lines=20> */
.L_x_1525:
[----:B------:R-:W-:Y:S01]  /*0540*/  PLOP3.LUT P0, PT, PT, PT, UP0, 0x80, 0x0 ;  /* 0x000000000000781c */ /* 0x000fe20003f0f008 */
[----:B------:R-:W-:Y:S01]  /*0550*/  NOP ;  /* 0x0000000000007918 */ /* 0x000fe20000000000 */
[----:B------:R-:W-:Y:S01]  /*0560*/  BSSY B0, `(.L_x_1526) ;  /* 0x0000f0b000007945 */ /* 0x000fe20003800000 */
[----:B------:R-:W-:Y:S01]  /*0570*/  LOP3.LUT R11, R21, 0x7f, RZ, 0xc0, !PT ;  /* 0x0000007f150b7812 */ /* 0x000fe200078ec0ff */
[----:B01234-:R-:W-:Y:S09]  /*0580*/  BAR.SYNC.DEFER_BLOCKING 0x0 ;  /* 0x0000000000007b1d */ /* 0x01fff20000010000 */
[----:B------:R-:W-:Y:S05]  /*0590*/  @!P0 BRA `(.L_x_1527) ;  /* 0x000000cc004c8947 */ /* 0x000fea0003800000 */
.L_x_1528:
        /* <DEDUP_REMOVED lines=15> */
.L_x_1529:
        /* <DEDUP_REMOVED lines=11> */
.L_x_1531:
[----:B------:R-:W2:Y:S02]  /*0740*/  LDC R0, c[0x0][0x8bc] ;  /* 0x00022f00ff007b82 */ /* 0x000ea40000000800 */
.L_x_1530:
        /* <DEDUP_REMOVED lines=35> */
.L_x_1533:
[----:B------:R-:W-:Y:S01]  /*0980*/  @P1 LOP3.LUT R3, R4, 0xffffc000, RZ, 0xc0, !PT ;  /* 0xffffc00004031812 */ /* 0x000fe200078ec0ff */
[----:B------:R-:W-:Y:S06]  /*0990*/  @!P2 BRA `(.L_x_1534) ;  /* 0x000000000014a947 */ /* 0x000fec0003800000 */
[----:B------:R-:W0:Y:S01]  /*09a0*/  LDC.64 R6, c[0x0][0x788] ;  /* 0x0001e200ff067b82 */ /* 0x000e220000000a00 */
[----:B------:R-:W-:Y:S01]  /*09b0*/  ULDC.64 UR4, c[0x0][0x208] ;  /* 0x0000820000047ab9 */ /* 0x000fe20000000a00 */
[----:B0-----:R-:W-:-:S05]  /*09c0*/  IMAD.WIDE R6, R234, 0x4, R6 ;  /* 0x00000004ea067825 */ /* 0x001fca00078e0206 */
[----:B------:R0:W5:Y:S01]  /*09d0*/  LDG.E R0, desc[UR4][R6.64] ;  /* 0x0000000406007981 */ /* 0x000162000c1e1900 */
[----:B------:R-:W-:Y:S05]  /*09e0*/  BRA `(.L_x_1535) ;  /* 0x0000000000287947 */ /* 0x000fea0003800000 */
.L_x_1534:
        /* <DEDUP_REMOVED lines=10> */
.L_x_1535:
        /* <DEDUP_REMOVED lines=22> */
.L_x_1536:
        /* <DEDUP_REMOVED lines=99> */
.L_x_1538:
        /* <DEDUP_REMOVED lines=148> */
.L_x_1558:
[----:B------:R-:W-:-:S13]  /*1b60*/  R2UR UR4, R236 ;  /* 0x00000000ec0472ca */ /* 0x000fda00000e0000 */
[----:B------:R-:W-:-:S06]  /*1b70*/  UISETP.NE.AND UP0, UPT, UR4, 0x3, UPT ;  /* 0x000000030400788c */ /* 0x000fcc000bf05270 */
[----:B------:R-:W-:-:S13]  /*1b80*/  PLOP3.LUT P0, PT, PT, PT, UP0, 0x40, 0x0 ;  /* 0x000000000000781c */ /* 0x000fda0003f0e808 */
[----:B0-----:R-:W-:Y:S05]  /*1b90*/  @P0 BRA `(.L_x_1540) ;  /* 0x0000000000040947 */ /* 0x001fea0003800000 */
[----:B------:R-:W-:Y:S01]  /*1ba0*/  BPT.TRAP 0x1 ;  /* 0x000000040000795c */ /* 0x000fe20000300000 */
.L_x_1540:
[----:B------:R-:W-:Y:S01]  /*1bb0*/  PLOP3.LUT P1, PT, PT, PT, UP0, 0x40, 0x0 ;  /* 0x000000000000781c */ /* 0x000fe20003f2e808 */
[----:B------:R-:W-:Y:S01]  /*1bc0*/  IMAD R16, R2, 0x8, R17 ;  /* 0x0000000802107824 */ /* 0x000fe200078e0211 */
[----:B------:R-:W-:-:S04]  /*1bd0*/  SHF.L.U32 R9, R19, 0x1f, RZ ;  /* 0x0000001f13097819 */ /* 0x000fc800000006ff */
[----:B------:R0:W1:Y:S07]  /*1be0*/  SYNCS.PHASECHK.TRANS64.TRYWAIT P0, [R16+URZ+0x31610], R9 ;  /* 0x03161009100075a7 */ /* 0x00006e000800017f */
[----:B------:R-:W-:Y:S05]  /*1bf0*/  @P1 BRA `(.L_x_1541) ;  /* 0x0000000000041947 */ /* 0x000fea0003800000 */
[----:B------:R-:W-:Y:S01]  /*1c00*/  BPT.TRAP 0x1 ;  /* 0x000000040000795c */ /* 0x000fe20000300000 */
.L_x_1541:
        /* <DEDUP_REMOVED lines=11> */
.L_x_1542:
[----:B------:R-:W-:Y:S01]  /*1cc0*/  IMAD R7, R2, 0x800, R11 ;  /* 0x0000080002077824 */ /* 0x000fe200078e020b */
[C---:B------:R-:W-:Y:S01]  /*1cd0*/  R2UR UR6, R5.reuse ;  /* 0x00000000050672ca */ /* 0x040fe200000e0000 */
[C---:B------:R-:W-:Y:S01]  /*1ce0*/  VIADD R8, R5.reuse, 0x80 ;  /* 0x0000008005087836 */ /* 0x040fe20000000000 */
[----:B------:R-:W-:Y:S01]  /*1cf0*/  WARPGROUP.ARRIVE ;  /* 0x00000000000079c5 */ /* 0x000fe20000000000 */
[----:B01----:R-:W-:Y:S01]  /*1d00*/  VIADD R9, R5, 0x100 ;  /* 0x0000010005097836 */ /* 0x003fe20000000000 */
        /* <DEDUP_REMOVED lines=434> */
.L_x_1544:
[----:B------:R-:W-:Y:S01]  /*3830*/  PLOP3.LUT P1, PT, PT, PT, UP0, 0x40, 0x0 ;  /* 0x000000000000781c */ /* 0x000fe20003f2e808 */
[----:B------:R-:W-:-:S05]  /*3840*/  IMAD.U32 R8, RZ, RZ, UR60 ;  /* 0x0000003cff087e24 */ /* 0x000fca000f8e00ff */
[----:B------:R-:W-:-:S04]  /*3850*/  SHF.L.U32 R8, R8, 0x1f, RZ ;  /* 0x0000001f08087819 */ /* 0x000fc800000006ff */
[----:B------:R0:W3:Y:S03]  /*3860*/  SYNCS.PHASECHK.TRANS64.TRYWAIT P0, [R17+URZ+0x31630], R8 ;  /* 0x03163008110075a7 */ /* 0x0000e6000800017f */
[----:B------:R-:W-:Y:S05]  /*3870*/  @P1 BRA `(.L_x_1545) ;  /* 0x0000000000041947 */ /* 0x000fea0003800000 */
[----:B------:R-:W-:Y:S01]  /*3880*/  BPT.TRAP 0x1 ;  /* 0x000000040000795c */ /* 0x000fe20000300000 */
.L_x_1545:
        /* <DEDUP_REMOVED lines=11> */
.L_x_1546:
[C---:B0--3--:R-:W-:Y:S01]  /*3940*/  VIADD R8, R6.reuse, 0x80 ;  /* 0x0000008006087836 */ /* 0x049fe20000000000 */
        /* <DEDUP_REMOVED lines=455> */
.L_x_1550:
[----:B------:R-:W-:-:S06]  /*55c0*/  UISETP.NE.AND UP1, UPT, UR6, 0x1, UPT ;  /* 0x000000010600788c */ /* 0x000fcc000bf25270 */
[----:B------:R-:W-:-:S05]  /*55d0*/  PLOP3.LUT P0, PT, PT, PT, UP1, 0x80, 0x0 ;  /* 0x000000000000781c */ /* 0x000fca0003f0f018 */
[----:B------:R-:W-:-:S08]  /*55e0*/  @UP1 ULDC UR4, c[0x0][0x754] ;  /* 0x0001d50000041ab9 */ /* 0x000fd00000000800 */
[----:B------:R-:W-:Y:S01]  /*55f0*/  @P0 IMAD.HI.U32 R8, R6, UR4, RZ ;  /* 0x0000000406080c27 */ /* 0x000fe2000f8e00ff */
[----:B------:R-:W-:-:S04]  /*5600*/  @UP1 ULDC UR4, c[0x0][0x758] ;  /* 0x0001d60000041ab9 */ /* 0x000fc80000000800 */
[----:B------:R-:W-:-:S07]  /*5610*/  @P0 SHF.R.U32.HI R6, RZ, UR4, R8 ;  /* 0x00000004ff060c19 */ /* 0x000fce0008011608 */
.L_x_1551:
[----:B------:R-:W-:Y:S05]  /*5620*/  BSYNC B1 ;  /* 0x0000000000017941 */ /* 0x000fea0003800000 */
.L_x_1549:
[----:B------:R-:W-:-:S05]  /*5630*/  IMAD R6, R6, UR6, R233 ;  /* 0x0000000606067c24 */ /* 0x000fca000f8e02e9 */
[----:B------:R-:W-:Y:S02]  /*5640*/  VIMNMX R11, R11, R6, !PT ;  /* 0x000000060b0b7248 */ /* 0x000fe40007fe0100 */
[----:B------:R-:W-:-:S07]  /*5650*/  VIADDMNMX R15, R6, UR6, R15, PT ;  /* 0x00000006060f7c46 */ /* 0x000fce000b80010f */
.L_x_1548:
[----:B------:R-:W0:Y:S01]  /*5660*/  S2R R21, SR_CTAID.X ;  /* 0x0000000000157919 */ /* 0x000e220000002500 */
[----:B------:R-:W-:-:S05]  /*5670*/  VIADD R10, R10, 0x8 ;  /* 0x000000080a0a7836 */ /* 0x000fca0000000000 */
[----:B------:R-:W-:Y:S01]  /*5680*/  VIADDMNMX R20, R10, R9, R232, PT ;  /* 0x000000090a147246 */ /* 0x000fe200038001e8 */
[----:B0-----:R-:W-:-:S05]  /*5690*/  IMAD R21, R21, -0x50, RZ ;  /* 0xffffffb015157824 */ /* 0x001fca00078e02ff */
        /* <DEDUP_REMOVED lines=38> */
[----:B------:R-:W-:Y:S01]  /*5900*/  ISETP.LT.OR P6, PT, R15, 0x42, P6 ;  /* 0x000000420f00780c */ /* 0x000fe200037c1670 */
[----:B------:R-:W-:-:S03]  /*5910*/  IMAD.IADD R15, R7, 0x1, R10 ;  /* 0x00000001070f7824 */ /* 0x000fc600078e020a */
[----:B------:R-:W-:Y:S02]  /*5920*/  FSEL R22, R41, -INF , !P6 ;  /* 0xff80000029167808 */ /* 0x000fe40007000000 */
[----:B------:R-:W-:-:S13]  /*5930*/  PLOP3.LUT P6, PT, PT, PT, UP2, 0x40, 0x0 ;  /* 0x000000000000781c */ /* 0x000fda0003fce828 */
        /* <DEDUP_REMOVED lines=15> */
.L_x_1554:
[----:B------:R-:W-:-:S06]  /*5a30*/  UISETP.NE.AND UP1, UPT, UR6, 0x1, UPT ;  /* 0x000000010600788c */ /* 0x000fcc000bf25270 */
[----:B------:R-:W-:-:S05]  /*5a40*/  PLOP3.LUT P6, PT, PT, PT, UP1, 0x80, 0x0 ;  /* 0x000000000000781c */ /* 0x000fca0003fcf018 */
[----:B------:R-:W-:-:S08]  /*5a50*/  @UP1 ULDC UR4, c[0x0][0x754] ;  /* 0x0001d50000041ab9 */ /* 0x000fd00000000800 */
[----:B------:R-:W-:Y:S01]  /*5a60*/  @P6 IMAD.HI.U32 R7, R10, UR4, RZ ;  /* 0x000000040a076c27 */ /* 0x000fe2000f8e00ff */
[----:B------:R-:W-:Y:S01]  /*5a70*/  PLOP3.LUT P6, PT, PT, PT, UP1, 0x80, 0x0 ;  /* 0x000000000000781c */ /* 0x000fe20003fcf018 */
[----:B------:R-:W-:-:S12]  /*5a80*/  @UP1 ULDC UR4, c[0x0][0x758] ;  /* 0x0001d60000041ab9 */ /* 0x000fd80000000800 */
[----:B------:R-:W-:-:S07]  /*5a90*/  @P6 SHF.R.U32.HI R10, RZ, UR4, R7 ;  /* 0x00000004ff0a6c19 */ /* 0x000fce0008011607 */
.L_x_1555:
[----:B------:R-:W-:Y:S05]  /*5aa0*/  BSYNC B1 ;  /* 0x0000000000017941 */ /* 0x000fea0003800000 */
.L_x_1553:
[----:B------:R-:W-:-:S05]  /*5ab0*/  IMAD R10, R10, UR6, R233 ;  /* 0x000000060a0a7c24 */ /* 0x000fca000f8e02e9 */
[----:B------:R-:W-:Y:S02]  /*5ac0*/  VIMNMX R15, R15, R10, !PT ;  /* 0x0000000a0f0f7248 */ /* 0x000fe40007fe0100 */
[----:B------:R-:W-:-:S07]  /*5ad0*/  VIADDMNMX R20, R10, UR6, R20, PT ;  /* 0x000000060a147c46 */ /* 0x000fce000b800114 */
.L_x_1552:
[C---:B------:R-:W-:Y:S01]  /*5ae0*/  ISETP.GT.AND P3, PT, R15.reuse, 0x11, !P3 ;  /* 0x000000110f00780c */ /* 0x040fe20005f64270 */
[----:B------:R-:W-:Y:S01]  /*5af0*/  IMAD R29, R18, 0x4, R17 ;  /* 0x00000004121d7824 */ /* 0x000fe200078e0211 */
[C---:B------:R-:W-:Y:S01]  /*5b00*/  ISETP.GT.AND P2, PT, R15.reuse, 0x10, !P2 ;  /* 0x000000100f00780c */ /* 0x040fe20005744270 */
[----:B------:R-:W-:Y:S01]  /*5b10*/  ULDC UR4, c[0x0][0x744] ;  /* 0x0001d10000047ab9 */ /* 0x000fe20000000800 */
[----:B------:R-:W-:Y:S01]  /*5b20*/  ISETP.GT.AND P4, PT, R15, 0x20, !P4 ;  /* 0x000000200f00780c */ /* 0x000fe20006784270 */
[--C-:B-1----:R-:W-:Y:S01]  /*5b30*/  FFMA.FTZ R10, R6, UR4, -R13.reuse ;  /* 0x00000004060a7c23 */ /* 0x102fe2000801080d */
[----:B------:R-:W-:Y:S01]  /*5b40*/  ISETP.LT.OR P3, PT, R20, 0x12, P3 ;  /* 0x000000121400780c */ /* 0x000fe20001f61670 */
[--C-:B------:R-:W-:Y:S01]  /*5b50*/  FFMA.FTZ R9, R8, UR4, -R13.reuse ;  /* 0x0000000408097c23 */ /* 0x100fe2000801080d */
[----:B------:R-:W-:Y:S01]  /*5b60*/  ISETP.LT.OR P2, PT, R20, 0x11, P2 ;  /* 0x000000111400780c */ /* 0x000fe20001741670 */
        /* <DEDUP_REMOVED lines=8> */
[----:B------:R-:W-:Y:S01]  /*5bf0*/  FFMA.FTZ R14, R14, UR4, -R13 ;  /* 0x000000040e0e7c23 */ /* 0x000fe2000801080d */
[----:B------:R-:W-:Y:S01]  /*5c00*/  FSEL R34, R34, -INF , !P4 ;  /* 0xff80000022227808 */ /* 0x000fe20006000000 */
[--C-:B--2---:R-:W-:Y:S01]  /*5c10*/  FFMA.FTZ R224, R224, UR4, -R5.reuse ;  /* 0x00000004e0e07c23 */ /* 0x104fe20008010805 */
[----:B------:R-:W-:Y:S01]  /*5c20*/  ISETP.GT.AND P3, PT, R15, 0x31, !P6 ;  /* 0x000000310f00780c */ /* 0x000fe20007764270 */
[--C-:B------:R-:W-:Y:S01]  /*5c30*/  FFMA.FTZ R31, R30, UR4, -R5.reuse ;  /* 0x000000041e1f7c23 */ /* 0x100fe20008010805 */
[C---:B------:R-:W-:Y:S01]  /*5c40*/  ISETP.GE.AND P2, PT, R21.reuse, 0x31, PT ;  /* 0x000000311500780c */ /* 0x040fe20003f46270 */
[----:B------:R-:W-:Y:S01]  /*5c50*/  FFMA.FTZ R37, R34, UR4, -R5 ;  /* 0x0000000422257c23 */ /* 0x000fe20008010805 */
[C---:B------:R-:W-:Y:S01]  /*5c60*/  ISETP.GE.AND P4, PT, R21.reuse, 0x41, PT ;  /* 0x000000411500780c */ /* 0x040fe20003f86270 */
[--C-:B------:R-:W-:Y:S01]  /*5c70*/  FFMA.FTZ R40, R40, UR4, -R13.reuse ;  /* 0x0000000428287c23 */ /* 0x100fe2000801080d */
[----:B------:R-:W-:Y:S01]  /*5c80*/  ISETP.GE.AND P6, PT, R21, 0x42, PT ;  /* 0x000000421500780c */ /* 0x000fe20003fc6270 */
[--C-:B------:R-:W-:Y:S01]  /*5c90*/  FFMA.FTZ R11, R12, UR4, -R13.reuse ;  /* 0x000000040c0b7c23 */ /* 0x100fe2000801080d */
[C---:B------:R-:W-:Y:S01]  /*5ca0*/  ISETP.GT.AND P1, PT, R15.reuse, 0x1, !P1 ;  /* 0x000000010f00780c */ /* 0x040fe20004f24270 */
[----:B------:R-:W0:Y:S01]  /*5cb0*/  LDS R21, [R29+0x2c300] ;  /* 0x02c300001d157984 */ /* 0x000e220000000800 */
[C---:B------:R-:W-:Y:S01]  /*5cc0*/  ISETP.GT.AND P5, PT, R15.reuse, 0x21, !P5 ;  /* 0x000000210f00780c */ /* 0x040fe20006fa4270 */
[----:B------:R-:W-:Y:S01]  /*5cd0*/  FFMA.FTZ R12, R36, UR4, -R13 ;  /* 0x00000004240c7c23 */ /* 0x000fe2000801080d */
[C---:B------:R-:W-:Y:S01]  /*5ce0*/  ISETP.GT.AND P2, PT, R15.reuse, 0x30, !P2 ;  /* 0x000000300f00780c */ /* 0x040fe20005744270 */
[----:B------:R-:W-:Y:S01]  /*5cf0*/  MUFU.EX2 R7, R7 ;  /* 0x0000000700077308 */ /* 0x000fe20000000800 */
[C---:B------:R-:W-:Y:S01]  /*5d00*/  ISETP.GT.AND P4, PT, R15.reuse, 0x40, !P4 ;  /* 0x000000400f00780c */ /* 0x040fe20006784270 */
[----:B------:R-:W-:Y:S01]  /*5d10*/  UMOV UR57, 0x40000040 ;  /* 0x4000004000397882 */ /* 0x000fe20000000000 */
[C---:B------:R-:W-:Y:S01]  /*5d20*/  ISETP.GT.AND P0, PT, R15.reuse, RZ, !P0 ;  /* 0x000000ff0f00720c */ /* 0x040fe20004704270 */
[----:B------:R-:W-:Y:S01]  /*5d30*/  UMOV UR59, 0x40 ;  /* 0x00000040003b7882 */ /* 0x000fe20000000000 */
[----:B------:R-:W-:Y:S01]  /*5d40*/  ISETP.GT.AND P6, PT, R15, 0x41, !P6 ;  /* 0x000000410f00780c */ /* 0x000fe200077c4270 */
[----:B------:R-:W-:Y:S01]  /*5d50*/  UMOV UR9, UR57 ;  /* 0x0000003900097c82 */ /* 0x000fe20008000000 */
[C---:B------:R-:W-:Y:S01]  /*5d60*/  ISETP.LT.OR P1, PT, R20.reuse, 0x2, P1 ;  /* 0x000000021400780c */ /* 0x040fe20000f21670 */
[----:B------:R-:W-:Y:S01]  /*5d70*/  MUFU.EX2 R15, R14 ;  /* 0x0000000e000f7308 */ /* 0x000fe20000000800 */
[C---:B------:R-:W-:Y:S01]  /*5d80*/  ISETP.LT.OR P5, PT, R20.reuse, 0x22, P5 ;  /* 0x000000221400780c */ /* 0x040fe20002fa1670 */
[----:B------:R-:W-:Y:S01]  /*5d90*/  UMOV UR11, 0x40 ;  /* 0x00000040000b7882 */ /* 0x000fe20000000000 */
[C---:B------:R-:W-:Y:S01]  /*5da0*/  ISETP.LT.OR P2, PT, R20.reuse, 0x31, P2 ;  /* 0x000000311400780c */ /* 0x040fe20001741670 */
[----:B------:R-:W-:Y:S01]  /*5db0*/  UMOV UR13, UR11 ;  /* 0x0000000b000d7c82 */ /* 0x000fe20008000000 */
[C---:B------:R-:W-:Y:S01]  /*5dc0*/  ISETP.LT.OR P3, PT, R20.reuse, 0x32, P3 ;  /* 0x000000321400780c */ /* 0x040fe20001f61670 */
[----:B------:R-:W-:Y:S01]  /*5dd0*/  UMOV UR17, UR57 ;  /* 0x0000003900117c82 */ /* 0x000fe20008000000 */
[C---:B------:R-:W-:Y:S01]  /*5de0*/  ISETP.LT.OR P4, PT, R20.reuse, 0x41, P4 ;  /* 0x000000411400780c */ /* 0x040fe20002781670 */
[----:B------:R1:W-:Y:S01]  /*5df0*/  MUFU.EX2 R14, R23 ;  /* 0x00000017000e7308 */ /* 0x0003e20000000800 */
[C---:B------:R-:W-:Y:S01]  /*5e00*/  ISETP.LT.OR P0, PT, R20.reuse, 0x1, P0 ;  /* 0x000000011400780c */ /* 0x040fe20000701670 */
[----:B------:R-:W-:Y:S01]  /*5e10*/  UMOV UR19, 0x40 ;  /* 0x0000004000137882 */ /* 0x000fe20000000000 */
[----:B------:R-:W-:Y:S01]  /*5e20*/  ISETP.LT.OR P6, PT, R20, 0x42, P6 ;  /* 0x000000421400780c */ /* 0x000fe200037c1670 */
[----:B------:R-:W-:Y:S01]  /*5e30*/  UMOV UR49, 0x40000040 ;  /* 0x4000004000317882 */ /* 0x000fe20000000000 */
[----:B------:R-:W-:Y:S01]  /*5e40*/  FSEL R20, R27, -INF , !P1 ;  /* 0xff8000001b147808 */ /* 0x000fe20004800000 */
[----:B------:R-:W-:Y:S01]  /*5e50*/  UMOV UR51, 0x40 ;  /* 0x0000004000337882 */ /* 0x000fe20000000000 */
[----:B------:R-:W-:Y:S01]  /*5e60*/  FSEL R22, R26, -INF , !P0 ;  /* 0xff8000001a167808 */ /* 0x000fe20004000000 */
[----:B------:R-:W2:Y:S01]  /*5e70*/  MUFU.EX2 R10, R10 ;  /* 0x0000000a000a7308 */ /* 0x000ea20000000800 */
[----:B------:R-:W-:Y:S01]  /*5e80*/  FSEL R24, R35, -INF , !P5 ;  /* 0xff80000023187808 */ /* 0x000fe20006800000 */
[--C-:B------:R-:W-:Y:S01]  /*5e90*/  FFMA.FTZ R27, R20, UR4, -R5.reuse ;  /* 0x00000004141b7c23 */ /* 0x100fe20008010805 */
[----:B------:R-:W-:Y:S01]  /*5ea0*/  FSEL R38, R38, -INF , !P2 ;  /* 0xff80000026267808 */ /* 0x000fe20005000000 */
[----:B------:R3:W4:Y:S01]  /*5eb0*/  LDS R20, [R29+0x2c320] ;  /* 0x02c320001d147984 */ /* 0x0007220000000800 */
[----:B------:R-:W-:Y:S01]  /*5ec0*/  FSEL R28, R39, -INF , !P3 ;  /* 0xff800000271c7808 */ /* 0x000fe20005800000 */
[--C-:B------:R-:W-:Y:S01]  /*5ed0*/  FFMA.FTZ R30, R24, UR4, -R5.reuse ;  /* 0x00000004181e7c23 */ /* 0x100fe20008010805 */
[----:B------:R-:W-:Y:S01]  /*5ee0*/  FSEL R26, R42, -INF , !P4 ;  /* 0xff8000002a1a7808 */ /* 0x000fe20006000000 */
[--C-:B------:R-:W-:Y:S01]  /*5ef0*/  FFMA.FTZ R35, R38, UR4, -R5.reuse ;  /* 0x0000000426237c23 */ /* 0x100fe20008010805 */
[----:B------:R-:W-:Y:S01]  /*5f00*/  FSEL R32, R43, -INF , !P6 ;  /* 0xff8000002b207808 */ /* 0x000fe20007000000 */
[--C-:B------:R-:W-:Y:S01]  /*5f10*/  FFMA.FTZ R28, R28, UR4, -R5.reuse ;  /* 0x000000041c1c7c23 */ /* 0x100fe20008010805 */
[--C-:B------:R-:W-:Y:S01]  /*5f20*/  FFMA.FTZ R39, R22, UR4, -R5.reuse ;  /* 0x0000000416277c23 */ /* 0x100fe20008010805 */
[--C-:B------:R-:W-:Y:S01]  /*5f30*/  FFMA.FTZ R26, R26, UR4, -R5.reuse ;  /* 0x000000041a1a7c23 */ /* 0x100fe20008010805 */
[----:B------:R-:W5:Y:S01]  /*5f40*/  MUFU.EX2 R13, R40 ;  /* 0x00000028000d7308 */ /* 0x000f620000000800 */
[----:B------:R-:W-:Y:S01]  /*5f50*/  FFMA.FTZ R25, R32, UR4, -R5 ;  /* 0x0000000420197c23 */ /* 0x000fe20008010805 */
[----:B------:R-:W-:Y:S01]  /*5f60*/  VIADD R5, R17, 0x2c500 ;  /* 0x0002c50011057836 */ /* 0x000fe20000000000 */
[----:B------:R-:W-:-:S02]  /*5f70*/  WARPGROUP.DEPBAR.LE gsb0, 0x0 ;  /* 0x00008000000079c5 */ /* 0x000fc40000010000 */
[--C-:B0-----:R-:W-:Y:S01]  /*5f80*/  FADD.FTZ R44, R44, -R21.reuse ;  /* 0x800000152c2c7221 */ /* 0x101fe20000010000 */
[----:B------:R-:W-:Y:S01]  /*5f90*/  FADD.FTZ R45, R45, -R21 ;  /* 0x800000152d2d7221 */ /* 0x000fe20000010000 */
[----:B-1----:R-:W-:Y:S01]  /*5fa0*/  SHF.R.U32.HI R23, RZ, 0x4, R5 ;  /* 0x00000004ff177819 */ /* 0x002fe20000011605 */
[----:B------:R-:W-:Y:S01]  /*5fb0*/  MUFU.EX2 R27, R27 ;  /* 0x0000001b001b7308 */ /* 0x000fe20000000800 */
[--C-:B---3--:R-:W-:Y:S01]  /*5fc0*/  FADD.FTZ R29, R48, -R21.reuse ;  /* 0x80000015301d7221 */ /* 0x108fe20000010000 */
[--C-:B------:R-:W-:Y:S01]  /*5fd0*/  FADD.FTZ R32, R49, -R21.reuse ;  /* 0x8000001531207221 */ /* 0x100fe20000010000 */
[----:B------:R-:W-:Y:S01]  /*5fe0*/  LOP3.LUT R24, R23, 0x3fff, RZ, 0xc0, !PT ;  /* 0x00003fff17187812 */ /* 0x000fe200078ec0ff */
[--C-:B------:R-:W-:Y:S01]  /*5ff0*/  FADD.FTZ R34, R53, -R21.reuse ;  /* 0x8000001535227221 */ /* 0x100fe20000010000 */
[--C-:B------:R-:W-:Y:S01]  /*6000*/  FADD.FTZ R33, R216, -R21.reuse ;  /* 0x80000015d8217221 */ /* 0x100fe20000010000 */
[--C-:B------:R-:W-:Y:S01]  /*6010*/  FADD.FTZ R36, R217, -R21.reuse ;  /* 0x80000015d9247221 */ /* 0x100fe20000010000 */
[----:B------:R-:W-:Y:S01]  /*6020*/  LOP3.LUT R24, R24, 0x80000, RZ, 0xfc, !PT ;  /* 0x0008000018187812 */ /* 0x000fe200078efcff */
[----:B------:R-:W-:Y:S01]  /*6030*/  MUFU.EX2 R40, R39 ;  /* 0x0000002700287308 */ /* 0x000fe20000000800 */
[--C-:B------:R-:W-:Y:S01]  /*6040*/  FADD.FTZ R220, R220, -R21.reuse ;  /* 0x80000015dcdc7221 */ /* 0x100fe20000010000 */
[--C-:B------:R-:W-:Y:S01]  /*6050*/  FADD.FTZ R221, R221, -R21.reuse ;  /* 0x80000015dddd7221 */ /* 0x100fe20000010000 */
[----:B--2---:R-:W-:Y:S01]  /*6060*/  FMUL.FTZ R45, R10, R45 ;  /* 0x0000002d0a2d7220 */ /* 0x004fe20000410000 */
[----:B------:R-:W-:Y:S01]  /*6070*/  FMUL.FTZ R44, R7, R44 ;  /* 0x0000002c072c7220 */ /* 0x000fe20000410000 */
[----:B-----5:R-:W-:Y:S01]  /*6080*/  FMUL.FTZ R220, R13, R220 ;  /* 0x000000dc0ddc7220 */ /* 0x020fe20000410000 */
[C---:B------:R-:W-:Y:S01]  /*6090*/  FMUL.FTZ R221, R14.reuse, R221 ;  /* 0x000000dd0edd7220 */ /* 0x040fe20000410000 */
[----:B------:R-:W-:Y:S01]  /*60a0*/  F2FP.BF16.F32.PACK_AB R14, R14, R13 ;  /* 0x0000000d0e0e723e */ /* 0x000fe200000010ff */
[----:B------:R0:W-:Y:S01]  /*60b0*/  MUFU.EX2 R22, R31 ;  /* 0x0000001f00167308 */ /* 0x0001e20000000800 */
[----:B------:R-:W-:Y:S01]  /*60c0*/  FMUL.FTZ R36, R15, R36 ;  /* 0x000000240f247220 */ /* 0x000fe20000410000 */
[----:B------:R-:W-:Y:S01]  /*60d0*/  R2UR UR58, R24 ;  /* 0x00000000183a72ca */ /* 0x000fe200000e0000 */
[----:B------:R-:W-:Y:S01]  /*60e0*/  UMOV UR53, UR49 ;  /* 0x0000003100357c82 */ /* 0x000fe20008000000 */
[----:B------:R-:W-:Y:S01]  /*60f0*/  F2FP.BF16.F32.PACK_AB R220, R221, R220 ;  /* 0x000000dcdddc723e */ /* 0x000fe200000010ff */
[----:B------:R-:W-:Y:S01]  /*6100*/  UMOV UR55, 0x40 ;  /* 0x0000004000377882 */ /* 0x000fe20000000000 */
[----:B------:R-:W-:Y:S01]  /*6110*/  UMOV UR45, UR49 ;  /* 0x00000031002d7c82 */ /* 0x000fe20008000000 */
[----:B----4-:R-:W-:Y:S01]  /*6120*/  FADD.FTZ R41, R46, -R20 ;  /* 0x800000142e297221 */ /* 0x010fe20000010000 */
[----:B------:R1:W2:Y:S01]  /*6130*/  MUFU.EX2 R23, R37 ;  /* 0x0000002500177308 */ /* 0x0002a20000000800 */
[----:B0-----:R-:W-:Y:S01]  /*6140*/  FADD.FTZ R31, R52, -R21 ;  /* 0x80000015341f7221 */ /* 0x001fe20000010000 */
[----:B------:R-:W-:-:S02]  /*6150*/  VIADD R21, R24, 0x80 ;  /* 0x0000008018157836 */ /* 0x000fc40000000000 */
[--C-:B------:R-:W-:Y:S01]  /*6160*/  FADD.FTZ R42, R47, -R20.reuse ;  /* 0x800000142f2a7221 */ /* 0x100fe20000010000 */
[--C-:B------:R-:W-:Y:S01]  /*6170*/  FADD.FTZ R38, R51, -R20.reuse ;  /* 0x8000001433267221 */ /* 0x100fe20000010000 */
[--C-:B------:R-:W-:Y:S01]  /*6180*/  FADD.FTZ R54, R54, -R20.reuse ;  /* 0x8000001436367221 */ /* 0x100fe20000010000 */
[--C-:B------:R-:W-:Y:S01]  /*6190*/  FADD.FTZ R55, R55, -R20.reuse ;  /* 0x8000001437377221 */ /* 0x100fe20000010000 */
[----:B------:R-:W-:Y:S01]  /*61a0*/  R2UR UR4, R21 ;  /* 0x00000000150472ca */ /* 0x000fe200000e0000 */
[C---:B------:R-:W-:Y:S01]  /*61b0*/  VIADD R21, R24.reuse, 0x100 ;  /* 0x0000010018157836 */ /* 0x040fe20000000000 */
[----:B------:R-:W0:Y:S01]  /*61c0*/  MUFU.EX2 R6, R6 ;  /* 0x0000000600067308 */ /* 0x000e220000000800 */
[----:B-1----:R-:W-:Y:S02]  /*61d0*/  VIADD R37, R24, 0x180 ;  /* 0x0000018018257836 */ /* 0x002fe40000000000 */
[--C-:B------:R-:W-:Y:S01]  /*61e0*/  FADD.FTZ R218, R218, -R20.reuse ;  /* 0x80000014dada7221 */ /* 0x100fe20000010000 */
[--C-:B------:R-:W-:Y:S01]  /*61f0*/  FADD.FTZ R219, R219, -R20.reuse ;  /* 0x80000014dbdb7221 */ /* 0x100fe20000010000 */
[--C-:B------:R-:W-:Y:S01]  /*6200*/  FADD.FTZ R222, R222, -R20.reuse ;  /* 0x80000014dede7221 */ /* 0x100fe20000010000 */
[--C-:B------:R-:W-:Y:S01]  /*6210*/  FADD.FTZ R223, R223, -R20.reuse ;  /* 0x80000014dfdf7221 */ /* 0x100fe20000010000 */
[----:B------:R-:W-:Y:S01]  /*6220*/  R2UR UR6, R37 ;  /* 0x00000000250672ca */ /* 0x000fe200000e0000 */
[----:B------:R-:W-:Y:S01]  /*6230*/  FADD.FTZ R37, R50, -R20 ;  /* 0x8000001432257221 */ /* 0x000fe20000010000 */
[----:B------:R-:W1:Y:S01]  /*6240*/  MUFU.EX2 R9, R9 ;  /* 0x0000000900097308 */ /* 0x000e620000000800 */
[----:B------:R-:W-:Y:S01]  /*6250*/  R2UR UR5, R21 ;  /* 0x00000000150572ca */ /* 0x000fe200000e0000 */
[----:B--2---:R-:W-:Y:S01]  /*6260*/  FMUL.FTZ R54, R23, R54 ;  /* 0x0000003617367220 */ /* 0x004fe20000410000 */
[----:B------:R-:W-:Y:S01]  /*6270*/  F2FP.BF16.F32.PACK_AB R20, R10, R7 ;  /* 0x000000070a14723e */ /* 0x000fe200000010ff */
[----:B------:R-:W-:Y:S01]  /*6280*/  FMUL.FTZ R10, R40, R41 ;  /* 0x00000029280a7220 */ /* 0x000fe20000410000 */
[C---:B------:R-:W-:Y:S01]  /*6290*/  F2FP.BF16.F32.PACK_AB R21, R27.reuse, R40 ;  /* 0x000000281b15723e */ /* 0x040fe200000010ff */
[----:B------:R-:W-:Y:S01]  /*62a0*/  BAR.SYNC.DEFER_BLOCKING 0x9, 0x100 ;  /* 0x0244000000007b1d */ /* 0x000fe20000010000 */
[----:B------:R-:W-:Y:S01]  /*62b0*/  FMUL.FTZ R37, R22, R37 ;  /* 0x0000002516257220 */ /* 0x000fe20000410000 */
[----:B------:R-:W-:Y:S01]  /*62c0*/  FMUL.FTZ R27, R27, R42 ;  /* 0x0000002a1b1b7220 */ /* 0x000fe20000410000 */
[----:B0-----:R-:W-:-:S03]  /*62d0*/  FMUL.FTZ R29, R6, R29 ;  /* 0x0000001d061d7220 */ /* 0x001fc60000410000 */
[----:B------:R-:W0:Y:S01]  /*62e0*/  MUFU.EX2 R8, R8 ;  /* 0x0000000800087308 */ /* 0x000e220000000800 */
[----:B------:R-:W-:Y:S01]  /*62f0*/  F2FP.BF16.F32.PACK_AB R27, R27, R10 ;  /* 0x0000000a1b1b723e */ /* 0x000fe200000010ff */
[----:B------:R-:W-:Y:S01]  /*6300*/  UMOV UR10, UR4 ;  /* 0x00000004000a7c82 */ /* 0x000fe20008000000 */
[----:B------:R-:W-:Y:S01]  /*6310*/  UMOV UR18, UR6 ;  /* 0x0000000600127c82 */ /* 0x000fe20008000000 */
[----:B------:R-:W-:Y:S01]  /*6320*/  UMOV UR12, UR10 ;  /* 0x0000000a000c7c82 */ /* 0x000fe20008000000 */
[C---:B-1----:R-:W-:Y:S01]  /*6330*/  FMUL.FTZ R32, R9.reuse, R32 ;  /* 0x0000002009207220 */ /* 0x042fe20000410000 */
[----:B------:R-:W-:Y:S01]  /*6340*/  F2FP.BF16.F32.PACK_AB R6, R9, R6 ;  /* 0x000000060906723e */ /* 0x000fe200000010ff */
[----:B------:R-:W-:Y:S01]  /*6350*/  UMOV UR47, 0x40 ;  /* 0x00000040002f7882 */ /* 0x000fe20000000000 */
[----:B------:R-:W1:Y:S01]  /*6360*/  MUFU.EX2 R5, R224 ;  /* 0x000000e000057308 */ /* 0x000e620000000800 */
[----:B------:R-:W-:Y:S01]  /*6370*/  UMOV UR29, 0x40000040 ;  /* 0x40000040001d7882 */ /* 0x000fe20000000000 */
[----:B------:R-:W-:Y:S01]  /*6380*/  F2FP.BF16.F32.PACK_AB R32, R32, R29 ;  /* 0x0000001d2020723e */ /* 0x000fe200000010ff */
[----:B------:R-:W-:Y:S01]  /*6390*/  UMOV UR31, 0x40 ;  /* 0x00000040001f7882 */ /* 0x000fe20000000000 */
[----:B------:R-:W-:Y:S01]  /*63a0*/  UMOV UR41, UR29 ;  /* 0x0000001d00297c82 */ /* 0x000fe20008000000 */
[----:B------:R-:W-:Y:S01]  /*63b0*/  UMOV UR43, 0x40 ;  /* 0x00000040002b7882 */ /* 0x000fe20000000000 */
[----:B------:R-:W-:Y:S01]  /*63c0*/  UMOV UR37, UR29 ;  /* 0x0000001d00257c82 */ /* 0x000fe20008000000 */
[----:B------:R-:W-:Y:S01]  /*63d0*/  UMOV UR39, 0x40 ;  /* 0x0000004000277882 */ /* 0x000fe20000000000 */
[----:B------:R-:W2:Y:S01]  /*63e0*/  MUFU.EX2 R11, R11 ;  /* 0x0000000b000b7308 */ /* 0x000ea20000000800 */
[----:B0-----:R-:W-:Y:S01]  /*63f0*/  FMUL.FTZ R31, R8, R31 ;  /* 0x0000001f081f7220 */ /* 0x001fe20000410000 */
[----:B------:R-:W-:Y:S01]  /*6400*/  STSM.16.M88.2 [R0+0x2c500], R20 ;  /* 0x02c5001400007844 */ /* 0x000fe20000000100 */
[----:B------:R-:W-:Y:S01]  /*6410*/  UMOV UR33, UR29 ;  /* 0x0000001d00217c82 */ /* 0x000fe20008000000 */
[----:B------:R-:W-:Y:S01]  /*6420*/  UMOV UR35, 0x40 ;  /* 0x0000004000237882 */ /* 0x000fe20000000000 */
[----:B------:R-:W-:Y:S01]  /*6430*/  UMOV UR25, UR29 ;  /* 0x0000001d00197c82 */ /* 0x000fe20008000000 */
[----:B------:R-:W-:Y:S01]  /*6440*/  UMOV UR27, 0x40 ;  /* 0x00000040001b7882 */ /* 0x000fe20000000000 */
[----:B------:R-:W-:Y:S01]  /*6450*/  UMOV UR23, 0x40 ;  /* 0x0000004000177882 */ /* 0x000fe20000000000 */
[----:B------:R-:W0:Y:S01]  /*6460*/  MUFU.EX2 R12, R12 ;  /* 0x0000000c000c7308 */ /* 0x000e220000000800 */
[----:B-1----:R-:W-:Y:S01]  /*6470*/  F2FP.BF16.F32.PACK_AB R7, R5, R22 ;  /* 0x000000160507723e */ /* 0x002fe200000010ff */
[----:B------:R-:W-:-:S02]  /*6480*/  IMAD R22, R4, 0x2000, R17 ;  /* 0x0000200004167824 */ /* 0x000fc400078e0211 */
[----:B------:R-:W-:Y:S01]  /*6490*/  FMUL.FTZ R38, R5, R38 ;  /* 0x0000002605267220 */ /* 0x000fe20000410000 */
[----:B------:R-:W-:Y:S01]  /*64a0*/  UMOV UR15, 0x40 ;  /* 0x00000040000f7882 */ /* 0x000fe20000000000 */
[----:B------:R1:W-:Y:S01]  /*64b0*/  STSM.16.M88.2 [R0+0x2cd00], R6 ;  /* 0x02cd000600007844 */ /* 0x0003e20000000100 */
[----:B------:R-:W-:Y:S01]  /*64c0*/  VIADD R5, R22, 0x24100 ;  /* 0x0002410016057836 */ /* 0x000fe20000000000 */
[----:B------:R-:W3:Y:S01]  /*64d0*/  MUFU.EX2 R30, R30 ;  /* 0x0000001e001e7308 */ /* 0x000ee20000000800 */
[C---:B--2---:R-:W-:Y:S01]  /*64e0*/  F2FP.BF16.F32.PACK_AB R8, R11.reuse, R8 ;  /* 0x000000080b08723e */ /* 0x044fe200000010ff */
[----:B------:R-:W-:Y:S02]  /*64f0*/  FMUL.FTZ R34, R11, R34 ;  /* 0x000000220b227220 */ /* 0x000fe40000410000 */
[----:B------:R-:W-:-:S03]  /*6500*/  SHF.R.U32.HI R5, RZ, 0x4, R5 ;  /* 0x00000004ff057819 */ /* 0x000fc60000011605 */
[----:B------:R-:W-:Y:S01]  /*6510*/  F2FP.BF16.F32.PACK_AB R34, R34, R31 ;  /* 0x0000001f2222723e */ /* 0x000fe200000010ff */
[----:B------:R-:W2:Y:S01]  /*6520*/  MUFU.EX2 R35, R35 ;  /* 0x0000002300237308 */ /* 0x000ea20000000800 */
[----:B0-----:R-:W-:Y:S01]  /*6530*/  FMUL.FTZ R33, R12, R33 ;  /* 0x000000210c217220 */ /* 0x001fe20000410000 */
[----:B------:R-:W-:Y:S01]  /*6540*/  F2FP.BF16.F32.PACK_AB R12, R15, R12 ;  /* 0x0000000c0f0c723e */ /* 0x000fe200000010ff */
[----:B-1----:R-:W-:-:S03]  /*6550*/  VIADD R6, R24, 0x10 ;  /* 0x0000001018067836 */ /* 0x002fc60000000000 */
[----:B------:R-:W-:Y:S02]  /*6560*/  F2FP.BF16.F32.PACK_AB R20, R36, R33 ;  /* 0x000000212414723e */ /* 0x000fe400000010ff */
[----:B------:R-:W0:Y:S01]  /*6570*/  MUFU.EX2 R28, R28 ;  /* 0x0000001c001c7308 */ /* 0x000e220000000800 */
[C---:B---3--:R-:W-:Y:S01]  /*6580*/  F2FP.BF16.F32.PACK_AB R9, R30.reuse, R23 ;  /* 0x000000171e09723e */ /* 0x048fe200000010ff */
[----:B------:R-:W-:Y:S01]  /*6590*/  FMUL.FTZ R55, R30, R55 ;  /* 0x000000371e377220 */ /* 0x000fe20000410000 */
[----:B------:R-:W-:Y:S01]  /*65a0*/  LOP3.LUT R23, R5, 0x3fff, RZ, 0xc0, !PT ;  /* 0x00003fff05177812 */ /* 0x000fe200078ec0ff */
[----:B------:R-:W-:Y:S01]  /*65b0*/  VIADD R5, R24, 0x200 ;  /* 0x0000020018057836 */ /* 0x000fe20000000000 */
[----:B------:R-:W-:Y:S01]  /*65c0*/  F2FP.BF16.F32.PACK_AB R33, R38, R37 ;  /* 0x000000252621723e */ /* 0x000fe200000010ff */
[----:B------:R1:W-:Y:S01]  /*65d0*/  STSM.16.M88.2 [R0+0x2d500], R8 ;  /* 0x02d5000800007844 */ /* 0x0003e20000000100 */
[----:B------:R-:W-:Y:S01]  /*65e0*/  R2UR UR56, R23 ;  /* 0x00000000173872ca */ /* 0x000fe200000e0000 */
[----:B------:R3:W4:Y:S01]  /*65f0*/  MUFU.EX2 R39, R26 ;  /* 0x0000001a00277308 */ /* 0x0007220000000800 */
[----:B--2---:R-:W-:Y:S01]  /*6600*/  FMUL.FTZ R21, R35, R218 ;  /* 0x000000da23157220 */ /* 0x004fe20000410000 */
[----:B------:R-:W-:Y:S01]  /*6610*/  R2UR UR7, R5 ;  /* 0x00000000050772ca */ /* 0x000fe200000e0000 */
[----:B------:R-:W-:Y:S01]  /*6620*/  VIADD R5, R23, 0x80 ;  /* 0x0000008017057836 */ /* 0x000fe20000000000 */
[----:B------:R-:W-:Y:S01]  /*6630*/  R2UR UR50, R6 ;  /* 0x00000000063272ca */ /* 0x000fe200000e0000 */
[----:B------:R-:W-:-:S03]  /*6640*/  VIADD R6, R24, 0x110 ;  /* 0x0000011018067836 */ /* 0x000fc60000000000 */
[----:B------:R-:W2:Y:S01]  /*6650*/  MUFU.EX2 R40, R25 ;  /* 0x0000001900287308 */ /* 0x000ea20000000800 */
[C---:B0-----:R-:W-:Y:S01]  /*6660*/  F2FP.BF16.F32.PACK_AB R13, R28.reuse, R35 ;  /* 0x000000231c0d723e */ /* 0x041fe200000010ff */
[----:B------:R-:W-:Y:S01]  /*6670*/  FMUL.FTZ R30, R28, R219 ;  /* 0x000000db1c1e7220 */ /* 0x000fe20000410000 */
[----:B---3--:R-:W-:Y:S01]  /*6680*/  F2FP.BF16.F32.PACK_AB R26, R45, R44 ;  /* 0x0000002c2d1a723e */ /* 0x008fe200000010ff */
[----:B------:R-:W-:Y:S01]  /*6690*/  UMOV UR8, UR56 ;  /* 0x0000003800087c82 */ /* 0x000fe20008000000 */
[----:B------:R-:W-:Y:S01]  /*66a0*/  F2FP.BF16.F32.PACK_AB R35, R55, R54 ;  /* 0x000000363723723e */ /* 0x000fe200000010ff */
[----:B------:R-:W-:Y:S01]  /*66b0*/  STSM.16.M88.2 [R0+0x2dd00], R12 ;  /* 0x02dd000c00007844 */ /* 0x000fe20000000100 */
[----:B------:R-:W-:Y:S01]  /*66c0*/  F2FP.BF16.F32.PACK_AB R21, R30, R21 ;  /* 0x000000151e15723e */ /* 0x000fe200000010ff */
[----:B------:R-:W-:Y:S01]  /*66d0*/  UMOV UR16, UR56 ;  /* 0x0000003800107c82 */ /* 0x000fe20008000000 */
[----:B----4-:R-:W-:Y:S01]  /*66e0*/  FMUL.FTZ R222, R39, R222 ;  /* 0x000000de27de7220 */ /* 0x010fe20000410000 */
[----:B------:R-:W-:Y:S01]  /*66f0*/  R2UR UR48, R5 ;  /* 0x00000000053072ca */ /* 0x000fe200000e0000 */
[----:B------:R-:W-:Y:S01]  /*6700*/  VIADD R5, R24, 0x90 ;  /* 0x0000009018057836 */ /* 0x000fe20000000000 */
[----:B-1----:R-:W-:-:S02]  /*6710*/  MOV R9, UR58 ;  /* 0x0000003a00097c02 */ /* 0x002fc40008000f00 */
[----:B------:R-:W-:Y:S02]  /*6720*/  MOV R8, UR59 ;  /* 0x0000003b00087c02 */ /* 0x000fe40008000f00 */
[----:B------:R-:W-:Y:S01]  /*6730*/  R2UR UR4, R5 ;  /* 0x00000000050472ca */ /* 0x000fe200000e0000 */
[C---:B--2---:R-:W-:Y:S01]  /*6740*/  FMUL.FTZ R223, R40.reuse, R223 ;  /* 0x000000df28df7220 */ /* 0x044fe20000410000 */
[----:B------:R-:W-:Y:S01]  /*6750*/  F2FP.BF16.F32.PACK_AB R15, R40, R39 ;  /* 0x00000027280f723e */ /* 0x000fe200000010ff */
[----:B------:R-:W-:-:S03]  /*6760*/  VIADD R5, R24, 0x190 ;  /* 0x0000019018057836 */ /* 0x000fc60000000000 */
[----:B------:R-:W-:Y:S01]  /*6770*/  F2FP.BF16.F32.PACK_AB R221, R223, R222 ;  /* 0x000000dedfdd723e */ /* 0x000fe200000010ff */
[----:B------:R0:W-:Y:S01]  /*6780*/  STSM.16.M88.2 [R0+0x2e500], R14 ;  /* 0x02e5000e00007844 */ /* 0x0001e20000000100 */
[----:B------:R-:W-:Y:S01]  /*6790*/  R2UR UR54, R5 ;  /* 0x00000000053672ca */ /* 0x000fe200000e0000 */
[----:B------:R-:W-:Y:S01]  /*67a0*/  VIADD R5, R24, 0x210 ;  /* 0x0000021018057836 */ /* 0x000fe20000000000 */
[----:B------:R-:W-:Y:S01]  /*67b0*/  UMOV UR52, UR48 ;  /* 0x0000003000347c82 */ /* 0x000fe20008000000 */
[----:B------:R1:W-:Y:S06]  /*67c0*/  MEMBAR.ALL.CTA ;  /* 0x0000000000007992 */ /* 0x0003ec0000008000 */
[----:B-1----:R-:W1:Y:S01]  /*67d0*/  FENCE.VIEW.ASYNC.S ;  /* 0x00000000000073c6 */ /* 0x002e620000000000 */
[----:B------:R-:W-:Y:S01]  /*67e0*/  UMOV UR44, UR48 ;  /* 0x00000030002c7c82 */ /* 0x000fe20008000000 */
[----:B------:R-:W-:Y:S01]  /*67f0*/  R2UR UR46, R5 ;  /* 0x00000000052e72ca */ /* 0x000fe200000e0000 */
[----:B------:R-:W-:-:S02]  /*6800*/  VIADD R5, R23, 0x100 ;  /* 0x0000010017057836 */ /* 0x000fc40000000000 */
[----:B0-----:R-:W-:-:S03]  /*6810*/  VIADD R14, R23, 0x180 ;  /* 0x00000180170e7836 */ /* 0x001fc60000000000 */
[----:B------:R-:W-:Y:S01]  /*6820*/  R2UR UR28, R5 ;  /* 0x00000000051c72ca */ /* 0x000fe200000e0000 */
[C---:B------:R-:W-:Y:S02]  /*6830*/  VIADD R5, R24.reuse, 0xa0 ;  /* 0x000000a018057836 */ /* 0x040fe40000000000 */
[----:B------:R-:W-:-:S03]  /*6840*/  VIADD R15, R24, 0x30 ;  /* 0x00000030180f7836 */ /* 0x000fc60000000000 */
[----:B------:R-:W-:Y:S01]  /*6850*/  R2UR UR42, R5 ;  /* 0x00000000052a72ca */ /* 0x000fe200000e0000 */
[----:B------:R-:W-:-:S05]  /*6860*/  VIADD R5, R24, 0x1a0 ;  /* 0x000001a018057836 */ /* 0x000fca0000000000 */
[----:B------:R-:W-:Y:S01]  /*6870*/  R2UR UR34, R5 ;  /* 0x00000000052272ca */ /* 0x000fe200000e0000 */
[----:B------:R-:W-:Y:S01]  /*6880*/  VIADD R5, R24, 0x220 ;  /* 0x0000022018057836 */ /* 0x000fe20000000000 */
[----:B------:R-:W-:Y:S01]  /*6890*/  UMOV UR40, UR28 ;  /* 0x0000001c00287c82 */ /* 0x000fe20008000000 */
[----:B-1----:R-:W-:Y:S03]  /*68a0*/  BAR.SYNC.DEFER_BLOCKING 0x9, 0x100 ;  /* 0x0244000000007b1d */ /* 0x002fe60000010000 */
[----:B------:R-:W-:Y:S01]  /*68b0*/  R2UR UR26, R5 ;  /* 0x00000000051a72ca */ /* 0x000fe200000e0000 */
[----:B------:R-:W-:Y:S02]  /*68c0*/  IMAD R5, R4, 0x2800, R17 ;  /* 0x0000280004057824 */ /* 0x000fe400078e0211 */
[----:B------:R-:W-:Y:S01]  /*68d0*/  UMOV UR36, UR28 ;  /* 0x0000001c00247c82 */ /* 0x000fe20008000000 */
[----:B------:R-:W-:Y:S01]  /*68e0*/  UMOV UR32, UR28 ;  /* 0x0000001c00207c82 */ /* 0x000fe20008000000 */
[----:B------:R-:W-:Y:S01]  /*68f0*/  UMOV UR24, UR28 ;  /* 0x0000001c00187c82 */ /* 0x000fe20008000000 */
        /* <DEDUP_REMOVED lines=85> */
[----:B-1----:R-:W-:Y:S01]  /*6e50*/  MOV R220, UR58 ;  /* 0x0000003a00dc7c02 */ /* 0x002fe20008000f00 */
        /* <DEDUP_REMOVED lines=35> */
[----:B------:R-:W-:Y:S02]  /*7090*/  R2UR UR4, R14 ;  /* 0x000000000e0472ca */ /* 0x000fe400000e0000 */
[----:B------:R-:W-:Y:S01]  /*70a0*/  R2UR UR5, R15 ;  /* 0x000000000f0572ca */ /* 0x000fe200000e0000 */
[----:B0-----:R-:W-:Y:S06]  /*70b0*/  BAR.SYNC.DEFER_BLOCKING 0x9, 0x100 ;  /* 0x0244000000007b1d */ /* 0x001fec0000010000 */
[----:B------:R-:W-:-:S06]  /*70c0*/  WARPGROUP.ARRIVE ;  /* 0x00000000000079c5 */ /* 0x000fcc0000000000 */
        /* <DEDUP_REMOVED lines=291> */
.L_x_1556:
        /* <DEDUP_REMOVED lines=113> */
.L_x_1557:
        /* <DEDUP_REMOVED lines=94> */
.L_x_1537:
        /* <DEDUP_REMOVED lines=167> */
.L_x_1560:
        /* <DEDUP_REMOVED lines=59> */
.L_x_1562:
[----:B------:R-:W-:Y:S05]  /*9e10*/  BSYNC B1 ;  /* 0x0000000000017941 */ /* 0x000fea0003800000 */
.L_x_1561:
        /* <DEDUP_REMOVED lines=16> */
.L_x_1564:
[----:B------:R-:W-:Y:S05]  /*9f20*/  BSYNC B1 ;  /* 0x0000000000017941 */ /* 0x000fea0003800000 */
.L_x_1563:
        /* <DEDUP_REMOVED lines=19> */
.L_x_1566:
[----:B------:R-:W-:Y:S05]  /*a060*/  BSYNC B1 ;  /* 0x0000000000017941 */ /* 0x000fea0003800000 */
.L_x_1565:
        /* <DEDUP_REMOVED lines=18> */
.L_x_1568:
[----:B------:R-:W-:Y:S05]  /*a190*/  BSYNC B1 ;  /* 0x0000000000017941 */ /* 0x000fea0003800000 */
.L_x_1567:
        /* <DEDUP_REMOVED lines=19> */
.L_x_1570:
[----:B------:R-:W-:Y:S05]  /*a2d0*/  BSYNC B1 ;  /* 0x0000000000017941 */ /* 0x000fea0003800000 */
.L_x_1569:
        /* <DEDUP_REMOVED lines=19> */
.L_x_1572:
[----:B------:R-:W-:Y:S05]  /*a410*/  BSYNC B1 ;  /* 0x0000000000017941 */ /* 0x000fea0003800000 */
.L_x_1571:
        /* <DEDUP_REMOVED lines=20> */
.L_x_1574:
[----:B------:R-:W-:Y:S05]  /*a560*/  BSYNC B1 ;  /* 0x0000000000017941 */ /* 0x000fea0003800000 */
.L_x_1573:
        /* <DEDUP_REMOVED lines=20> */
.L_x_1576:
[----:B------:R-:W-:Y:S05]  /*a6b0*/  BSYNC B1 ;  /* 0x0000000000017941 */ /* 0x000fea0003800000 */
.L_x_1575:
        /* <DEDUP_REMOVED lines=20> */
.L_x_1578:
[----:B------:R-:W-:Y:S05]  /*a800*/  BSYNC B1 ;  /* 0x0000000000017941 */ /* 0x000fea0003800000 */
.L_x_1577:
        /* <DEDUP_REMOVED lines=23> */
.L_x_1580:
[----:B------:R-:W-:Y:S05]  /*a980*/  BSYNC B1 ;  /* 0x0000000000017941 */ /* 0x000fea0003800000 */
.L_x_1579:
        /* <DEDUP_REMOVED lines=44> */
.L_x_1582:
[----:B------:R-:W-:Y:S05]  /*ac50*/  BSYNC B1 ;  /* 0x0000000000017941 */ /* 0x000fea0003800000 */
.L_x_1581:
        /* <DEDUP_REMOVED lines=18> */
.L_x_1584:
[----:B------:R-:W-:Y:S05]  /*ad80*/  BSYNC B1 ;  /* 0x0000000000017941 */ /* 0x000fea0003800000 */
.L_x_1583:
        /* <DEDUP_REMOVED lines=18> */
.L_x_1586:
[----:B------:R-:W-:Y:S05]  /*aeb0*/  BSYNC B1 ;  /* 0x0000000000017941 */ /* 0x000fea0003800000 */
.L_x_1585:
        /* <DEDUP_REMOVED lines=18> */
.L_x_1588:
[----:B------:R-:W-:Y:S05]  /*afe0*/  BSYNC B1 ;  /* 0x0000000000017941 */ /* 0x000fea0003800000 */
.L_x_1587:
        /* <DEDUP_REMOVED lines=16> */
.L_x_1590:
[----:B------:R-:W-:Y:S05]  /*b0f0*/  BSYNC B1 ;  /* 0x0000000000017941 */ /* 0x000fea0003800000 */
.L_x_1589:
        /* <DEDUP_REMOVED lines=16> */
.L_x_1592:
[----:B------:R-:W-:Y:S05]  /*b200*/  BSYNC B1 ;  /* 0x0000000000017941 */ /* 0x000fea0003800000 */
.L_x_1591:
        /* <DEDUP_REMOVED lines=16> */
.L_x_1594:
[----:B------:R-:W-:Y:S05]  /*b310*/  BSYNC B1 ;  /* 0x0000000000017941 */ /* 0x000fea0003800000 */
.L_x_1593:
        /* <DEDUP_REMOVED lines=16> */
.L_x_1596:
[----:B------:R-:W-:Y:S05]  /*b420*/  BSYNC B1 ;  /* 0x0000000000017941 */ /* 0x000fea0003800000 */
.L_x_1595:
        /* <DEDUP_REMOVED lines=16> */
.L_x_1598:
[----:B------:R-:W-:Y:S05]  /*b530*/  BSYNC B1 ;  /* 0x0000000000017941 */ /* 0x000fea0003800000 */
.L_x_1597:
        /* <DEDUP_REMOVED lines=16> */
.L_x_1559:
        /* <DEDUP_REMOVED lines=32> */
.L_x_1599:
        /* <DEDUP_REMOVED lines=51> */
.L_x_1601:
[----:B------:R-:W-:Y:S05]  /*bb70*/  BSYNC B1 ;  /* 0x0000000000017941 */ /* 0x000fea0003800000 */
.L_x_1600:
        /* <DEDUP_REMOVED lines=17> */
.L_x_1603:
[----:B------:R-:W-:Y:S05]  /*bc90*/  BSYNC B1 ;  /* 0x0000000000017941 */ /* 0x000fea0003800000 */
.L_x_1602:
        /* <DEDUP_REMOVED lines=17> */
.L_x_1605:
[----:B------:R-:W-:Y:S05]  /*bdb0*/  BSYNC B1 ;  /* 0x0000000000017941 */ /* 0x000fea0003800000 */
.L_x_1604:
        /* <DEDUP_REMOVED lines=18> */
.L_x_1607:
[----:B------:R-:W-:Y:S05]  /*bee0*/  BSYNC B1 ;  /* 0x0000000000017941 */ /* 0x000fea0003800000 */
.L_x_1606:
        /* <DEDUP_REMOVED lines=17> */
.L_x_1609:
[----:B------:R-:W-:Y:S05]  /*c000*/  BSYNC B1 ;  /* 0x0000000000017941 */ /* 0x000fea0003800000 */
.L_x_1608:
        /* <DEDUP_REMOVED lines=20> */
.L_x_1611:
[----:B------:R-:W-:Y:S05]  /*c150*/  BSYNC B1 ;  /* 0x0000000000017941 */ /* 0x000fea0003800000 */
.L_x_1610:
        /* <DEDUP_REMOVED lines=22> */
.L_x_1613:
[----:B------:R-:W-:Y:S05]  /*c2c0*/  BSYNC B1 ;  /* 0x0000000000017941 */ /* 0x000fea0003800000 */
.L_x_1612:
        /* <DEDUP_REMOVED lines=18> */
.L_x_1615:
[----:B------:R-:W-:Y:S05]  /*c3f0*/  BSYNC B1 ;  /* 0x0000000000017941 */ /* 0x000fea0003800000 */
.L_x_1614:
        /* <DEDUP_REMOVED lines=18> */
.L_x_1617:
[----:B------:R-:W-:Y:S05]  /*c520*/  BSYNC B1 ;  /* 0x0000000000017941 */ /* 0x000fea0003800000 */
.L_x_1616:
        /* <DEDUP_REMOVED lines=18> */
.L_x_1619:
[----:B------:R-:W-:Y:S05]  /*c650*/  BSYNC B1 ;  /* 0x0000000000017941 */ /* 0x000fea0003800000 */
.L_x_1618:
        /* <DEDUP_REMOVED lines=43> */
.L_x_1621:
[----:B------:R-:W-:Y:S05]  /*c910*/  BSYNC B1 ;  /* 0x0000000000017941 */ /* 0x000fea0003800000 */
.L_x_1620:
        /* <DEDUP_REMOVED lines=17> */
.L_x_1623:
[----:B------:R-:W-:Y:S05]  /*ca30*/  BSYNC B1 ;  /* 0x0000000000017941 */ /* 0x000fea0003800000 */
.L_x_1622:
        /* <DEDUP_REMOVED lines=17> */
.L_x_1625:
[----:B------:R-:W-:Y:S05]  /*cb50*/  BSYNC B1 ;  /* 0x0000000000017941 */ /* 0x000fea0003800000 */
.L_x_1624:
        /* <DEDUP_REMOVED lines=17> */
.L_x_1627:
[----:B------:R-:W-:Y:S05]  /*cc70*/  BSYNC B1 ;  /* 0x0000000000017941 */ /* 0x000fea0003800000 */
.L_x_1626:
        /* <DEDUP_REMOVED lines=16> */
.L_x_1629:
[----:B------:R-:W-:Y:S05]  /*cd80*/  BSYNC B1 ;  /* 0x0000000000017941 */ /* 0x000fea0003800000 */
.L_x_1628:
        /* <DEDUP_REMOVED lines=16> */
.L_x_1631:
[----:B------:R-:W-:Y:S05]  /*ce90*/  BSYNC B1 ;  /* 0x0000000000017941 */ /* 0x000fea0003800000 */
.L_x_1630:
        /* <DEDUP_REMOVED lines=16> */
.L_x_1633:
[----:B------:R-:W-:Y:S05]  /*cfa0*/  BSYNC B1 ;  /* 0x0000000000017941 */ /* 0x000fea0003800000 */
.L_x_1632:
        /* <DEDUP_REMOVED lines=16> */
.L_x_1635:
[----:B------:R-:W-:Y:S05]  /*d0b0*/  BSYNC B1 ;  /* 0x0000000000017941 */ /* 0x000fea0003800000 */
.L_x_1634:
        /* <DEDUP_REMOVED lines=16> */
.L_x_1637:
[----:B------:R-:W-:Y:S05]  /*d1c0*/  BSYNC B1 ;  /* 0x0000000000017941 */ /* 0x000fea0003800000 */
.L_x_1636:
        /* <DEDUP_REMOVED lines=16> */
.L_x_1527:
        /* <DEDUP_REMOVED lines=21> */
.L_x_1638:
        /* <DEDUP_REMOVED lines=15> */
.L_x_1640:
[----:B------:R-:W-:-:S05]  /*d510*/  ULDC UR5, c[0x0][0x8bc] ;  /* 0x00022f0000057ab9 */ /* 0x000fca0000000800 */
.L_x_1639:
        /* <DEDUP_REMOVED lines=62> */
.L_x_1642:
        /* <DEDUP_REMOVED lines=14> */
.L_x_1643:
        /* <DEDUP_REMOVED lines=9> */
.L_x_1644:
        /* <DEDUP_REMOVED lines=22> */
.L_x_1645:
        /* <DEDUP_REMOVED lines=32> */
.L_x_1661:
        /* <DEDUP_REMOVED lines=8> */
.L_x_1647:
        /* <DEDUP_REMOVED lines=153> */
.L_x_1653:
[----:B------:R-:W-:-:S04]  /*e7e0*/  SHF.L.U32 R5, R13, 0x1f, RZ ;  /* 0x0000001f0d057819 */ /* 0x000fc800000006ff */
[----:B------:R-:W0:Y:S02]  /*e7f0*/  SYNCS.PHASECHK.TRANS64.TRYWAIT P1, [R6+URZ+0x31638], R5 ;  /* 0x03163805060075a7 */ /* 0x000e24000802017f */
[----:B0-----:R-:W-:Y:S05]  /*e800*/  @!P1 BRA `(.L_x_1649) ;  /* 0x0000000c00d89947 */ /* 0x001fea0003800000 */
.L_x_1662:
[----:B------:R-:W-:Y:S05]  /*e810*/  @P0 BRA `(.L_x_1650) ;  /* 0x0000000000140947 */ /* 0x000fea0003800000 */
[----:B------:R-:W-:Y:S01]  /*e820*/  ISETP.NE.AND P1, PT, R16, RZ, PT ;  /* 0x000000ff1000720c */ /* 0x000fe20003f25270 */
[----:B0-----:R-:W-:-:S04]  /*e830*/  IMAD.MOV.U32 R5, RZ, RZ, 0x8100 ;  /* 0x00008100ff057424 */ /* 0x001fc800078e00ff */
[----:B------:R1:W-:Y:S08]  /*e840*/  SYNCS.ARRIVE.TRANS64 RZ, [R6+URZ+0x31630], R5 ;  /* 0x0316300506ff79a7 */ /* 0x0003f0000800003f */
[----:B------:R-:W-:Y:S05]  /*e850*/  @!P1 BRA `(.L_x_1650) ;  /* 0x0000000000049947 */ /* 0x000fea0003800000 */
[----:B------:R-:W-:Y:S01]  /*e860*/  BPT.TRAP 0x1 ;  /* 0x000000040000795c */ /* 0x000fe20000300000 */
.L_x_1650:
        /* <DEDUP_REMOVED lines=47> */
.L_x_1664:
[----:B------:R-:W-:Y:S01]  /*eb60*/  LOP3.LUT R13, R13, 0x1, RZ, 0x3c, !PT ;  /* 0x000000010d0d7812 */ /* 0x000fe200078e3cff */
[----:B------:R-:W-:Y:S06]  /*eb70*/  @P2 BRA `(.L_x_1652) ;  /* 0x0000000000142947 */ /* 0x000fec0003800000 */
[----:B------:R-:W-:Y:S01]  /*eb80*/  ISETP.NE.AND P1, PT, R16, RZ, PT ;  /* 0x000000ff1000720c */ /* 0x000fe20003f25270 */
[----:B0-----:R-:W-:-:S04]  /*eb90*/  IMAD.MOV.U32 R2, RZ, RZ, 0x8100 ;  /* 0x00008100ff027424 */ /* 0x001fc800078e00ff */
[----:B------:R1:W-:Y:S08]  /*eba0*/  SYNCS.ARRIVE.TRANS64 RZ, [R20+URZ+0x31610], R2 ;  /* 0x0316100214ff79a7 */ /* 0x0003f0000800003f */
[----:B------:R-:W-:Y:S05]  /*ebb0*/  @!P1 BRA `(.L_x_1652) ;  /* 0x0000000000049947 */ /* 0x000fea0003800000 */
[----:B------:R-:W-:Y:S01]  /*ebc0*/  BPT.TRAP 0x1 ;  /* 0x000000040000795c */ /* 0x000fe20000300000 */
.L_x_1652:
        /* <DEDUP_REMOVED lines=53> */
.L_x_1648:
        /* <DEDUP_REMOVED lines=17> */
.L_x_1665:
[----:B------:R-:W-:Y:S01]  /*f030*/  IMAD.IADD R8, R9, 0x1, R3 ;  /* 0x0000000109087824 */ /* 0x000fe200078e0203 */
[----:B------:R-:W-:Y:S06]  /*f040*/  @P0 BRA `(.L_x_1655) ;  /* 0x0000000000140947 */ /* 0x000fec0003800000 */
[----:B------:R-:W-:Y:S01]  /*f050*/  LOP3.LUT P0, RZ, R21, 0x1f, RZ, 0xc0, !PT ;  /* 0x0000001f15ff7812 */ /* 0x000fe2000780c0ff */
[----:B------:R-:W-:-:S04]  /*f060*/  IMAD.MOV.U32 R9, RZ, RZ, 0x8100 ;  /* 0x00008100ff097424 */ /* 0x000fc800078e00ff */
[----:B------:R1:W-:Y:S08]  /*f070*/  SYNCS.ARRIVE.TRANS64 RZ, [R6+URZ+0x31630], R9 ;  /* 0x0316300906ff79a7 */ /* 0x0003f0000800003f */
[----:B------:R-:W-:Y:S05]  /*f080*/  @!P0 BRA `(.L_x_1655) ;  /* 0x0000000000048947 */ /* 0x000fea0003800000 */
[----:B------:R-:W-:Y:S01]  /*f090*/  BPT.TRAP 0x1 ;  /* 0x000000040000795c */ /* 0x000fe20000300000 */
.L_x_1655:
        /* <DEDUP_REMOVED lines=53> */
.L_x_1641:
        /* <DEDUP_REMOVED lines=10> */
.L_x_1656:
        /* <DEDUP_REMOVED lines=8> */
.L_x_1666:
        /* <DEDUP_REMOVED lines=9> */
.L_x_1667:
[----:B------:R-:W-:Y:S05]  /*f5a0*/  @!P1 BRA `(.L_x_1659) ;  /* 0x0000000000049947 */ /* 0x000fea0003800000 */
[----:B--2---:R-:W-:Y:S01]  /*f5b0*/  BPT.TRAP 0x1 ;  /* 0x000000040000795c */ /* 0x004fe20000300000 */
.L_x_1659:
[----:B------:R-:W-:-:S07]  /*f5c0*/  SHF.L.U32 R13, R13, 0x1f, RZ ;  /* 0x0000001f0d0d7819 */ /* 0x000fce00000006ff */
.L_x_1660:
[----:B----4-:R4:W0:Y:S02]  /*f5d0*/  SYNCS.PHASECHK.TRANS64.TRYWAIT P0, [R2+URZ+0x31638], R13 ;  /* 0x0316380d020075a7 */ /* 0x010824000800017f */
[----:B0-----:R-:W-:Y:S05]  /*f5e0*/  @!P0 NANOSLEEP.SYNCS 0x989680 ;  /* 0x009896800000895d */ /* 0x001fea0003900000 */
[----:B------:R-:W0:Y:S02]  /*f5f0*/  @!P0 SYNCS.PHASECHK.TRANS64 P0, [R2+URZ+0x31638], R13 ;  /* 0x0316380d020085a7 */ /* 0x000e24000800007f */
[----:B0-----:R-:W-:Y:S05]  /*f600*/  @!P0 BRA `(.L_x_1660) ;  /* 0xfffffffc00f08947 */ /* 0x001fea000383ffff */
.L_x_1532:
[----:B--2---:R-:W-:Y:S05]  /*f610*/  BSYNC B0 ;  /* 0x0000000000007941 */ /* 0x004fea0003800000 */
.L_x_1526:
[----:B------:R-:W-:Y:S05]  /*f620*/  EXIT ;  /* 0x000000000000794d */ /* 0x000fea0003800000 */
.L_x_1539:
[----:B0-----:R0:W1:Y:S02]  /*f630*/  SYNCS.PHASECHK.TRANS64.TRYWAIT P0, [R17+URZ+0x31600], R12 ;  /* 0x0316000c110075a7 */ /* 0x001064000800017f */
[----:B-1----:R-:W-:Y:S05]  /*f640*/  @!P0 NANOSLEEP.SYNCS 0x989680 ;  /* 0x009896800000895d */ /* 0x002fea0003900000 */
[----:B------:R-:W1:Y:S02]  /*f650*/  @!P0 SYNCS.PHASECHK.TRANS64 P0, [R17+URZ+0x31600], R12 ;  /* 0x0316000c110085a7 */ /* 0x000e64000800007f */
[----:B-1----:R-:W-:Y:S05]  /*f660*/  @!P0 BRA `(.L_x_1539) ;  /* 0xfffffffc00f08947 */ /* 0x002fea000383ffff */
[----:B------:R-:W-:Y:S05]  /*f670*/  BRA `(.L_x_1538) ;  /* 0xffffff1800e87947 */ /* 0x000fea000383ffff */
.L_x_1543:
[----:B-1----:R1:W2:Y:S02]  /*f680*/  SYNCS.PHASECHK.TRANS64.TRYWAIT P0, [R16+URZ+0x31610], R9 ;  /* 0x03161009100075a7 */ /* 0x0022a4000800017f */
[----:B--2---:R-:W-:Y:S05]  /*f690*/  @!P0 NANOSLEEP.SYNCS 0x989680 ;  /* 0x009896800000895d */ /* 0x004fea0003900000 */
[----:B------:R-:W2:Y:S02]  /*f6a0*/  @!P0 SYNCS.PHASECHK.TRANS64 P0, [R16+URZ+0x31610], R9 ;  /* 0x03161009100085a7 */ /* 0x000ea4000800007f */
[----:B--2---:R-:W-:Y:S05]  /*f6b0*/  @!P0 BRA `(.L_x_1543) ;  /* 0xfffffffc00f08947 */ /* 0x004fea000383ffff */
[----:B------:R-:W-:Y:S05]  /*f6c0*/  BRA `(.L_x_1542) ;  /* 0xffffff24007c7947 */ /* 0x000fea000383ffff */
.L_x_1547:
[----:B---3--:R3:W4:Y:S02]  /*f6d0*/  SYNCS.PHASECHK.TRANS64.TRYWAIT P0, [R17+URZ+0x31630], R8 ;  /* 0x03163008110075a7 */ /* 0x008724000800017f */
[----:B----4-:R-:W-:Y:S05]  /*f6e0*/  @!P0 NANOSLEEP.SYNCS 0x989680 ;  /* 0x009896800000895d */ /* 0x010fea0003900000 */
[----:B------:R-:W4:Y:S02]  /*f6f0*/  @!P0 SYNCS.PHASECHK.TRANS64 P0, [R17+URZ+0x31630], R8 ;  /* 0x03163008110085a7 */ /* 0x000f24000800007f */
[----:B----4-:R-:W-:Y:S05]  /*f700*/  @!P0 BRA `(.L_x_1547) ;  /* 0xfffffffc00f08947 */ /* 0x010fea000383ffff */
[----:B------:R-:W-:Y:S05]  /*f710*/  BRA `(.L_x_1546) ;  /* 0xffffff4000887947 */ /* 0x000fea000383ffff */
.L_x_1646:
[----:B0-----:R0:W1:Y:S02]  /*f720*/  SYNCS.PHASECHK.TRANS64.TRYWAIT P1, [R6+URZ+0x31620], R3 ;  /* 0x03162003060075a7 */ /* 0x001064000802017f */
[----:B-1----:R-:W-:Y:S05]  /*f730*/  @!P1 NANOSLEEP.SYNCS 0x989680 ;  /* 0x009896800000995d */ /* 0x002fea0003900000 */
[----:B------:R-:W1:Y:S02]  /*f740*/  @!P1 SYNCS.PHASECHK.TRANS64 P1, [R6+URZ+0x31620], R3 ;  /* 0x03162003060095a7 */ /* 0x000e64000802007f */
[----:B-1----:R-:W-:Y:S05]  /*f750*/  @!P1 BRA `(.L_x_1646) ;  /* 0xfffffffc00f09947 */ /* 0x002fea000383ffff */
[----:B------:R-:W-:Y:S05]  /*f760*/  BRA `(.L_x_1661) ;  /* 0xffffffe400987947 */ /* 0x000fea000383ffff */
.L_x_1649:
[----:B0-----:R0:W1:Y:S02]  /*f770*/  SYNCS.PHASECHK.TRANS64.TRYWAIT P1, [R6+URZ+0x31638], R5 ;  /* 0x03163805060075a7 */ /* 0x001064000802017f */
[----:B-1----:R-:W-:Y:S05]  /*f780*/  @!P1 NANOSLEEP.SYNCS 0x989680 ;  /* 0x009896800000995d */ /* 0x002fea0003900000 */
[----:B------:R-:W1:Y:S02]  /*f790*/  @!P1 SYNCS.PHASECHK.TRANS64 P1, [R6+URZ+0x31638], R5 ;  /* 0x03163805060095a7 */ /* 0x000e64000802007f */
[----:B-1----:R-:W-:Y:S05]  /*f7a0*/  @!P1 BRA `(.L_x_1649) ;  /* 0xfffffffc00f09947 */ /* 0x002fea000383ffff */
[----:B------:R-:W-:Y:S05]  /*f7b0*/  BRA `(.L_x_1662) ;  /* 0xfffffff000147947 */ /* 0x000fea000383ffff */
.L_x_1651:
[----:B------:R-:W-:-:S07]  /*f7c0*/  SHF.L.U32 R2, R4, 0x1f, RZ ;  /* 0x0000001f04027819 */ /* 0x000fce00000006ff */
.L_x_1663:
[----:B0-----:R0:W1:Y:S02]  /*f7d0*/  SYNCS.PHASECHK.TRANS64.TRYWAIT P1, [R20+URZ+0x31620], R2 ;  /* 0x03162002140075a7 */ /* 0x001064000802017f */
[----:B-1----:R-:W-:Y:S05]  /*f7e0*/  @!P1 NANOSLEEP.SYNCS 0x989680 ;  /* 0x009896800000995d */ /* 0x002fea0003900000 */
[----:B------:R-:W1:Y:S02]  /*f7f0*/  @!P1 SYNCS.PHASECHK.TRANS64 P1, [R20+URZ+0x31620], R2 ;  /* 0x03162002140095a7 */ /* 0x000e64000802007f */
[----:B-1----:R-:W-:Y:S05]  /*f800*/  @!P1 BRA `(.L_x_1663) ;  /* 0xfffffffc00f09947 */ /* 0x002fea000383ffff */
[----:B------:R-:W-:Y:S05]  /*f810*/  BRA `(.L_x_1664) ;  /* 0xfffffff000d07947 */ /* 0x000fea000383ffff */
.L_x_1654:
[----:B0-----:R0:W1:Y:S02]  /*f820*/  SYNCS.PHASECHK.TRANS64.TRYWAIT P1, [R6+URZ+0x31638], R16 ;  /* 0x03163810060075a7 */ /* 0x001064000802017f */
[----:B-1----:R-:W-:Y:S05]  /*f830*/  @!P1 NANOSLEEP.SYNCS 0x989680 ;  /* 0x009896800000995d */ /* 0x002fea0003900000 */
[----:B------:R-:W1:Y:S02]  /*f840*/  @!P1 SYNCS.PHASECHK.TRANS64 P1, [R6+URZ+0x31638], R16 ;  /* 0x03163810060095a7 */ /* 0x000e64000802007f */
[----:B-1----:R-:W-:Y:S05]  /*f850*/  @!P1 BRA `(.L_x_1654) ;  /* 0xfffffffc00f09947 */ /* 0x002fea000383ffff */
[----:B------:R-:W-:Y:S05]  /*f860*/  BRA `(.L_x_1665) ;  /* 0xfffffff400f07947 */ /* 0x000fea000383ffff */
.L_x_1657:
[----:B---3--:R3:W4:Y:S02]  /*f870*/  SYNCS.PHASECHK.TRANS64.TRYWAIT P0, [R5+URZ], R0 ;  /* 0x00000000050075a7 */ /* 0x008724000800017f */
[----:B----4-:R-:W-:Y:S05]  /*f880*/  @!P0 NANOSLEEP.SYNCS 0x989680 ;  /* 0x009896800000895d */ /* 0x010fea0003900000 */
[----:B------:R-:W4:Y:S02]  /*f890*/  @!P0 SYNCS.PHASECHK.TRANS64 P0, [R5+URZ], R0 ;  /* 0x00000000050085a7 */ /* 0x000f24000800007f */
[----:B----4-:R-:W-:Y:S05]  /*f8a0*/  @!P0 BRA `(.L_x_1657) ;  /* 0xfffffffc00f08947 */ /* 0x010fea000383ffff */
[----:B------:R-:W-:Y:S05]  /*f8b0*/  BRA `(.L_x_1666) ;  /* 0xfffffffc00147947 */ /* 0x000fea000383ffff */
.L_x_1658:
[----:B---3--:R3:W4:Y:S02]  /*f8c0*/  SYNCS.PHASECHK.TRANS64.TRYWAIT P0, [R3+URZ], R0 ;  /* 0x00000000030075a7 */ /* 0x008724000800017f */
[----:B----4-:R-:W-:Y:S05]  /*f8d0*/  @!P0 NANOSLEEP.SYNCS 0x989680 ;  /* 0x009896800000895d */ /* 0x010fea0003900000 */
[----:B------:R-:W4:Y:S02]  /*f8e0*/  @!P0 SYNCS.PHASECHK.TRANS64 P0, [R3+URZ], R0 ;  /* 0x00000000030085a7 */ /* 0x000f24000800007f */
[----:B----4-:R-:W-:Y:S05]  /*f8f0*/  @!P0 BRA `(.L_x_1658) ;  /* 0xfffffffc00f08947 */ /* 0x010fea000383ffff */
[----:B------:R-:W-:Y:S05]  /*f900*/  BRA `(.L_x_1667) ;  /* 0xfffffffc00247947 */ /* 0x000fea000383ffff */
.L_x_1668:
        /* <DEDUP_REMOVED lines=15> */
.L_x_2215:


//--------------------- .text._ZN7cutlass13device_kernelIN5flash11enable_sm90INS1_16FlashAttnBwdSm90INS1_25CollectiveMainloopBwdSm90ILi2ELi1ELi1EN4cute5tupleIJNS5_1CILi1EEES8_S8_EEENS6_IJNS7_ILi64EEENS7_ILi80EEENS7_ILi256EEEEEENS_10bfloat16_tEfNS_4arch4Sm90ELb0ELb1ELb0ELb1ELb0ELb0ELb1ELb1ELi2ELi1ELi1ELi1ELb0EEENS1_24CollectiveEpilogueBwdGQAISD_fSG_Li256ELb1ELb0EEENS1_19SingleTileSchedulerILb1ELb0ELb0ELi80EEEEEEEEEvNT_6ParamsE --------------------------
	.section	.text._ZN7cutlass13device_kernelIN5flash11enable_sm90INS1_16FlashAttnBwdSm90INS1_25CollectiveMainloopBwdSm90ILi2ELi1ELi1EN4cute5tupleIJNS5_1CILi1EEES8_S8_EEENS6_IJNS7_ILi64EEENS7_ILi80EEENS7_ILi256EEEEEENS_10bfloat16_tEfNS_4arch4Sm90ELb0ELb1ELb0ELb1ELb0ELb0ELb1ELb1ELi2ELi1ELi1ELi1ELb0EEENS1_24CollectiveEpilogueBwdGQAISD_fSG_Li256ELb1ELb0EEENS1_19SingleTileSchedulerILb1ELb0ELb0ELi80EEEEEEEEEvNT_6ParamsE,"ax",@progbits
	.align	128
.text._ZN7cutlass13device_kernelIN5flash11enable_sm90INS1_16FlashAttnBwdSm90INS1_25CollectiveMainloopBwdSm90ILi2ELi1ELi1EN4cute5tupleIJNS5_1CILi1EEES8_S8_EEENS6_IJNS7_ILi64EEENS7_ILi80EEENS7_ILi256EEEEEENS_10bfloat16_tEfNS_4arch4Sm90ELb0ELb1ELb0ELb1ELb0ELb0ELb1ELb1ELi2ELi1ELi1ELi1ELb0EEENS1_24CollectiveEpilogueBwdGQAISD_fSG_Li256ELb1ELb0EEENS1_19SingleTileSchedulerILb1ELb0ELb0ELi80EEEEEEEEEvNT_6ParamsE:
        .type           _ZN7cutlass13device_kernelIN5flash11enable_sm90INS1_16FlashAttnBwdSm90INS1_25CollectiveMainloopBwdSm90ILi2ELi1ELi1EN4cute5tupleIJNS5_1CILi1EEES8_S8_EEENS6_IJNS7_ILi64EEENS7_ILi80EEENS7_ILi256EEEEEENS_10bfloat16_tEfNS_4arch4Sm90ELb0ELb1ELb0ELb1ELb0ELb0ELb1ELb1ELi2ELi1ELi1ELi1ELb0EEENS1_24CollectiveEpilogueBwdGQAISD_fSG_Li256ELb1ELb0EEENS1_19SingleTileSchedulerILb1ELb0ELb0ELi80EEEEEEEEEvNT_6ParamsE,@function
        .size           _ZN7cutlass13device_kernelIN5flash11enable_sm90INS1_16FlashAttnBwdSm90INS1_25CollectiveMainloopBwdSm90ILi2ELi1ELi1EN4cute5tupleIJNS5_1CILi1EEES8_S8_EEENS6_IJNS7_ILi64EEENS7_ILi80EEENS7_ILi256EEEEEENS_10bfloat16_tEfNS_4arch4Sm90ELb0ELb1ELb0ELb1ELb0ELb0ELb1ELb1ELi2ELi1ELi1ELi1ELb0EEENS1_24CollectiveEpilogueBwdGQAISD_fSG_Li256ELb1ELb0EEENS1_19SingleTileSchedulerILb1ELb0ELb0ELi80EEEEEEEEEvNT_6ParamsE,(.L_x_2216 - _ZN7cutlass13device_kernelIN5flash11enable_sm90INS1_16FlashAttnBwdSm90INS1_25CollectiveMainloopBwdSm90ILi2ELi1ELi1EN4cute5tupleIJNS5_1CILi1EEES8_S8_EEENS6_IJNS7_ILi64EEENS7_ILi80EEENS7_ILi256EEEEEENS_10bfloat16_tEfNS_4arch4Sm90ELb0ELb1ELb0ELb1ELb0ELb0ELb1ELb1ELi2ELi1ELi1ELi1ELb0EEENS1_24CollectiveEpilogueBwdGQAISD_fSG_Li256ELb1ELb0EEENS1_19SingleTileSchedulerILb1ELb0ELb0ELi80EEEEEEEEEvNT_6ParamsE)
        .other          _ZN7cutlass13device_kernelIN5flash11enable_sm90INS1_16FlashAttnBwdSm90INS1_25CollectiveMainloopBwdSm90ILi2ELi1ELi1EN4cute5tupleIJNS5_1CILi1EEES8_S8_EEENS6_IJNS7_ILi64EEENS7_ILi80EEENS7_ILi256EEEEEENS_10bfloat16_tEfNS_4arch4Sm90ELb0ELb1ELb0ELb1ELb0ELb0ELb1ELb1ELi2ELi1ELi1ELi1ELb0EEENS1_24CollectiveEpilogueBwdGQAISD_fSG_Li256ELb1ELb0EEENS1_19SingleTileSchedulerILb1ELb0ELb0ELi80EEEEEEEEEvNT_6ParamsE,@"STO_CUDA_ENTRY STV_DEFAULT"
_ZN7cutlass13device_kernelIN5flash11enable_sm90INS1_16FlashAttnBwdSm90INS1_25CollectiveMainloopBwdSm90ILi2ELi1ELi1EN4cute5tupleIJNS5_1CILi1EEES8_S8_EEENS6_IJNS7_ILi64EEENS7_ILi80EEENS7_ILi256EEEEEENS_10bfloat16_tEfNS_4arch4Sm90ELb0ELb1ELb0ELb1ELb0ELb0ELb1ELb1ELi2ELi1ELi1ELi1ELb0EEENS1_24CollectiveEpilogueBwdGQAISD_fSG_Li256ELb1ELb0EEENS1_19SingleTileSchedulerILb1ELb0ELb0ELi80EEEEEEEEEvNT_6ParamsE:
        /* <DEDUP_REMOVED lines=24> */
.L_x_1670:
[----:B------:R-:W-:Y:S05]  /*0180*/  BSYNC B0 ;  /* 0x0000000000007941 */ /* 0x000fea0003800000 */
.L_x_1669:
        /* <DEDUP_REMOVED lines=39> */
.L_x_1671:
        /* <DEDUP_REMOVED lines=20> */
.L_x_1672:
[----:B------:R-:W-:Y:S01]  /*0540*/  PLOP3.LUT P0, PT, PT, PT, UP0, 0x80, 0x0 ;  /* 0x000000000000781c */ /* 0x000fe20003f0f008 */
[----:B------:R-:W-:Y:S01]  /*0550*/  NOP ;  /* 0x0000000000007918 */ /* 0x000fe20000000000 */
[----:B------:R-:W-:Y:S01]  /*0560*/  BSSY B0, `(.L_x_1673) ;  /* 0x0000b76000007945 */ /* 0x000fe20003800000 */
[----:B------:R-:W-:Y:S01]  /*0570*/  LOP3.LUT R11, R18, 0x7f, RZ, 0xc0, !PT ;  /* 0x0000007f120b7812 */ /* 0x000fe200078ec0ff */
[----:B-1234-:R-:W-:Y:S09]  /*0580*/  BAR.SYNC.DEFER_BLOCKING 0x0 ;  /* 0x0000000000007b1d */ /* 0x01eff20000010000 */
[----:B------:R-:W-:Y:S05]  /*0590*/  @!P0 BRA `(.L_x_1674) ;  /* 0x0000009000f88947 */ /* 0x000fea0003800000 */
.L_x_1675:
        /* <DEDUP_REMOVED lines=15> */
.L_x_1676:
        /* <DEDUP_REMOVED lines=11> */
.L_x_1678:
[----:B------:R-:W3:Y:S02]  /*0740*/  LDC R0, c[0x0][0x8c4] ;  /* 0x00023100ff007b82 */ /* 0x000ee40000000800 */
.L_x_1677:
[----:B-1----:R-:W-:-:S05]  /*0750*/  IMAD R11, R236, 0x50, RZ ;  /* 0x00000050ec0b7824 */ /* 0x002fca00078e02ff */
[----:B---3-5:R-:W-:-:S04]  /*0760*/  ISETP.GE.AND P0, PT, R11, R0, PT ;  /* 0x000000000b00720c */ /* 0x028fc80003f06270 */
[----:B--2---:R-:W-:-:S04]  /*0770*/  SEL R10, R7, 0xffffffff, !P0 ;  /* 0xffffffff070a7807 */ /* 0x004fc80004000000 */
        /* <DEDUP_REMOVED lines=35> */
.L_x_1680:
        /* <DEDUP_REMOVED lines=8> */
.L_x_1681:
        /* <DEDUP_REMOVED lines=10> */
.L_x_1682:
        /* <DEDUP_REMOVED lines=22> */
.L_x_1683:
        /* <DEDUP_REMOVED lines=99> */
.L_x_1685:
[----:B------:R-:W2:Y:S04]  /*1260*/  LDL R7, [R1+0x4] ;  /* 0x0000040001077983 */ /* 0x000ea80000100800 */
[----:B------:R-:W3:Y:S01]  /*1270*/  LDL R16, [R1] ;  /* 0x0000000001107983 */ /* 0x000ee20000100800 */
[----:B------:R-:W4:Y:S01]  /*1280*/  S2UR UR4, SR_CTAID.Y ;  /* 0x00000000000479c3 */ /* 0x000f220000002600 */
[----:B------:R-:W-:-:S07]  /*1290*/  LOP3.LUT R15, R11, 0xffffff0, RZ, 0xc0, !PT ;  /* 0x0ffffff00b0f7812 */ /* 0x000fce00078ec0ff */
[----:B------:R-:W5:Y:S01]  /*12a0*/  LDC.64 R20, c[0x0][0x2d8] ;  /* 0x0000b600ff147b82 */ /* 0x000f620000000a00 */
[----:B------:R-:W-:Y:S01]  /*12b0*/  IMAD.IADD R15, R18, 0x1, -R15 ;  /* 0x00000001120f7824 */ /* 0x000fe200078e0a0f */
[--C-:B-1----:R-:W-:Y:S02]  /*12c0*/  SHF.R.S32.HI R12, RZ, 0x5, R10.reuse ;  /* 0x00000005ff0c7819 */ /* 0x102fe4000001140a */
[----:B------:R-:W-:Y:S01]  /*12d0*/  SHF.R.S32.HI R13, RZ, 0x1f, R10 ;  /* 0x0000001fff0d7819 */ /* 0x000fe2000001140a */
[----:B------:R-:W-:-:S03]  /*12e0*/  IMAD R14, R6, 0x40, R15 ;  /* 0x00000040060e7824 */ /* 0x000fc600078e020f */
[----:B------:R-:W-:-:S04]  /*12f0*/  LEA.HI R13, R13, R12, RZ, 0x2 ;  /* 0x0000000c0d0d7211 */ /* 0x000fc800078f10ff */
[----:B------:R-:W-:Y:S01]  /*1300*/  LOP3.LUT R13, R13, 0xfffffc, RZ, 0xc0, !PT ;  /* 0x00fffffc0d0d7812 */ /* 0x000fe200078ec0ff */
[----:B----4-:R-:W-:-:S04]  /*1310*/  USHF.R.S32.HI UR5, URZ, 0x1f, UR4 ;  /* 0x0000001f3f057899 */ /* 0x010fc80008011404 */
[----:B------:R-:W-:Y:S02]  /*1320*/  IMAD.IADD R13, R12, 0x1, -R13 ;  /* 0x000000010c0d7824 */ /* 0x000fe400078e0a0d */
[----:B------:R-:W-:Y:S02]  /*1330*/  IMAD R236, R236, -0x50, RZ ;  /* 0xffffffb0ecec7824 */ /* 0x000fe400078e02ff */
[----:B-----5:R-:W-:Y:S02]  /*1340*/  IMAD R12, R20, UR5, RZ ;  /* 0x00000005140c7c24 */ /* 0x020fe4000f8e02ff */
[----:B------:R-:W-:Y:S02]  /*1350*/  IMAD.IADD R230, R5, 0x1, -R0 ;  /* 0x0000000105e67824 */ /* 0x000fe400078e0a00 */
[----:B------:R-:W-:Y:S02]  /*1360*/  IMAD.IADD R5, R236, 0x1, R5 ;  /* 0x00000001ec057824 */ /* 0x000fe400078e0205 */
[----:B------:R-:W-:Y:S01]  /*1370*/  IMAD R13, R13, 0x10, R14 ;  /* 0x000000100d0d7824 */ /* 0x000fe200078e020e */
        /* <DEDUP_REMOVED lines=80> */
[----:B------:R-:W-:Y:S01]  /*1880*/  UMOV UR60, URZ ;  /* 0x0000003f003c7c82 */ /* 0x000fe20008000000 */
[----:B--2---:R-:W-:Y:S02]  /*1890*/  R2UR UR6, R7 ;  /* 0x00000000070672ca */ /* 0x004fe400000e0000 */
[----:B------:R-:W-:Y:S02]  /*18a0*/  LOP3.LUT R7, R4, 0xffffff80, RZ, 0xc0, !PT ;  /* 0xffffff8004077812 */ /* 0x000fe400078ec0ff */
[----:B------:R-:W-:-:S03]  /*18b0*/  LEA.HI R4, R6, R6, RZ, 0x1 ;  /* 0x0000000606047211 */ /* 0x000fc600078f08ff */
[----:B------:R-:W-:Y:S01]  /*18c0*/  IMAD.IADD R11, R18, 0x1, -R7 ;  /* 0x00000001120b7824 */ /* 0x000fe200078e0a07 */
[----:B------:R-:W-:Y:S02]  /*18d0*/  LOP3.LUT R7, R4, 0x1ffffffe, RZ, 0xc0, !PT ;  /* 0x1ffffffe04077812 */ /* 0x000fe400078ec0ff */
[----:B------:R-:W-:Y:S02]  /*18e0*/  LEA.HI R4, R8, R8, RZ, 0x1 ;  /* 0x0000000808047211 */ /* 0x000fe400078f08ff */
[----:B------:R-:W-:Y:S01]  /*18f0*/  SHF.R.S32.HI R10, RZ, 0x1f, R11 ;  /* 0x0000001fff0a7819 */ /* 0x000fe2000001140b */
[----:B------:R-:W-:Y:S01]  /*1900*/  IMAD.IADD R15, R6, 0x1, -R7 ;  /* 0x00000001060f7824 */ /* 0x000fe200078e0a07 */
[----:B------:R-:W-:Y:S01]  /*1910*/  LOP3.LUT R7, R4, 0xfffffffe, RZ, 0xc0, !PT ;  /* 0xfffffffe04077812 */ /* 0x000fe200078ec0ff */
[----:B------:R-:W-:Y:S01]  /*1920*/  IMAD R19, R6, 0x800, R11 ;  /* 0x0000080006137824 */ /* 0x000fe200078e020b */
[----:B------:R-:W-:-:S03]  /*1930*/  LEA.HI R6, R10, R11, RZ, 0x2 ;  /* 0x0000000b0a067211 */ /* 0x000fc600078f10ff */
[----:B------:R-:W-:Y:S02]  /*1940*/  IMAD.SHL.U32 R19, R19, 0x4, RZ ;  /* 0x0000000413137824 */ /* 0x000fe400078e00ff */
[----:B------:R-:W-:Y:S01]  /*1950*/  IMAD.IADD R4, R8, 0x1, -R7 ;  /* 0x0000000108047824 */ /* 0x000fe200078e0a07 */
[--C-:B------:R-:W-:Y:S02]  /*1960*/  SHF.R.S32.HI R7, RZ, 0x2, R6.reuse ;  /* 0x00000002ff077819 */ /* 0x100fe40000011406 */
[----:B------:R-:W-:Y:S02]  /*1970*/  SHF.R.S32.HI R8, RZ, 0x1f, R6 ;  /* 0x0000001fff087819 */ /* 0x000fe40000011406 */
[----:B------:R-:W-:Y:S02]  /*1980*/  LOP3.LUT R6, R6, 0x7ffffffc, RZ, 0xc0, !PT ;  /* 0x7ffffffc06067812 */ /* 0x000fe400078ec0ff */
[----:B------:R-:W-:Y:S02]  /*1990*/  IADD3 R2, P0, R19, R2, RZ ;  /* 0x0000000213027210 */ /* 0x000fe40007f1e0ff */
[----:B------:R-:W-:Y:S01]  /*19a0*/  LEA.HI R10, R10, R11, RZ, 0x5 ;  /* 0x0000000b0a0a7211 */ /* 0x000fe200078f28ff */
[----:B------:R-:W-:Y:S01]  /*19b0*/  IMAD.IADD R6, R11, 0x1, -R6 ;  /* 0x000000010b067824 */ /* 0x000fe200078e0a06 */
[----:B------:R-:W-:-:S02]  /*19c0*/  LEA.HI R8, R8, R7, RZ, 0x3 ;  /* 0x0000000708087211 */ /* 0x000fc400078f18ff */
[----:B---3--:R-:W-:Y:S02]  /*19d0*/  SHF.R.S32.HI R11, RZ, 0x1f, R16 ;  /* 0x0000001fff0b7819 */ /* 0x008fe40000011410 */
[----:B------:R-:W-:Y:S02]  /*19e0*/  LEA.HI.X.SX32 R3, R19, R3, 0x1, P0 ;  /* 0x0000000313037211 */ /* 0x000fe400000f0eff */
[----:B------:R-:W-:Y:S02]  /*19f0*/  LOP3.LUT R8, R8, 0xfffffff8, RZ, 0xc0, !PT ;  /* 0xfffffff808087812 */ /* 0x000fe400078ec0ff */
[----:B------:R-:W-:Y:S01]  /*1a00*/  SEL R11, R11, RZ, !P1 ;  /* 0x000000ff0b0b7207 */ /* 0x000fe20004800000 */
[----:B------:R-:W-:Y:S01]  /*1a10*/  IMAD.WIDE.U32 R2, R20, UR4, R2 ;  /* 0x0000000414027c25 */ /* 0x000fe2000f8e0002 */
[----:B------:R-:W-:-:S03]  /*1a20*/  SHF.R.S32.HI R10, RZ, 0x5, R10 ;  /* 0x00000005ff0a7819 */ /* 0x000fc6000001140a */
[----:B------:R-:W-:Y:S01]  /*1a30*/  IMAD R19, R21, UR4, R12 ;  /* 0x0000000415137c24 */ /* 0x000fe2000f8e020c */
[----:B------:R-:W-:Y:S01]  /*1a40*/  ULDC.64 UR4, c[0x0][0x2e0] ;  /* 0x0000b80000047ab9 */ /* 0x000fe20000000a00 */
[----:B------:R-:W-:Y:S01]  /*1a50*/  IMAD.IADD R7, R7, 0x1, -R8 ;  /* 0x0000000107077824 */ /* 0x000fe200078e0a08 */
[----:B------:R-:W-:Y:S01]  /*1a60*/  SEL R229, R16, RZ, !P1 ;  /* 0x000000ff10e57207 */ /* 0x000fe20004800000 */
[----:B------:R-:W-:Y:S02]  /*1a70*/  IMAD R8, R11, UR4, RZ ;  /* 0x000000040b087c24 */ /* 0x000fe4000f8e02ff */
[----:B------:R-:W-:Y:S02]  /*1a80*/  IMAD.IADD R3, R3, 0x1, R19 ;  /* 0x0000000103037824 */ /* 0x000fe400078e0213 */
[----:B------:R-:W-:Y:S02]  /*1a90*/  IMAD R15, R15, 0x4, R6 ;  /* 0x000000040f0f7824 */ /* 0x000fe400078e0206 */
[----:B------:R-:W-:-:S02]  /*1aa0*/  IMAD R18, R10, 0x10, R7 ;  /* 0x000000100a127824 */ /* 0x000fc400078e0207 */
[C---:B------:R-:W-:Y:S01]  /*1ab0*/  IMAD R7, R229.reuse, UR5, R8 ;  /* 0x00000005e5077c24 */ /* 0x040fe2000f8e0208 */
[----:B------:R-:W-:Y:S01]  /*1ac0*/  IADD3 R8, -R0, 0x1, R5 ;  /* 0x0000000100087810 */ /* 0x000fe20007ffe105 */
[----:B------:R-:W-:Y:S01]  /*1ad0*/  IMAD.WIDE.U32 R228, R229, UR4, R2 ;  /* 0x00000004e5e47c25 */ /* 0x000fe2000f8e0002 */
[----:B------:R-:W-:-:S03]  /*1ae0*/  ULOP3.LUT UR4, UR6, 0x1, URZ, 0xfc, !UPT ;  /* 0x0000000106047892 */ /* 0x000fc6000f8efc3f */
[----:B------:R-:W-:Y:S02]  /*1af0*/  IMAD.SHL.U32 R233, R15, 0x2, RZ ;  /* 0x000000020fe97824 */ /* 0x000fe400078e00ff */
[----:B------:R-:W-:Y:S02]  /*1b00*/  IMAD.SHL.U32 R6, R13, 0x8, RZ ;  /* 0x000000080d067824 */ /* 0x000fe400078e00ff */
        /* <DEDUP_REMOVED lines=9> */
.L_x_1705:
[----:B------:R-:W-:-:S13]  /*1ba0*/  R2UR UR4, R235 ;  /* 0x00000000eb0472ca */ /* 0x000fda00000e0000 */
[----:B------:R-:W-:-:S06]  /*1bb0*/  UISETP.NE.AND UP0, UPT, UR4, 0x3, UPT ;  /* 0x000000030400788c */ /* 0x000fcc000bf05270 */
[----:B------:R-:W-:-:S13]  /*1bc0*/  PLOP3.LUT P0, PT, PT, PT, UP0, 0x40, 0x0 ;  /* 0x000000000000781c */ /* 0x000fda0003f0e808 */
[----:B-1----:R-:W-:Y:S05]  /*1bd0*/  @P0 BRA `(.L_x_1687) ;  /* 0x0000000000040947 */ /* 0x002fea0003800000 */
[----:B------:R-:W-:Y:S01]  /*1be0*/  BPT.TRAP 0x1 ;  /* 0x000000040000795c */ /* 0x000fe20000300000 */
.L_x_1687:
[----:B------:R-:W-:Y:S01]  /*1bf0*/  PLOP3.LUT P1, PT, PT, PT, UP0, 0x40, 0x0 ;  /* 0x000000000000781c */ /* 0x000fe20003f2e808 */
[----:B------:R-:W-:Y:S01]  /*1c00*/  IMAD R16, R2, 0x8, R17 ;  /* 0x0000000802107824 */ /* 0x000fe200078e0211 */
[----:B------:R-:W-:-:S04]  /*1c10*/  SHF.L.U32 R9, R19, 0x1f, RZ ;  /* 0x0000001f13097819 */ /* 0x000fc800000006ff */
[----:B------:R1:W2:Y:S07]  /*1c20*/  SYNCS.PHASECHK.TRANS64.TRYWAIT P0, [R16+URZ+0x31810], R9 ;  /* 0x03181009100075a7 */ /* 0x0002ae000800017f */
[----:B------:R-:W-:Y:S05]  /*1c30*/  @P1 BRA `(.L_x_1688) ;  /* 0x0000000000041947 */ /* 0x000fea0003800000 */
[----:B------:R-:W-:Y:S01]  /*1c40*/  BPT.TRAP 0x1 ;  /* 0x000000040000795c */ /* 0x000fe20000300000 */
.L_x_1688:
        /* <DEDUP_REMOVED lines=11> */
.L_x_1689:
        /* <DEDUP_REMOVED lines=439> */
.L_x_1691:
[----:B------:R-:W-:Y:S01]  /*3870*/  PLOP3.LUT P1, PT, PT, PT, UP0, 0x40, 0x0 ;  /* 0x000000000000781c */ /* 0x000fe20003f2e808 */
[----:B------:R-:W-:-:S05]  /*3880*/  IMAD.U32 R8, RZ, RZ, UR60 ;  /* 0x0000003cff087e24 */ /* 0x000fca000f8e00ff */
[----:B------:R-:W-:-:S04]  /*3890*/  SHF.L.U32 R8, R8, 0x1f, RZ ;  /* 0x0000001f08087819 */ /* 0x000fc800000006ff */
[----:B------:R1:W4:Y:S03]  /*38a0*/  SYNCS.PHASECHK.TRANS64.TRYWAIT P0, [R17+URZ+0x31830], R8 ;  /* 0x03183008110075a7 */ /* 0x000326000800017f */
[----:B------:R-:W-:Y:S05]  /*38b0*/  @P1 BRA `(.L_x_1692) ;  /* 0x0000000000041947 */ /* 0x000fea0003800000 */
[----:B------:R-:W-:Y:S01]  /*38c0*/  BPT.TRAP 0x1 ;  /* 0x000000040000795c */ /* 0x000fe20000300000 */
.L_x_1692:
        /* <DEDUP_REMOVED lines=11> */
.L_x_1693:
        /* <DEDUP_REMOVED lines=456> */
.L_x_1697:
[----:B------:R-:W-:-:S06]  /*5600*/  UISETP.NE.AND UP1, UPT, UR6, 0x1, UPT ;  /* 0x000000010600788c */ /* 0x000fcc000bf25270 */
[----:B------:R-:W-:-:S05]  /*5610*/  PLOP3.LUT P0, PT, PT, PT, UP1, 0x80, 0x0 ;  /* 0x000000000000781c */ /* 0x000fca0003f0f018 */
[----:B------:R-:W-:-:S08]  /*5620*/  @UP1 ULDC UR4, c[0x0][0x754] ;  /* 0x0001d50000041ab9 */ /* 0x000fd00000000800 */
[----:B------:R-:W-:Y:S01]  /*5630*/  @P0 IMAD.HI.U32 R8, R6, UR4, RZ ;  /* 0x0000000406080c27 */ /* 0x000fe2000f8e00ff */
[----:B------:R-:W-:-:S04]  /*5640*/  @UP1 ULDC UR4, c[0x0][0x758] ;  /* 0x0001d60000041ab9 */ /* 0x000fc80000000800 */
[----:B------:R-:W-:-:S07]  /*5650*/  @P0 SHF.R.U32.HI R6, RZ, UR4, R8 ;  /* 0x00000004ff060c19 */ /* 0x000fce0008011608 */
.L_x_1698:
[----:B------:R-:W-:Y:S05]  /*5660*/  BSYNC B1 ;  /* 0x0000000000017941 */ /* 0x000fea0003800000 */
.L_x_1696:
[----:B------:R-:W-:-:S05]  /*5670*/  IMAD R6, R6, UR6, R233 ;  /* 0x0000000606067c24 */ /* 0x000fca000f8e02e9 */
[----:B------:R-:W-:Y:S02]  /*5680*/  VIMNMX R11, R11, R6, !PT ;  /* 0x000000060b0b7248 */ /* 0x000fe40007fe0100 */
[----:B------:R-:W-:-:S07]  /*5690*/  VIADDMNMX R15, R6, UR6, R15, PT ;  /* 0x00000006060f7c46 */ /* 0x000fce000b80010f */
.L_x_1695:
[----:B------:R-:W-:Y:S01]  /*56a0*/  ISETP.GE.AND P0, PT, R236, 0x1, PT ;  /* 0x00000001ec00780c */ /* 0x000fe20003f06270 */
[----:B------:R-:W-:Y:S01]  /*56b0*/  VIADD R10, R10, 0x8 ;  /* 0x000000080a0a7836 */ /* 0x000fe20000000000 */
[C---:B------:R-:W-:Y:S02]  /*56c0*/  ISETP.GE.AND P1, PT, R236.reuse, 0x2, PT ;  /* 0x00000002ec00780c */ /* 0x040fe40003f26270 */
[C---:B------:R-:W-:Y:S02]  /*56d0*/  ISETP.GT.AND P4, PT, R11.reuse, RZ, !P0 ;  /* 0x000000ff0b00720c */ /* 0x040fe40004784270 */
[----:B------:R-:W-:Y:S02]  /*56e0*/  ISETP.GE.AND P2, PT, R236, 0x11, PT ;  /* 0x00000011ec00780c */ /* 0x000fe40003f46270 */
[----:B------:R-:W-:Y:S02]  /*56f0*/  ISETP.GT.AND P5, PT, R11, 0x1, !P1 ;  /* 0x000000010b00780c */ /* 0x000fe40004fa4270 */
[----:B------:R-:W-:-:S02]  /*5700*/  ISETP.LT.OR P4, PT, R15, 0x1, P4 ;  /* 0x000000010f00780c */ /* 0x000fc40002781670 */
[----:B------:R-:W-:Y:S02]  /*5710*/  ISETP.GT.AND P6, PT, R11, 0x10, !P2 ;  /* 0x000000100b00780c */ /* 0x000fe400057c4270 */
[C---:B------:R-:W-:Y:S02]  /*5720*/  ISETP.LT.OR P5, PT, R15.reuse, 0x2, P5 ;  /* 0x000000020f00780c */ /* 0x040fe40002fa1670 */
        /* <DEDUP_REMOVED lines=13> */
[----:B------:R-:W-:Y:S02]  /*5800*/  ISETP.GT.AND P6, PT, R11, 0x21, !P5 ;  /* 0x000000210b00780c */ /* 0x000fe40006fc4270 */
[----:B------:R-:W-:Y:S02]  /*5810*/  VIADDMNMX R20, R10, R9, R232, PT ;  /* 0x000000090a147246 */ /* 0x000fe400038001e8 */
        /* <DEDUP_REMOVED lines=35> */
.L_x_1701:
[----:B------:R-:W-:-:S06]  /*5a50*/  UISETP.NE.AND UP1, UPT, UR6, 0x1, UPT ;  /* 0x000000010600788c */ /* 0x000fcc000bf25270 */
[----:B------:R-:W-:-:S05]  /*5a60*/  PLOP3.LUT P6, PT, PT, PT, UP1, 0x80, 0x0 ;  /* 0x000000000000781c */ /* 0x000fca0003fcf018 */
[----:B------:R-:W-:-:S08]  /*5a70*/  @UP1 ULDC UR4, c[0x0][0x754] ;  /* 0x0001d50000041ab9 */ /* 0x000fd00000000800 */
[----:B------:R-:W-:Y:S01]  /*5a80*/  @P6 IMAD.HI.U32 R7, R10, UR4, RZ ;  /* 0x000000040a076c27 */ /* 0x000fe2000f8e00ff */
[----:B------:R-:W-:Y:S01]  /*5a90*/  PLOP3.LUT P6, PT, PT, PT, UP1, 0x80, 0x0 ;  /* 0x000000000000781c */ /* 0x000fe20003fcf018 */
[----:B------:R-:W-:-:S12]  /*5aa0*/  @UP1 ULDC UR4, c[0x0][0x758] ;  /* 0x0001d60000041ab9 */ /* 0x000fd80000000800 */
[----:B------:R-:W-:-:S07]  /*5ab0*/  @P6 SHF.R.U32.HI R10, RZ, UR4, R7 ;  /* 0x00000004ff0a6c19 */ /* 0x000fce0008011607 */
.L_x_1702:
[----:B------:R-:W-:Y:S05]  /*5ac0*/  BSYNC B1 ;  /* 0x0000000000017941 */ /* 0x000fea0003800000 */
.L_x_1700:
[----:B------:R-:W-:-:S05]  /*5ad0*/  IMAD R10, R10, UR6, R233 ;  /* 0x000000060a0a7c24 */ /* 0x000fca000f8e02e9 */
[----:B------:R-:W-:Y:S02]  /*5ae0*/  VIMNMX R15, R15, R10, !PT ;  /* 0x0000000a0f0f7248 */ /* 0x000fe40007fe0100 */
[----:B------:R-:W-:-:S07]  /*5af0*/  VIADDMNMX R20, R10, UR6, R20, PT ;  /* 0x000000060a147c46 */ /* 0x000fce000b800114 */
.L_x_1699:
[C---:B------:R-:W-:Y:S01]  /*5b00*/  ISETP.GT.AND P3, PT, R15.reuse, 0x11, !P3 ;  /* 0x000000110f00780c */ /* 0x040fe20005f64270 */
[----:B------:R-:W-:Y:S01]  /*5b10*/  IMAD R29, R18, 0x4, R17 ;  /* 0x00000004121d7824 */ /* 0x000fe200078e0211 */
[C---:B------:R-:W-:Y:S01]  /*5b20*/  ISETP.GT.AND P2, PT, R15.reuse, 0x10, !P2 ;  /* 0x000000100f00780c */ /* 0x040fe20005744270 */
[----:B------:R-:W-:Y:S01]  /*5b30*/  ULDC UR4, c[0x0][0x744] ;  /* 0x0001d10000047ab9 */ /* 0x000fe20000000800 */
[----:B------:R-:W-:Y:S01]  /*5b40*/  ISETP.GT.AND P4, PT, R15, 0x20, !P4 ;  /* 0x000000200f00780c */ /* 0x000fe20006784270 */
[--C-:B--2---:R-:W-:Y:S01]  /*5b50*/  FFMA.FTZ R10, R6, UR4, -R13.reuse ;  /* 0x00000004060a7c23 */ /* 0x104fe2000801080d */
[C---:B------:R-:W-:Y:S01]  /*5b60*/  ISETP.LT.OR P3, PT, R20.reuse, 0x12, P3 ;  /* 0x000000121400780c */ /* 0x040fe20001f61670 */
[----:B------:R-:W1:Y:S01]  /*5b70*/  LDS R21, [R29+0x2c300] ;  /* 0x02c300001d157984 */ /* 0x000e620000000800 */
        /* <DEDUP_REMOVED lines=11> */
[----:B------:R-:W-:Y:S01]  /*5c30*/  FFMA.FTZ R14, R14, UR4, -R13 ;  /* 0x000000040e0e7c23 */ /* 0x000fe2000801080d */
[C---:B------:R-:W-:Y:S01]  /*5c40*/  ISETP.GT.AND P3, PT, R15.reuse, 0x31, !P6 ;  /* 0x000000310f00780c */ /* 0x040fe20007764270 */
[--C-:B---3--:R-:W-:Y:S01]  /*5c50*/  FFMA.FTZ R31, R30, UR4, -R5.reuse ;  /* 0x000000041e1f7c23 */ /* 0x108fe20008010805 */
[----:B------:R-:W-:Y:S01]  /*5c60*/  ISETP.GE.AND P2, PT, R236, 0x31, PT ;  /* 0x00000031ec00780c */ /* 0x000fe20003f46270 */
[--C-:B------:R-:W-:Y:S01]  /*5c70*/  FFMA.FTZ R224, R224, UR4, -R5.reuse ;  /* 0x00000004e0e07c23 */ /* 0x100fe20008010805 */
[----:B------:R-:W-:Y:S01]  /*5c80*/  ISETP.GE.AND P4, PT, R236, 0x41, PT ;  /* 0x00000041ec00780c */ /* 0x000fe20003f86270 */
[----:B------:R-:W-:Y:S01]  /*5c90*/  FFMA.FTZ R37, R34, UR4, -R5 ;  /* 0x0000000422257c23 */ /* 0x000fe20008010805 */
[----:B------:R-:W-:Y:S01]  /*5ca0*/  ISETP.GE.AND P6, PT, R236, 0x42, PT ;  /* 0x00000042ec00780c */ /* 0x000fe20003fc6270 */
[--C-:B------:R-:W-:Y:S01]  /*5cb0*/  FFMA.FTZ R40, R40, UR4, -R13.reuse ;  /* 0x0000000428287c23 */ /* 0x100fe2000801080d */
[C---:B------:R-:W-:Y:S01]  /*5cc0*/  ISETP.GT.AND P1, PT, R15.reuse, 0x1, !P1 ;  /* 0x000000010f00780c */ /* 0x040fe20004f24270 */
[--C-:B------:R-:W-:Y:S01]  /*5cd0*/  FFMA.FTZ R11, R12, UR4, -R13.reuse ;  /* 0x000000040c0b7c23 */ /* 0x100fe2000801080d */
        /* <DEDUP_REMOVED lines=27> */
[----:B------:R-:W3:Y:S01]  /*5e90*/  MUFU.EX2 R10, R10 ;  /* 0x0000000a000a7308 */ /* 0x000ee20000000800 */
[----:B------:R-:W-:Y:S01]  /*5ea0*/  FSEL R24, R35, -INF , !P5 ;  /* 0xff80000023187808 */ /* 0x000fe20006800000 */
[--C-:B------:R-:W-:Y:S01]  /*5eb0*/  FFMA.FTZ R27, R20, UR4, -R5.reuse ;  /* 0x00000004141b7c23 */ /* 0x100fe20008010805 */
[----:B------:R-:W-:Y:S01]  /*5ec0*/  FSEL R38, R38, -INF , !P2 ;  /* 0xff80000026267808 */ /* 0x000fe20005000000 */
[----:B------:R4:W5:Y:S01]  /*5ed0*/  LDS R20, [R29+0x2c320] ;  /* 0x02c320001d147984 */ /* 0x0009620000000800 */
        /* <DEDUP_REMOVED lines=8> */
[----:B------:R-:W3:Y:S01]  /*5f60*/  MUFU.EX2 R13, R40 ;  /* 0x00000028000d7308 */ /* 0x000ee20000000800 */
[----:B------:R-:W-:Y:S01]  /*5f70*/  FFMA.FTZ R25, R32, UR4, -R5 ;  /* 0x0000000420197c23 */ /* 0x000fe20008010805 */
[----:B------:R-:W-:Y:S01]  /*5f80*/  VIADD R5, R17, 0x2c500 ;  /* 0x0002c50011057836 */ /* 0x000fe20000000000 */
[----:B------:R-:W-:-:S02]  /*5f90*/  WARPGROUP.DEPBAR.LE gsb0, 0x0 ;  /* 0x00008000000079c5 */ /* 0x000fc40000010000 */
[--C-:B-1----:R-:W-:Y:S01]  /*5fa0*/  FADD.FTZ R44, R44, -R21.reuse ;  /* 0x800000152c2c7221 */ /* 0x102fe20000010000 */
[----:B------:R-:W-:Y:S01]  /*5fb0*/  FADD.FTZ R45, R45, -R21 ;  /* 0x800000152d2d7221 */ /* 0x000fe20000010000 */
[----:B--2---:R-:W-:Y:S01]  /*5fc0*/  SHF.R.U32.HI R23, RZ, 0x4, R5 ;  /* 0x00000004ff177819 */ /* 0x004fe20000011605 */
[----:B------:R-:W-:Y:S01]  /*5fd0*/  MUFU.EX2 R27, R27 ;  /* 0x0000001b001b7308 */ /* 0x000fe20000000800 */
[--C-:B----4-:R-:W-:Y:S01]  /*5fe0*/  FADD.FTZ R29, R48, -R21.reuse ;  /* 0x80000015301d7221 */ /* 0x110fe20000010000 */
        /* <DEDUP_REMOVED lines=9> */
[----:B---3--:R-:W-:Y:S01]  /*6080*/  FMUL.FTZ R45, R10, R45 ;  /* 0x0000002d0a2d7220 */ /* 0x008fe20000410000 */
[----:B------:R-:W-:Y:S01]  /*6090*/  FMUL.FTZ R44, R7, R44 ;  /* 0x0000002c072c7220 */ /* 0x000fe20000410000 */
[----:B------:R-:W-:Y:S01]  /*60a0*/  FMUL.FTZ R220, R13, R220 ;  /* 0x000000dc0ddc7220 */ /* 0x000fe20000410000 */
        /* <DEDUP_REMOVED lines=9> */
[----:B-----5:R-:W-:Y:S01]  /*6140*/  FADD.FTZ R41, R46, -R20 ;  /* 0x800000142e297221 */ /* 0x020fe20000010000 */
[----:B------:R2:W3:Y:S01]  /*6150*/  MUFU.EX2 R23, R37 ;  /* 0x0000002500177308 */ /* 0x0004e20000000800 */
[----:B-1----:R-:W-:Y:S01]  /*6160*/  FADD.FTZ R31, R52, -R21 ;  /* 0x80000015341f7221 */ /* 0x002fe20000010000 */
[----:B------:R-:W-:-:S02]  /*6170*/  VIADD R21, R24, 0x80 ;  /* 0x0000008018157836 */ /* 0x000fc40000000000 */
[--C-:B------:R-:W-:Y:S01]  /*6180*/  FADD.FTZ R42, R47, -R20.reuse ;  /* 0x800000142f2a7221 */ /* 0x100fe20000010000 */
[--C-:B------:R-:W-:Y:S01]  /*6190*/  FADD.FTZ R38, R51, -R20.reuse ;  /* 0x8000001433267221 */ /* 0x100fe20000010000 */
[--C-:B------:R-:W-:Y:S01]  /*61a0*/  FADD.FTZ R54, R54, -R20.reuse ;  /* 0x8000001436367221 */ /* 0x100fe20000010000 */
[--C-:B------:R-:W-:Y:S01]  /*61b0*/  FADD.FTZ R55, R55, -R20.reuse ;  /* 0x8000001437377221 */ /* 0x100fe20000010000 */
[----:B------:R-:W-:Y:S01]  /*61c0*/  R2UR UR4, R21 ;  /* 0x00000000150472ca */ /* 0x000fe200000e0000 */
[C---:B------:R-:W-:Y:S01]  /*61d0*/  VIADD R21, R24.reuse, 0x100 ;  /* 0x0000010018157836 */ /* 0x040fe20000000000 */
[----:B------:R-:W1:Y:S01]  /*61e0*/  MUFU.EX2 R6, R6 ;  /* 0x0000000600067308 */ /* 0x000e620000000800 */
[----:B--2---:R-:W-:Y:S02]  /*61f0*/  VIADD R37, R24, 0x180 ;  /* 0x0000018018257836 */ /* 0x004fe40000000000 */
[--C-:B------:R-:W-:Y:S01]  /*6200*/  FADD.FTZ R218, R218, -R20.reuse ;  /* 0x80000014dada7221 */ /* 0x100fe20000010000 */
[--C-:B------:R-:W-:Y:S01]  /*6210*/  FADD.FTZ R219, R219, -R20.reuse ;  /* 0x80000014dbdb7221 */ /* 0x100fe20000010000 */
[--C-:B------:R-:W-:Y:S01]  /*6220*/  FADD.FTZ R222, R222, -R20.reuse ;  /* 0x80000014dede7221 */ /* 0x100fe20000010000 */
[--C-:B------:R-:W-:Y:S01]  /*6230*/  FADD.FTZ R223, R223, -R20.reuse ;  /* 0x80000014dfdf7221 */ /* 0x100fe20000010000 */
[----:B------:R-:W-:Y:S01]  /*6240*/  R2UR UR6, R37 ;  /* 0x00000000250672ca */ /* 0x000fe200000e0000 */
[----:B------:R-:W-:Y:S01]  /*6250*/  FADD.FTZ R37, R50, -R20 ;  /* 0x8000001432257221 */ /* 0x000fe20000010000 */
[----:B------:R-:W2:Y:S01]  /*6260*/  MUFU.EX2 R9, R9 ;  /* 0x0000000900097308 */ /* 0x000ea20000000800 */
[----:B------:R-:W-:Y:S01]  /*6270*/  R2UR UR5, R21 ;  /* 0x00000000150572ca */ /* 0x000fe200000e0000 */
[----:B---3--:R-:W-:Y:S01]  /*6280*/  FMUL.FTZ R54, R23, R54 ;  /* 0x0000003617367220 */ /* 0x008fe20000410000 */
[----:B------:R-:W-:Y:S01]  /*6290*/  F2FP.BF16.F32.PACK_AB R20, R10, R7 ;  /* 0x000000070a14723e */ /* 0x000fe200000010ff */
[----:B------:R-:W-:Y:S01]  /*62a0*/  FMUL.FTZ R10, R40, R41 ;  /* 0x00000029280a7220 */ /* 0x000fe20000410000 */
[C---:B------:R-:W-:Y:S01]  /*62b0*/  F2FP.BF16.F32.PACK_AB R21, R27.reuse, R40 ;  /* 0x000000281b15723e */ /* 0x040fe200000010ff */
[----:B------:R-:W-:Y:S01]  /*62c0*/  BAR.SYNC.DEFER_BLOCKING 0x9, 0x100 ;  /* 0x0244000000007b1d */ /* 0x000fe20000010000 */
[----:B------:R-:W-:Y:S01]  /*62d0*/  FMUL.FTZ R37, R22, R37 ;  /* 0x0000002516257220 */ /* 0x000fe20000410000 */
[----:B------:R-:W-:Y:S01]  /*62e0*/  FMUL.FTZ R27, R27, R42 ;  /* 0x0000002a1b1b7220 */ /* 0x000fe20000410000 */
[----:B-1----:R-:W-:-:S03]  /*62f0*/  FMUL.FTZ R29, R6, R29 ;  /* 0x0000001d061d7220 */ /* 0x002fc60000410000 */
[----:B------:R-:W1:Y:S01]  /*6300*/  MUFU.EX2 R8, R8 ;  /* 0x0000000800087308 */ /* 0x000e620000000800 */
[----:B------:R-:W-:Y:S01]  /*6310*/  F2FP.BF16.F32.PACK_AB R27, R27, R10 ;  /* 0x0000000a1b1b723e */ /* 0x000fe200000010ff */
[----:B------:R-:W-:Y:S01]  /*6320*/  UMOV UR10, UR4 ;  /* 0x00000004000a7c82 */ /* 0x000fe20008000000 */
[----:B------:R-:W-:Y:S01]  /*6330*/  UMOV UR18, UR6 ;  /* 0x0000000600127c82 */ /* 0x000fe20008000000 */
[----:B------:R-:W-:Y:S01]  /*6340*/  UMOV UR12, UR10 ;  /* 0x0000000a000c7c82 */ /* 0x000fe20008000000 */
[C---:B--2---:R-:W-:Y:S01]  /*6350*/  FMUL.FTZ R32, R9.reuse, R32 ;  /* 0x0000002009207220 */ /* 0x044fe20000410000 */
[----:B------:R-:W-:Y:S01]  /*6360*/  F2FP.BF16.F32.PACK_AB R6, R9, R6 ;  /* 0x000000060906723e */ /* 0x000fe200000010ff */
[----:B------:R-:W-:Y:S01]  /*6370*/  UMOV UR47, 0x40 ;  /* 0x00000040002f7882 */ /* 0x000fe20000000000 */
[----:B------:R-:W2:Y:S01]  /*6380*/  MUFU.EX2 R5, R224 ;  /* 0x000000e000057308 */ /* 0x000ea20000000800 */
[----:B------:R-:W-:Y:S01]  /*6390*/  UMOV UR29, 0x40000040 ;  /* 0x40000040001d7882 */ /* 0x000fe20000000000 */
[----:B------:R-:W-:Y:S01]  /*63a0*/  F2FP.BF16.F32.PACK_AB R32, R32, R29 ;  /* 0x0000001d2020723e */ /* 0x000fe200000010ff */
[----:B------:R-:W-:Y:S01]  /*63b0*/  UMOV UR31, 0x40 ;  /* 0x00000040001f7882 */ /* 0x000fe20000000000 */
[----:B------:R-:W-:Y:S01]  /*63c0*/  UMOV UR41, UR29 ;  /* 0x0000001d00297c82 */ /* 0x000fe20008000000 */
[----:B------:R-:W-:Y:S01]  /*63d0*/  UMOV UR43, 0x40 ;  /* 0x00000040002b7882 */ /* 0x000fe20000000000 */
[----:B------:R-:W-:Y:S01]  /*63e0*/  UMOV UR37, UR29 ;  /* 0x0000001d00257c82 */ /* 0x000fe20008000000 */
[----:B------:R-:W-:Y:S01]  /*63f0*/  UMOV UR39, 0x40 ;  /* 0x0000004000277882 */ /* 0x000fe20000000000 */
[----:B------:R-:W3:Y:S01]  /*6400*/  MUFU.EX2 R11, R11 ;  /* 0x0000000b000b7308 */ /* 0x000ee20000000800 */
[----:B-1----:R-:W-:Y:S01]  /*6410*/  FMUL.FTZ R31, R8, R31 ;  /* 0x0000001f081f7220 */ /* 0x002fe20000410000 */
[----:B------:R-:W-:Y:S01]  /*6420*/  STSM.16.M88.2 [R0+0x2c500], R20 ;  /* 0x02c5001400007844 */ /* 0x000fe20000000100 */
[----:B------:R-:W-:Y:S01]  /*6430*/  UMOV UR33, UR29 ;  /* 0x0000001d00217c82 */ /* 0x000fe20008000000 */
[----:B------:R-:W-:Y:S01]  /*6440*/  UMOV UR35, 0x40 ;  /* 0x0000004000237882 */ /* 0x000fe20000000000 */
[----:B------:R-:W-:Y:S01]  /*6450*/  UMOV UR25, UR29 ;  /* 0x0000001d00197c82 */ /* 0x000fe20008000000 */
[----:B------:R-:W-:Y:S01]  /*6460*/  UMOV UR27, 0x40 ;  /* 0x00000040001b7882 */ /* 0x000fe20000000000 */
[----:B------:R-:W-:Y:S01]  /*6470*/  UMOV UR23, 0x40 ;  /* 0x0000004000177882 */ /* 0x000fe20000000000 */
[----:B------:R-:W1:Y:S01]  /*6480*/  MUFU.EX2 R12, R12 ;  /* 0x0000000c000c7308 */ /* 0x000e620000000800 */
[----:B--2---:R-:W-:Y:S01]  /*6490*/  F2FP.BF16.F32.PACK_AB R7, R5, R22 ;  /* 0x000000160507723e */ /* 0x004fe200000010ff */
[----:B------:R-:W-:-:S02]  /*64a0*/  IMAD R22, R4, 0x2000, R17 ;  /* 0x0000200004167824 */ /* 0x000fc400078e0211 */
[----:B------:R-:W-:Y:S01]  /*64b0*/  FMUL.FTZ R38, R5, R38 ;  /* 0x0000002605267220 */ /* 0x000fe20000410000 */
[----:B------:R-:W-:Y:S01]  /*64c0*/  UMOV UR15, 0x40 ;  /* 0x00000040000f7882 */ /* 0x000fe20000000000 */
[----:B------:R2:W-:Y:S01]  /*64d0*/  STSM.16.M88.2 [R0+0x2cd00], R6 ;  /* 0x02cd000600007844 */ /* 0x0005e20000000100 */
[----:B------:R-:W-:Y:S01]  /*64e0*/  VIADD R5, R22, 0x24100 ;  /* 0x0002410016057836 */ /* 0x000fe20000000000 */
[----:B------:R-:W4:Y:S01]  /*64f0*/  MUFU.EX2 R30, R30 ;  /* 0x0000001e001e7308 */ /* 0x000f220000000800 */
[C---:B---3--:R-:W-:Y:S01]  /*6500*/  F2FP.BF16.F32.PACK_AB R8, R11.reuse, R8 ;  /* 0x000000080b08723e */ /* 0x048fe200000010ff */
[----:B------:R-:W-:Y:S02]  /*6510*/  FMUL.FTZ R34, R11, R34 ;  /* 0x000000220b227220 */ /* 0x000fe40000410000 */
[----:B------:R-:W-:-:S03]  /*6520*/  SHF.R.U32.HI R5, RZ, 0x4, R5 ;  /* 0x00000004ff057819 */ /* 0x000fc60000011605 */
[----:B------:R-:W-:Y:S01]  /*6530*/  F2FP.BF16.F32.PACK_AB R34, R34, R31 ;  /* 0x0000001f2222723e */ /* 0x000fe200000010ff */
[----:B------:R-:W3:Y:S01]  /*6540*/  MUFU.EX2 R35, R35 ;  /* 0x0000002300237308 */ /* 0x000ee20000000800 */
[----:B-1----:R-:W-:Y:S01]  /*6550*/  FMUL.FTZ R33, R12, R33 ;  /* 0x000000210c217220 */ /* 0x002fe20000410000 */
[----:B------:R-:W-:Y:S01]  /*6560*/  F2FP.BF16.F32.PACK_AB R12, R15, R12 ;  /* 0x0000000c0f0c723e */ /* 0x000fe200000010ff */
[----:B--2---:R-:W-:-:S03]  /*6570*/  VIADD R6, R24, 0x10 ;  /* 0x0000001018067836 */ /* 0x004fc60000000000 */
[----:B------:R-:W-:Y:S02]  /*6580*/  F2FP.BF16.F32.PACK_AB R20, R36, R33 ;  /* 0x000000212414723e */ /* 0x000fe400000010ff */
[----:B------:R-:W1:Y:S01]  /*6590*/  MUFU.EX2 R28, R28 ;  /* 0x0000001c001c7308 */ /* 0x000e620000000800 */
[C---:B----4-:R-:W-:Y:S01]  /*65a0*/  F2FP.BF16.F32.PACK_AB R9, R30.reuse, R23 ;  /* 0x000000171e09723e */ /* 0x050fe200000010ff */
[----:B------:R-:W-:Y:S01]  /*65b0*/  FMUL.FTZ R55, R30, R55 ;  /* 0x000000371e377220 */ /* 0x000fe20000410000 */
[----:B------:R-:W-:Y:S01]  /*65c0*/  LOP3.LUT R23, R5, 0x3fff, RZ, 0xc0, !PT ;  /* 0x00003fff05177812 */ /* 0x000fe200078ec0ff */
[----:B------:R-:W-:Y:S01]  /*65d0*/  VIADD R5, R24, 0x200 ;  /* 0x0000020018057836 */ /* 0x000fe20000000000 */
[----:B------:R-:W-:Y:S01]  /*65e0*/  F2FP.BF16.F32.PACK_AB R33, R38, R37 ;  /* 0x000000252621723e */ /* 0x000fe200000010ff */
[----:B------:R2:W-:Y:S01]  /*65f0*/  STSM.16.M88.2 [R0+0x2d500], R8 ;  /* 0x02d5000800007844 */ /* 0x0005e20000000100 */
[----:B------:R-:W-:Y:S01]  /*6600*/  R2UR UR56, R23 ;  /* 0x00000000173872ca */ /* 0x000fe200000e0000 */
[----:B------:R4:W5:Y:S01]  /*6610*/  MUFU.EX2 R39, R26 ;  /* 0x0000001a00277308 */ /* 0x0009620000000800 */
[----:B---3--:R-:W-:Y:S01]  /*6620*/  FMUL.FTZ R21, R35, R218 ;  /* 0x000000da23157220 */ /* 0x008fe20000410000 */
[----:B------:R-:W-:Y:S01]  /*6630*/  R2UR UR7, R5 ;  /* 0x00000000050772ca */ /* 0x000fe200000e0000 */
[----:B------:R-:W-:Y:S01]  /*6640*/  VIADD R5, R23, 0x80 ;  /* 0x0000008017057836 */ /* 0x000fe20000000000 */
[----:B------:R-:W-:Y:S01]  /*6650*/  R2UR UR50, R6 ;  /* 0x00000000063272ca */ /* 0x000fe200000e0000 */
[----:B------:R-:W-:-:S03]  /*6660*/  VIADD R6, R24, 0x110 ;  /* 0x0000011018067836 */ /* 0x000fc60000000000 */
[----:B------:R-:W3:Y:S01]  /*6670*/  MUFU.EX2 R40, R25 ;  /* 0x0000001900287308 */ /* 0x000ee20000000800 */
[C---:B-1----:R-:W-:Y:S01]  /*6680*/  F2FP.BF16.F32.PACK_AB R13, R28.reuse, R35 ;  /* 0x000000231c0d723e */ /* 0x042fe200000010ff */
[----:B------:R-:W-:Y:S01]  /*6690*/  FMUL.FTZ R30, R28, R219 ;  /* 0x000000db1c1e7220 */ /* 0x000fe20000410000 */
[----:B----4-:R-:W-:Y:S01]  /*66a0*/  F2FP.BF16.F32.PACK_AB R26, R45, R44 ;  /* 0x0000002c2d1a723e */ /* 0x010fe200000010ff */
[----:B------:R-:W-:Y:S01]  /*66b0*/  UMOV UR8, UR56 ;  /* 0x0000003800087c82 */ /* 0x000fe20008000000 */
[----:B------:R-:W-:Y:S01]  /*66c0*/  F2FP.BF16.F32.PACK_AB R35, R55, R54 ;  /* 0x000000363723723e */ /* 0x000fe200000010ff */
[----:B------:R-:W-:Y:S01]  /*66d0*/  STSM.16.M88.2 [R0+0x2dd00], R12 ;  /* 0x02dd000c00007844 */ /* 0x000fe20000000100 */
[----:B------:R-:W-:Y:S01]  /*66e0*/  F2FP.BF16.F32.PACK_AB R21, R30, R21 ;  /* 0x000000151e15723e */ /* 0x000fe200000010ff */
[----:B------:R-:W-:Y:S01]  /*66f0*/  UMOV UR16, UR56 ;  /* 0x0000003800107c82 */ /* 0x000fe20008000000 */
[----:B-----5:R-:W-:Y:S01]  /*6700*/  FMUL.FTZ R222, R39, R222 ;  /* 0x000000de27de7220 */ /* 0x020fe20000410000 */
[----:B------:R-:W-:Y:S01]  /*6710*/  R2UR UR48, R5 ;  /* 0x00000000053072ca */ /* 0x000fe200000e0000 */
[----:B------:R-:W-:Y:S01]  /*6720*/  VIADD R5, R24, 0x90 ;  /* 0x0000009018057836 */ /* 0x000fe20000000000 */
[----:B--2---:R-:W-:-:S02]  /*6730*/  MOV R8, UR58 ;  /* 0x0000003a00087c02 */ /* 0x004fc40008000f00 */
[----:B------:R-:W-:Y:S02]  /*6740*/  MOV R9, UR59 ;  /* 0x0000003b00097c02 */ /* 0x000fe40008000f00 */
[----:B------:R-:W-:Y:S01]  /*6750*/  R2UR UR4, R5 ;  /* 0x00000000050472ca */ /* 0x000fe200000e0000 */
[C---:B---3--:R-:W-:Y:S01]  /*6760*/  FMUL.FTZ R223, R40.reuse, R223 ;  /* 0x000000df28df7220 */ /* 0x048fe20000410000 */
        /* <DEDUP_REMOVED lines=8> */
[----:B--2---:R-:W2:Y:S01]  /*67f0*/  FENCE.VIEW.ASYNC.S ;  /* 0x00000000000073c6 */ /* 0x004ea20000000000 */
[----:B------:R-:W-:Y:S01]  /*6800*/  UMOV UR44, UR48 ;  /* 0x00000030002c7c82 */ /* 0x000fe20008000000 */
[----:B------:R-:W-:Y:S01]  /*6810*/  R2UR UR46, R5 ;  /* 0x00000000052e72ca */ /* 0x000fe200000e0000 */
[----:B------:R-:W-:-:S02]  /*6820*/  VIADD R5, R23, 0x100 ;  /* 0x0000010017057836 */ /* 0x000fc40000000000 */
[----:B-1----:R-:W-:-:S03]  /*6830*/  VIADD R14, R23, 0x180 ;  /* 0x00000180170e7836 */ /* 0x002fc60000000000 */
        /* <DEDUP_REMOVED lines=8> */
[----:B--2---:R-:W-:Y:S03]  /*68c0*/  BAR.SYNC.DEFER_BLOCKING 0x9, 0x100 ;  /* 0x0244000000007b1d */ /* 0x004fe60000010000 */
        /* <DEDUP_REMOVED lines=90> */
[----:B--2---:R-:W-:Y:S01]  /*6e70*/  MOV R220, UR58 ;  /* 0x0000003a00dc7c02 */ /* 0x004fe20008000f00 */
        /* <DEDUP_REMOVED lines=330> */
.L_x_1703:
        /* <DEDUP_REMOVED lines=113> */
.L_x_1704:
        /* <DEDUP_REMOVED lines=94> */
.L_x_1684:
        /* <DEDUP_REMOVED lines=103> */
.L_x_1708:
[----:B------:R-:W-:Y:S01]  /*9680*/  @P0 ELECT P1, URZ, PT ;  /* 0x00000000003f082f */ /* 0x000fe20003820000 */
[----:B------:R1:W-:-:S12]  /*9690*/  UBLKRED.G.S.ADD.F32.RN [UR6], [UR4], UR5, desc[UR8] ;  /* 0x00000806040073bb */ /* 0x0003d800080a1405 */
[----:B------:R-:W-:Y:S02]  /*96a0*/  @P1 PLOP3.LUT P0, PT, P1, PT, PT, 0x8, 0x0 ;  /* 0x000000000000181c */ /* 0x000fe40000f0e170 */
[----:B------:R-:W-:-:S11]  /*96b0*/  PLOP3.LUT P1, PT, PT, PT, PT, 0x8, 0x0 ;  /* 0x000000000000781c */ /* 0x000fd60003f2e170 */
[----:B-1----:R-:W-:Y:S05]  /*96c0*/  @P0 BRA.U.ANY `(.L_x_1708) ;  /* 0xfffffffd00ec0947 */ /* 0x002fea000393ffff */
[----:B------:R0:W-:Y:S01]  /*96d0*/  UTMACMDFLUSH ;  /* 0x00000000000079b7 */ /* 0x0001e20000000000 */
[----:B------:R-:W-:-:S04]  /*96e0*/  DEPBAR.LE SB0, 0x0 ;  /* 0x000080000000791a */ /* 0x000fc80000000000 */
.L_x_1707:
[----:B------:R-:W-:Y:S05]  /*96f0*/  BSYNC B1 ;  /* 0x0000000000017941 */ /* 0x000fea0003800000 */
.L_x_1706:
        /* <DEDUP_REMOVED lines=32> */
.L_x_1709:
        /* <DEDUP_REMOVED lines=8> */
.L_x_1674:
        /* <DEDUP_REMOVED lines=21> */
.L_x_1710:
        /* <DEDUP_REMOVED lines=15> */
.L_x_1712:
[----:B------:R-:W-:-:S05]  /*9bc0*/  ULDC UR5, c[0x0][0x8c4] ;  /* 0x0002310000057ab9 */ /* 0x000fca0000000800 */
.L_x_1711:
        /* <DEDUP_REMOVED lines=62> */
.L_x_1714:
        /* <DEDUP_REMOVED lines=14> */
.L_x_1715:
        /* <DEDUP_REMOVED lines=9> */
.L_x_1716:
        /* <DEDUP_REMOVED lines=22> */
.L_x_1717:
        /* <DEDUP_REMOVED lines=32> */
.L_x_1733:
        /* <DEDUP_REMOVED lines=8> */
.L_x_1719:
        /* <DEDUP_REMOVED lines=153> */
.L_x_1725:
[----:B------:R-:W-:-:S04]  /*ae90*/  SHF.L.U32 R5, R13, 0x1f, RZ ;  /* 0x0000001f0d057819 */ /* 0x000fc800000006ff */
[----:B------:R-:W1:Y:S02]  /*aea0*/  SYNCS.PHASECHK.TRANS64.TRYWAIT P1, [R6+URZ+0x31838], R5 ;  /* 0x03183805060075a7 */ /* 0x000e64000802017f */
[----:B-1----:R-:W-:Y:S05]  /*aeb0*/  @!P1 BRA `(.L_x_1721) ;  /* 0x0000000c00d89947 */ /* 0x002fea0003800000 */
.L_x_1734:
[----:B------:R-:W-:Y:S05]  /*aec0*/  @P0 BRA `(.L_x_1722) ;  /* 0x0000000000140947 */ /* 0x000fea0003800000 */
[----:B------:R-:W-:Y:S01]  /*aed0*/  ISETP.NE.AND P1, PT, R16, RZ, PT ;  /* 0x000000ff1000720c */ /* 0x000fe20003f25270 */
[----:B-1----:R-:W-:-:S04]  /*aee0*/  IMAD.MOV.U32 R5, RZ, RZ, 0x8100 ;  /* 0x00008100ff057424 */ /* 0x002fc800078e00ff */
[----:B------:R2:W-:Y:S08]  /*aef0*/  SYNCS.ARRIVE.TRANS64 RZ, [R6+URZ+0x31830], R5 ;  /* 0x0318300506ff79a7 */ /* 0x0005f0000800003f */
[----:B------:R-:W-:Y:S05]  /*af00*/  @!P1 BRA `(.L_x_1722) ;  /* 0x0000000000049947 */ /* 0x000fea0003800000 */
[----:B------:R-:W-:Y:S01]  /*af10*/  BPT.TRAP 0x1 ;  /* 0x000000040000795c */ /* 0x000fe20000300000 */
.L_x_1722:
        /* <DEDUP_REMOVED lines=47> */
.L_x_1736:
[----:B------:R-:W-:Y:S01]  /*b210*/  LOP3.LUT R13, R13, 0x1, RZ, 0x3c, !PT ;  /* 0x000000010d0d7812 */ /* 0x000fe200078e3cff */
[----:B------:R-:W-:Y:S06]  /*b220*/  @P2 BRA `(.L_x_1724) ;  /* 0x0000000000142947 */ /* 0x000fec0003800000 */
[----:B------:R-:W-:Y:S01]  /*b230*/  ISETP.NE.AND P1, PT, R16, RZ, PT ;  /* 0x000000ff1000720c */ /* 0x000fe20003f25270 */
[----:B-1----:R-:W-:-:S04]  /*b240*/  IMAD.MOV.U32 R2, RZ, RZ, 0x8100 ;  /* 0x00008100ff027424 */ /* 0x002fc800078e00ff */
[----:B------:R2:W-:Y:S08]  /*b250*/  SYNCS.ARRIVE.TRANS64 RZ, [R20+URZ+0x31810], R2 ;  /* 0x0318100214ff79a7 */ /* 0x0005f0000800003f */
[----:B------:R-:W-:Y:S05]  /*b260*/  @!P1 BRA `(.L_x_1724) ;  /* 0x0000000000049947 */ /* 0x000fea0003800000 */
[----:B------:R-:W-:Y:S01]  /*b270*/  BPT.TRAP 0x1 ;  /* 0x000000040000795c */ /* 0x000fe20000300000 */
.L_x_1724:
        /* <DEDUP_REMOVED lines=53> */
.L_x_1720:
        /* <DEDUP_REMOVED lines=17> */
.L_x_1737:
[----:B------:R-:W-:Y:S01]  /*b6e0*/  IMAD.IADD R8, R9, 0x1, R3 ;  /* 0x0000000109087824 */ /* 0x000fe200078e0203 */
[----:B------:R-:W-:Y:S06]  /*b6f0*/  @P0 BRA `(.L_x_1727) ;  /* 0x0000000000140947 */ /* 0x000fec0003800000 */
[----:B------:R-:W-:Y:S01]  /*b700*/  LOP3.LUT P0, RZ, R18, 0x1f, RZ, 0xc0, !PT ;  /* 0x0000001f12ff7812 */ /* 0x000fe2000780c0ff */
[----:B------:R-:W-:-:S04]  /*b710*/  IMAD.MOV.U32 R9, RZ, RZ, 0x8100 ;  /* 0x00008100ff097424 */ /* 0x000fc800078e00ff */
[----:B------:R2:W-:Y:S08]  /*b720*/  SYNCS.ARRIVE.TRANS64 RZ, [R6+URZ+0x31830], R9 ;  /* 0x0318300906ff79a7 */ /* 0x0005f0000800003f */
[----:B------:R-:W-:Y:S05]  /*b730*/  @!P0 BRA `(.L_x_1727) ;  /* 0x0000000000048947 */ /* 0x000fea0003800000 */
[----:B------:R-:W-:Y:S01]  /*b740*/  BPT.TRAP 0x1 ;  /* 0x000000040000795c */ /* 0x000fe20000300000 */
.L_x_1727:
        /* <DEDUP_REMOVED lines=53> */
.L_x_1713:
[----:B------:R-:W-:Y:S05]  /*baa0*/  WARPSYNC.ALL ;  /* 0x0000000000007948 */ /* 0x000fea0003800000 */
[----:B------:R-:W-:-:S13]  /*bab0*/  ELECT P0, URZ, PT ;  /* 0x00000000003f782f */ /* 0x000fda0003800000 */
[----:B------:R-:W-:Y:S05]  /*bac0*/  @!P0 BRA `(.L_x_1679) ;  /* 0x00000000007c8947 */ /* 0x000fea0003800000 */
[----:B------:R-:W4:Y:S02]  /*bad0*/  LDL R0, [R1+0x4] ;  /* 0x0000040001007983 */ /* 0x000f240000100800 */
[----:B----4-:R-:W-:-:S13]  /*bae0*/  R2UR UR4, R0 ;  /* 0x00000000000472ca */ /* 0x010fda00000e0000 */
[----:B------:R-:W-:-:S06]  /*baf0*/  ULOP3.LUT UR4, UR4, 0x2, URZ, 0xfc, !UPT ;  /* 0x0000000204047892 */ /* 0x000fcc000f8efc3f */
[----:B------:R-:W-:-:S05]  /*bb00*/  IMAD.U32 R0, RZ, RZ, UR4 ;  /* 0x00000004ff007e24 */ /* 0x000fca000f8e00ff */
[----:B------:R-:W-:-:S13]  /*bb10*/  ISETP.NE.AND P1, PT, R0, 0x3, PT ;  /* 0x000000030000780c */ /* 0x000fda0003f25270 */
[----:B------:R-:W-:Y:S05]  /*bb20*/  @!P1 BRA `(.L_x_1728) ;  /* 0x0000000000049947 */ /* 0x000fea0003800000 */
[----:B---3--:R-:W-:Y:S01]  /*bb30*/  BPT.TRAP 0x1 ;  /* 0x000000040000795c */ /* 0x008fe20000300000 */
.L_x_1728:
        /* <DEDUP_REMOVED lines=8> */
.L_x_1738:
        /* <DEDUP_REMOVED lines=9> */
.L_x_1739:
[----:B------:R-:W-:Y:S05]  /*bc50*/  @!P1 BRA `(.L_x_1731) ;  /* 0x0000000000049947 */ /* 0x000fea0003800000 */
[----:B---3--:R-:W-:Y:S01]  /*bc60*/  BPT.TRAP 0x1 ;  /* 0x000000040000795c */ /* 0x008fe20000300000 */
.L_x_1731:
[----:B------:R-:W-:-:S07]  /*bc70*/  SHF.L.U32 R13, R13, 0x1f, RZ ;  /* 0x0000001f0d0d7819 */ /* 0x000fce00000006ff */
.L_x_1732:
[----:B------:R1:W1:Y:S02]  /*bc80*/  SYNCS.PHASECHK.TRANS64.TRYWAIT P0, [R2+URZ+0x31838], R13 ;  /* 0x0318380d020075a7 */ /* 0x000264000800017f */
[----:B-1----:R-:W-:Y:S05]  /*bc90*/  @!P0 NANOSLEEP.SYNCS 0x989680 ;  /* 0x009896800000895d */ /* 0x002fea0003900000 */
[----:B------:R-:W1:Y:S02]  /*bca0*/  @!P0 SYNCS.PHASECHK.TRANS64 P0, [R2+URZ+0x31838], R13 ;  /* 0x0318380d020085a7 */ /* 0x000e64000800007f */
[----:B-1----:R-:W-:Y:S05]  /*bcb0*/  @!P0 BRA `(.L_x_1732) ;  /* 0xfffffffc00f08947 */ /* 0x002fea000383ffff */
.L_x_1679:
[----:B---3--:R-:W-:Y:S05]  /*bcc0*/  BSYNC B0 ;  /* 0x0000000000007941 */ /* 0x008fea0003800000 */
.L_x_1673:
[----:B------:R-:W-:Y:S05]  /*bcd0*/  EXIT ;  /* 0x000000000000794d */ /* 0x000fea0003800000 */
.L_x_1686:
[----:B-1----:R1:W2:Y:S02]  /*bce0*/  SYNCS.PHASECHK.TRANS64.TRYWAIT P0, [R17+URZ+0x31800], R12 ;  /* 0x0318000c110075a7 */ /* 0x0022a4000800017f */
[----:B--2---:R-:W-:Y:S05]  /*bcf0*/  @!P0 NANOSLEEP.SYNCS 0x989680 ;  /* 0x009896800000895d */ /* 0x004fea0003900000 */
[----:B------:R-:W2:Y:S02]  /*bd00*/  @!P0 SYNCS.PHASECHK.TRANS64 P0, [R17+URZ+0x31800], R12 ;  /* 0x0318000c110085a7 */ /* 0x000ea4000800007f */
[----:B--2---:R-:W-:Y:S05]  /*bd10*/  @!P0 BRA `(.L_x_1686) ;  /* 0xfffffffc00f08947 */ /* 0x004fea000383ffff */
[----:B------:R-:W-:Y:S05]  /*bd20*/  BRA `(.L_x_1685) ;  /* 0xffffff54004c7947 */ /* 0x000fea000383ffff */
.L_x_1690:
[----:B--2---:R2:W3:Y:S02]  /*bd30*/  SYNCS.PHASECHK.TRANS64.TRYWAIT P0, [R16+URZ+0x31810], R9 ;  /* 0x03181009100075a7 */ /* 0x0044e4000800017f */
[----:B---3--:R-:W-:Y:S05]  /*bd40*/  @!P0 NANOSLEEP.SYNCS 0x989680 ;  /* 0x009896800000895d */ /* 0x008fea0003900000 */
[----:B------:R-:W3:Y:S02]  /*bd50*/  @!P0 SYNCS.PHASECHK.TRANS64 P0, [R16+URZ+0x31810], R9 ;  /* 0x03181009100085a7 */ /* 0x000ee4000800007f */
[----:B---3--:R-:W-:Y:S05]  /*bd60*/  @!P0 BRA `(.L_x_1690) ;  /* 0xfffffffc00f08947 */ /* 0x008fea000383ffff */
[----:B------:R-:W-:Y:S05]  /*bd70*/  BRA `(.L_x_1689) ;  /* 0xffffff5c00e07947 */ /* 0x000fea000383ffff */
.L_x_1694:
[----:B----4-:R4:W1:Y:S02]  /*bd80*/  SYNCS.PHASECHK.TRANS64.TRYWAIT P0, [R17+URZ+0x31830], R8 ;  /* 0x03183008110075a7 */ /* 0x010864000800017f */
[----:B-1----:R-:W-:Y:S05]  /*bd90*/  @!P0 NANOSLEEP.SYNCS 0x989680 ;  /* 0x009896800000895d */ /* 0x002fea0003900000 */
[----:B------:R-:W1:Y:S02]  /*bda0*/  @!P0 SYNCS.PHASECHK.TRANS64 P0, [R17+URZ+0x31830], R8 ;  /* 0x03183008110085a7 */ /* 0x000e64000800007f */
[----:B-1----:R-:W-:Y:S05]  /*bdb0*/  @!P0 BRA `(.L_x_1694) ;  /* 0xfffffffc00f08947 */ /* 0x002fea000383ffff */
[----:B------:R-:W-:Y:S05]  /*bdc0*/  BRA `(.L_x_1693) ;  /* 0xffffff7800ec7947 */ /* 0x000fea000383ffff */
.L_x_1718:
[----:B-1----:R1:W2:Y:S02]  /*bdd0*/  SYNCS.PHASECHK.TRANS64.TRYWAIT P1, [R6+URZ+0x31820], R3 ;  /* 0x03182003060075a7 */ /* 0x0022a4000802017f */
[----:B--2---:R-:W-:Y:S05]  /*bde0*/  @!P1 NANOSLEEP.SYNCS 0x989680 ;  /* 0x009896800000995d */ /* 0x004fea0003900000 */
[----:B------:R-:W2:Y:S02]  /*bdf0*/  @!P1 SYNCS.PHASECHK.TRANS64 P1, [R6+URZ+0x31820], R3 ;  /* 0x03182003060095a7 */ /* 0x000ea4000802007f */
[----:B--2---:R-:W-:Y:S05]  /*be00*/  @!P1 BRA `(.L_x_1718) ;  /* 0xfffffffc00f09947 */ /* 0x004fea000383ffff */
[----:B------:R-:W-:Y:S05]  /*be10*/  BRA `(.L_x_1733) ;  /* 0xffffffe400987947 */ /* 0x000fea000383ffff */
.L_x_1721:
[----:B-1----:R1:W2:Y:S02]  /*be20*/  SYNCS.PHASECHK.TRANS64.TRYWAIT P1, [R6+URZ+0x31838], R5 ;  /* 0x03183805060075a7 */ /* 0x0022a4000802017f */
[----:B--2---:R-:W-:Y:S05]  /*be30*/  @!P1 NANOSLEEP.SYNCS 0x989680 ;  /* 0x009896800000995d */ /* 0x004fea0003900000 */
[----:B------:R-:W2:Y:S02]  /*be40*/  @!P1 SYNCS.PHASECHK.TRANS64 P1, [R6+URZ+0x31838], R5 ;  /* 0x03183805060095a7 */ /* 0x000ea4000802007f */
[----:B--2---:R-:W-:Y:S05]  /*be50*/  @!P1 BRA `(.L_x_1721) ;  /* 0xfffffffc00f09947 */ /* 0x004fea000383ffff */
[----:B------:R-:W-:Y:S05]  /*be60*/  BRA `(.L_x_1734) ;  /* 0xfffffff000147947 */ /* 0x000fea000383ffff */
.L_x_1723:
[----:B------:R-:W-:-:S07]  /*be70*/  SHF.L.U32 R2, R4, 0x1f, RZ ;  /* 0x0000001f04027819 */ /* 0x000fce00000006ff */
.L_x_1735:
[----:B-1----:R1:W2:Y:S02]  /*be80*/  SYNCS.PHASECHK.TRANS64.TRYWAIT P1, [R20+URZ+0x31820], R2 ;  /* 0x03182002140075a7 */ /* 0x0022a4000802017f */
[----:B--2---:R-:W-:Y:S05]  /*be90*/  @!P1 NANOSLEEP.SYNCS 0x989680 ;  /* 0x009896800000995d */ /* 0x004fea0003900000 */
[----:B------:R-:W2:Y:S02]  /*bea0*/  @!P1 SYNCS.PHASECHK.TRANS64 P1, [R20+URZ+0x31820], R2 ;  /* 0x03182002140095a7 */ /* 0x000ea4000802007f */
[----:B--2---:R-:W-:Y:S05]  /*beb0*/  @!P1 BRA `(.L_x_1735) ;  /* 0xfffffffc00f09947 */ /* 0x004fea000383ffff */
[----:B------:R-:W-:Y:S05]  /*bec0*/  BRA `(.L_x_1736) ;  /* 0xfffffff000d07947 */ /* 0x000fea000383ffff */
.L_x_1726:
[----:B-1----:R1:W2:Y:S02]  /*bed0*/  SYNCS.PHASECHK.TRANS64.TRYWAIT P1, [R6+URZ+0x31838], R16 ;  /* 0x03183810060075a7 */ /* 0x0022a4000802017f */
[----:B--2---:R-:W-:Y:S05]  /*bee0*/  @!P1 NANOSLEEP.SYNCS 0x989680 ;  /* 0x009896800000995d */ /* 0x004fea0003900000 */
[----:B------:R-:W2:Y:S02]  /*bef0*/  @!P1 SYNCS.PHASECHK.TRANS64 P1, [R6+URZ+0x31838], R16 ;  /* 0x03183810060095a7 */ /* 0x000ea4000802007f */
[----:B--2---:R-:W-:Y:S05]  /*bf00*/  @!P1 BRA `(.L_x_1726) ;  /* 0xfffffffc00f09947 */ /* 0x004fea000383ffff */
[----:B------:R-:W-:Y:S05]  /*bf10*/  BRA `(.L_x_1737) ;  /* 0xfffffff400f07947 */ /* 0x000fea000383ffff */
.L_x_1729:
[----:B----4-:R4:W1:Y:S02]  /*bf20*/  SYNCS.PHASECHK.TRANS64.TRYWAIT P0, [R5+URZ], R0 ;  /* 0x00000000050075a7 */ /* 0x010864000800017f */
[----:B-1----:R-:W-:Y:S05]  /*bf30*/  @!P0 NANOSLEEP.SYNCS 0x989680 ;  /* 0x009896800000895d */ /* 0x002fea0003900000 */
[----:B------:R-:W1:Y:S02]  /*bf40*/  @!P0 SYNCS.PHASECHK.TRANS64 P0, [R5+URZ], R0 ;  /* 0x00000000050085a7 */ /* 0x000e64000800007f */
[----:B-1----:R-:W-:Y:S05]  /*bf50*/  @!P0 BRA `(.L_x_1729) ;  /* 0xfffffffc00f08947 */ /* 0x002fea000383ffff */
[----:B------:R-:W-:Y:S05]  /*bf60*/  BRA `(.L_x_1738) ;  /* 0xfffffffc00147947 */ /* 0x000fea000383ffff */
.L_x_1730:
[----:B----4-:R4:W1:Y:S02]  /*bf70*/  SYNCS.PHASECHK.TRANS64.TRYWAIT P0, [R3+URZ], R0 ;  /* 0x00000000030075a7 */ /* 0x010864000800017f */
[----:B-1----:R-:W-:Y:S05]  /*bf80*/  @!P0 NANOSLEEP.SYNCS 0x989680 ;  /* 0x009896800000895d */ /* 0x002fea0003900000 */
[----:B------:R-:W1:Y:S02]  /*bf90*/  @!P0 SYNCS.PHASECHK.TRANS64 P0, [R3+URZ], R0 ;  /* 0x00000000030085a7 */ /* 0x000e64000800007f */
[----:B-1----:R-:W-:Y:S05]  /*bfa0*/  @!P0 BRA `(.L_x_1730) ;  /* 0xfffffffc00f08947 */ /* 0x002fea000383ffff */
[----:B------:R-:W-:Y:S05]  /*bfb0*/  BRA `(.L_x_1739) ;  /* 0xfffffffc00247947 */ /* 0x000fea000383ffff */
.L_x_1740:
        /* <DEDUP_REMOVED lines=12> */
.L_x_2216:


//--------------------- .text._ZN7cutlass13device_kernelIN5flash11enable_sm90INS1_16FlashAttnBwdSm90INS1_25CollectiveMainloopBwdSm90ILi2ELi1ELi1EN4cute5tupleIJNS5_1CILi1EEES8_S8_EEENS6_IJNS7_ILi64EEENS7_ILi80EEENS7_ILi256EEEEEENS_10bfloat16_tEfNS_4arch4Sm90ELb1ELb0ELb0ELb0ELb0ELb0ELb1ELb1ELi2ELi1ELi1ELi1ELb0EEENS1_21CollectiveEpilogueBwdISD_SE_SG_Li256ELb0ELb1ELi2EEENS1_25SingleTileBwdLPTSchedulerILb0ELi80ELb0EEEEEEEEEvNT_6ParamsE --------------------------
	.section	.text._ZN7cutlass13device_kernelIN5flash11enable_sm90INS1_16FlashAttnBwdSm90INS1_25CollectiveMainloopBwdSm90ILi2ELi1ELi1EN4cute5tupleIJNS5_1CILi1EEES8_S8_EEENS6_IJNS7_ILi64EEENS7_ILi80EEENS7_ILi256EEEEEENS_10bfloat16_tEfNS_4arch4Sm90ELb1ELb0ELb0ELb0ELb0ELb0ELb1ELb1ELi2ELi1ELi1ELi1ELb0EEENS1_21CollectiveEpilogueBwdISD_SE_SG_Li256ELb0ELb1ELi2EEENS1_25SingleTileBwdLPTSchedulerILb0ELi80ELb0EEEEEEEEEvNT_6ParamsE,"ax",@progbits
	.align	128
.text._ZN7cutlass13device_kernelIN5flash11enable_sm90INS1_16FlashAttnBwdSm90INS1_25CollectiveMainloopBwdSm90ILi2ELi1ELi1EN4cute5tupleIJNS5_1CILi1EEES8_S8_EEENS6_IJNS7_ILi64EEENS7_ILi80EEENS7_ILi256EEEEEENS_10bfloat16_tEfNS_4arch4Sm90ELb1ELb0ELb0ELb0ELb0ELb0ELb1ELb1ELi2ELi1ELi1ELi1ELb0EEENS1_21CollectiveEpilogueBwdISD_SE_SG_Li256ELb0ELb1ELi2EEENS1_25SingleTileBwdLPTSchedulerILb0ELi80ELb0EEEEEEEEEvNT_6ParamsE:
        .type           _ZN7cutlass13device_kernelIN5flash11enable_sm90INS1_16FlashAttnBwdSm90INS1_25CollectiveMainloopBwdSm90ILi2ELi1ELi1EN4cute5tupleIJNS5_1CILi1EEES8_S8_EEENS6_IJNS7_ILi64EEENS7_ILi80EEENS7_ILi256EEEEEENS_10bfloat16_tEfNS_4arch4Sm90ELb1ELb0ELb0ELb0ELb0ELb0ELb1ELb1ELi2ELi1ELi1ELi1ELb0EEENS1_21CollectiveEpilogueBwdISD_SE_SG_Li256ELb0ELb1ELi2EEENS1_25SingleTileBwdLPTSchedulerILb0ELi80ELb0EEEEEEEEEvNT_6ParamsE,@function
        .size           _ZN7cutlass13device_kernelIN5flash11enable_sm90INS1_16FlashAttnBwdSm90INS1_25CollectiveMainloopBwdSm90ILi2ELi1ELi1EN4cute5tupleIJNS5_1CILi1EEES8_S8_EEENS6_IJNS7_ILi64EEENS7_ILi80EEENS7_ILi256EEEEEENS_10bfloat16_tEfNS_4arch4Sm90ELb1ELb0ELb0ELb0ELb0ELb0ELb1ELb1ELi2ELi1ELi1ELi1ELb0EEENS1_21CollectiveEpilogueBwdISD_SE_SG_Li256ELb0ELb1ELi2EEENS1_25SingleTileBwdLPTSchedulerILb0ELi80ELb0EEEEEEEEEvNT_6ParamsE,(.L_x_2217 - _ZN7cutlass13device_kernelIN5flash11enable_sm90INS1_16FlashAttnBwdSm90INS1_25CollectiveMainloopBwdSm90ILi2ELi1ELi1EN4cute5tupleIJNS5_1CILi1EEES8_S8_EEENS6_IJNS7_ILi64EEENS7_ILi80EEENS7_ILi256EEEEEENS_10bfloat16_tEfNS_4arch4Sm90ELb1ELb0ELb0ELb0ELb0ELb0ELb1ELb1ELi2ELi1ELi1ELi1ELb0EEENS1_21CollectiveEpilogueBwdISD_SE_SG_Li256ELb0ELb1ELi2EEENS1_25SingleTileBwdLPTSchedulerILb0ELi80ELb0EEEEEEEEEvNT_6ParamsE)
        .other          _ZN7cutlass13device_kernelIN5flash11enable_sm90INS1_16FlashAttnBwdSm90INS1_25CollectiveMainloopBwdSm90ILi2ELi1ELi1EN4cute5tupleIJNS5_1CILi1EEES8_S8_EEENS6_IJNS7_ILi64EEENS7_ILi80EEENS7_ILi256EEEEEENS_10bfloat16_tEfNS_4arch4Sm90ELb1ELb0ELb0ELb0ELb0ELb0ELb1ELb1ELi2ELi1ELi1ELi1ELb0EEENS1_21CollectiveEpilogueBwdISD_SE_SG_Li256ELb0ELb1ELi2EEENS1_25SingleTileBwdLPTSchedulerILb0ELi80ELb0EEEEEEEEEvNT_6ParamsE,@"STO_CUDA_ENTRY STV_DEFAULT"
_ZN7cutlass13device_kernelIN5flash11enable_sm90INS1_16FlashAttnBwdSm90INS1_25CollectiveMainloopBwdSm90ILi2ELi1ELi1EN4cute5tupleIJNS5_1CILi1EEES8_S8_EEENS6_IJNS7_ILi64EEENS7_ILi80EEENS7_ILi256EEEEEENS_10bfloat16_tEfNS_4arch4Sm90ELb1ELb0ELb0ELb0ELb0ELb0ELb1ELb1ELi2ELi1ELi1ELi1ELb0EEENS1_21CollectiveEpilogueBwdISD_SE_SG_Li256ELb0ELb1ELi2EEENS1_25SingleTileBwdLPTSchedulerILb0ELi80ELb0EEEEEEEEEvNT_6ParamsE:
        /* <DEDUP_REMOVED lines=29> */
.L_x_1742:
[----:B------:R-:W-:Y:S05]  /*01d0*/  BSYNC B0 ;  /* 0x0000000000007941 */ /* 0x000fea0003800000 */
.L_x_1741:
        /* <DEDUP_REMOVED lines=34> */
.L_x_1743:
        /* <DEDUP_REMOVED lines=20> */
.L_x_1744:
[----:B-1----:R-:W-:Y:S01]  /*0540*/  ISETP.NE.AND P0, PT, R0, RZ, PT ;  /* 0x000000ff0000720c */ /* 0x002fe20003f05270 */
[----:B------:R-:W-:Y:S01]  /*0550*/  IMAD.MOV.U32 R0, RZ, RZ, 0x1 ;  /* 0x00000001ff007424 */ /* 0x000fe200078e00ff */
[----:B------:R-:W-:Y:S01]  /*0560*/  NOP ;  /* 0x0000000000007918 */ /* 0x000fe20000000000 */
[----:B------:R-:W-:-:S03]  /*0570*/  LOP3.LUT R21, R4, 0x7f, RZ, 0xc0, !PT ;  /* 0x0000007f04157812 */ /* 0x000fc600078ec0ff */
[----:B------:R-:W-:Y:S01]  /*0580*/  SEL R0, R0, 0x2, !P0 ;  /* 0x0000000200007807 */ /* 0x000fe20004000000 */
[----:B--23--:R-:W-:Y:S06]  /*0590*/  BAR.SYNC.DEFER_BLOCKING 0x0 ;  /* 0x0000000000007b1d */ /* 0x00cfec0000010000 */
[----:B------:R-:W-:Y:S05]  /*05a0*/  @!P0 BRA `(.L_x_1745) ;  /* 0x000000c800cc8947 */ /* 0x000fea0003800000 */
.L_x_1746:
        /* <DEDUP_REMOVED lines=25> */
.L_x_1747:
[----:B------:R-:W-:Y:S01]  /*0740*/  ULDC UR7, c[0x0][0xb44] ;  /* 0x0002d10000077ab9 */ /* 0x000fe20000000800 */
[----:B------:R-:W-:Y:S01]  /*0750*/  UMOV UR45, UR10 ;  /* 0x0000000a002d7c82 */ /* 0x000fe20008000000 */
[----:B------:R-:W-:-:S11]  /*0760*/  UISETP.NE.AND UP0, UPT, UR7, 0x1, UPT ;  /* 0x000000010700788c */ /* 0x000fd6000bf05270 */
[----:B------:R-:W-:Y:S02]  /*0770*/  @UP0 ULDC.64 UR8, c[0x0][0xb48] ;  /* 0x0002d20000080ab9 */ /* 0x000fe40000000a00 */
[----:B------:R-:W-:-:S04]  /*0780*/  UIMAD.WIDE.U32 UR4, UR10, UR8, URZ ;  /* 0x000000080a0472a5 */ /* 0x000fc8000f8e003f */
[----:B------:R-:W-:-:S04]  /*0790*/  @UP0 USHF.R.U32.HI UR45, URZ, UR9, UR5 ;  /* 0x000000093f2d0299 */ /* 0x000fc80008011605 */
[----:B------:R-:W-:-:S12]  /*07a0*/  UIMAD UR4, UR45, UR7, URZ ;  /* 0x000000072d0472a4 */ /* 0x000fd8000f8e023f */
.L_x_1748:
        /* <DEDUP_REMOVED lines=135> */
.L_x_1750:
[----:B------:R-:W2:Y:S01]  /*1020*/  LDC.64 R234, c[0x0][0x2e0] ;  /* 0x0000b800ffea7b82 */ /* 0x000ea20000000a00 */
[----:B------:R-:W-:Y:S01]  /*1030*/  LOP3.LUT R13, R2, 0x1ffffffe, RZ, 0xc0, !PT ;  /* 0x1ffffffe020d7812 */ /* 0x000fe200078ec0ff */
[C---:B------:R-:W-:Y:S01]  /*1040*/  IMAD R14, R6.reuse, 0x40, R11 ;  /* 0x00000040060e7824 */ /* 0x040fe200078e020b */
[--C-:B------:R-:W-:Y:S01]  /*1050*/  SHF.R.S32.HI R8, RZ, 0x1f, R9.reuse ;  /* 0x0000001fff087819 */ /* 0x100fe20000011409 */
[C---:B-1----:R-:W-:Y:S01]  /*1060*/  IMAD R10, R6.reuse, 0x800, R9 ;  /* 0x00000800060a7824 */ /* 0x042fe200078e0209 */
[----:B----4-:R-:W-:Y:S01]  /*1070*/  LEA.HI R2, R7, R7, RZ, 0x1 ;  /* 0x0000000707027211 */ /* 0x010fe200078f08ff */
[----:B------:R-:W-:Y:S01]  /*1080*/  IMAD.IADD R15, R6, 0x1, -R13 ;  /* 0x00000001060f7824 */ /* 0x000fe200078e0a0d */
[----:B------:R-:W-:Y:S01]  /*1090*/  LEA.HI R6, R8, R9, RZ, 0x2 ;  /* 0x0000000908067211 */ /* 0x000fe200078f10ff */
[----:B------:R-:W-:Y:S01]  /*10a0*/  USHF.R.S32.HI UR4, URZ, 0x1f, UR43 ;  /* 0x0000001f3f047899 */ /* 0x000fe2000801142b */
[----:B------:R-:W-:Y:S01]  /*10b0*/  LEA.HI R3, R3, R12, RZ, 0x2 ;  /* 0x0000000c03037211 */ /* 0x000fe200078f10ff */
[----:B------:R-:W-:Y:S01]  /*10c0*/  IMAD.MOV.U32 R232, RZ, RZ, RZ ;  /* 0x000000ffffe87224 */ /* 0x000fe200078e00ff */
[----:B------:R-:W-:Y:S01]  /*10d0*/  LOP3.LUT R4, R2, 0xfffffffe, RZ, 0xc0, !PT ;  /* 0xfffffffe02047812 */ /* 0x000fe200078ec0ff */
[----:B------:R-:W-:Y:S01]  /*10e0*/  IMAD.SHL.U32 R2, R10, 0x4, RZ ;  /* 0x000000040a027824 */ /* 0x000fe200078e00ff */
[--C-:B------:R-:W-:Y:S01]  /*10f0*/  SHF.R.S32.HI R10, RZ, 0x2, R6.reuse ;  /* 0x00000002ff0a7819 */ /* 0x100fe20000011406 */
[----:B------:R-:W-:Y:S01]  /*1100*/  IMAD.MOV.U32 R230, RZ, RZ, RZ ;  /* 0x000000ffffe67224 */ /* 0x000fe200078e00ff */
[----:B------:R-:W-:Y:S01]  /*1110*/  SHF.R.S32.HI R11, RZ, 0x1f, R6 ;  /* 0x0000001fff0b7819 */ /* 0x000fe20000011406 */
[----:B------:R-:W-:Y:S01]  /*1120*/  IMAD.IADD R4, R7, 0x1, -R4 ;  /* 0x0000000107047824 */ /* 0x000fe200078e0a04 */
[----:B------:R-:W-:-:S02]  /*1130*/  LOP3.LUT R13, R3, 0xfffffc, RZ, 0xc0, !PT ;  /* 0x00fffffc030d7812 */ /* 0x000fc400078ec0ff */
[----:B------:R-:W-:Y:S02]  /*1140*/  CS2R R134, SRZ ;  /* 0x0000000000867805 */ /* 0x000fe4000001ff00 */
[----:B------:R-:W-:Y:S02]  /*1150*/  LEA.HI R11, R11, R10, RZ, 0x3 ;  /* 0x0000000a0b0b7211 */ /* 0x000fe400078f18ff */
[----:B------:R-:W-:Y:S02]  /*1160*/  CS2R R132, SRZ ;  /* 0x0000000000847805 */ /* 0x000fe4000001ff00 */
[----:B------:R-:W-:Y:S01]  /*1170*/  LOP3.LUT R6, R6, 0x7ffffffc, RZ, 0xc0, !PT ;  /* 0x7ffffffc06067812 */ /* 0x000fe200078ec0ff */
[----:B------:R-:W-:Y:S01]  /*1180*/  IMAD.IADD R13, R12, 0x1, -R13 ;  /* 0x000000010c0d7824 */ /* 0x000fe200078e0a0d */
[----:B------:R-:W-:Y:S01]  /*1190*/  SHF.R.S32.HI R3, RZ, 0x1f, R2 ;  /* 0x0000001fff037819 */ /* 0x000fe20000011402 */
[----:B------:R-:W-:Y:S01]  /*11a0*/  IMAD R12, R18, UR4, RZ ;  /* 0x00000004120c7c24 */ /* 0x000fe2000f8e02ff */
[----:B------:R-:W-:Y:S01]  /*11b0*/  LOP3.LUT R11, R11, 0xfffffff8, RZ, 0xc0, !PT ;  /* 0xfffffff80b0b7812 */ /* 0x000fe200078ec0ff */
[----:B------:R-:W-:Y:S01]  /*11c0*/  USHF.R.S32.HI UR4, URZ, 0x1f, UR44 ;  /* 0x0000001f3f047899 */ /* 0x000fe2000801142c */
[----:B------:R-:W-:Y:S01]  /*11d0*/  IMAD.IADD R6, R9, 0x1, -R6 ;  /* 0x0000000109067824 */ /* 0x000fe200078e0a06 */
[----:B------:R-:W-:Y:S01]  /*11e0*/  LEA.HI R8, R8, R9, RZ, 0x5 ;  /* 0x0000000908087211 */ /* 0x000fe200078f28ff */
[----:B------:R-:W-:Y:S01]  /*11f0*/  IMAD.WIDE.U32 R2, R18, UR43, R2 ;  /* 0x0000002b12027c25 */ /* 0x000fe2000f8e0002 */
[----:B------:R-:W-:-:S02]  /*1200*/  LOP3.LUT R233, R0, 0x1, RZ, 0xfc, !PT ;  /* 0x0000000100e97812 */ /* 0x000fc400078efcff */
[----:B------:R-:W-:Y:S02]  /*1210*/  CS2R R130, SRZ ;  /* 0x0000000000827805 */ /* 0x000fe4000001ff00 */
[----:B------:R-:W-:Y:S01]  /*1220*/  SHF.R.S32.HI R8, RZ, 0x5, R8 ;  /* 0x00000005ff087819 */ /* 0x000fe20000011408 */
[----:B------:R-:W-:Y:S01]  /*1230*/  IMAD R7, R19, UR43, R12 ;  /* 0x0000002b13077c24 */ /* 0x000fe2000f8e020c */
[----:B------:R-:W-:Y:S01]  /*1240*/  CS2R R128, SRZ ;  /* 0x0000000000807805 */ /* 0x000fe2000001ff00 */
[----:B------:R-:W-:Y:S01]  /*1250*/  IMAD.IADD R11, R10, 0x1, -R11 ;  /* 0x000000010a0b7824 */ /* 0x000fe200078e0a0b */
[----:B------:R-:W-:Y:S01]  /*1260*/  CS2R R126, SRZ ;  /* 0x00000000007e7805 */ /* 0x000fe2000001ff00 */
[----:B------:R-:W-:Y:S01]  /*1270*/  IMAD R6, R15, 0x4, R6 ;  /* 0x000000040f067824 */ /* 0x000fe200078e0206 */
[----:B------:R-:W-:Y:S01]  /*1280*/  CS2R R124, SRZ ;  /* 0x00000000007c7805 */ /* 0x000fe2000001ff00 */
[----:B--2---:R-:W-:Y:S01]  /*1290*/  IMAD R10, R234, UR4, RZ ;  /* 0x00000004ea0a7c24 */ /* 0x004fe2000f8e02ff */
[----:B------:R-:W-:Y:S01]  /*12a0*/  UIMAD UR4, UR45, -0x50, UR9 ;  /* 0xffffffb02d0478a4 */ /* 0x000fe2000f8e0209 */
[----:B------:R-:W-:Y:S01]  /*12b0*/  IMAD.IADD R3, R3, 0x1, R7 ;  /* 0x0000000103037824 */ /* 0x000fe200078e0207 */
[----:B------:R-:W-:Y:S01]  /*12c0*/  CS2R R122, SRZ ;  /* 0x00000000007a7805 */ /* 0x000fe2000001ff00 */
[----:B------:R-:W-:Y:S01]  /*12d0*/  IMAD.SHL.U32 R236, R6, 0x2, RZ ;  /* 0x0000000206ec7824 */ /* 0x000fe200078e00ff */
[----:B------:R-:W-:Y:S01]  /*12e0*/  UIADD3 UR5, UR4, 0x1, -UR8 ;  /* 0x0000000104057890 */ /* 0x000fe2000fffe808 */
[----:B------:R-:W-:Y:S01]  /*12f0*/  IMAD R7, R235, UR44, R10 ;  /* 0x0000002ceb077c24 */ /* 0x000fe2000f8e020a */
[----:B------:R-:W-:Y:S01]  /*1300*/  CS2R R120, SRZ ;  /* 0x0000000000787805 */ /* 0x000fe2000001ff00 */
[----:B------:R-:W-:Y:S01]  /*1310*/  IMAD.WIDE.U32 R234, R234, UR44, R2 ;  /* 0x0000002ceaea7c25 */ /* 0x000fe2000f8e0002 */
[----:B------:R-:W-:-:S02]  /*1320*/  IADD3 R6, -R236, UR4, RZ ;  /* 0x00000004ec067c10 */ /* 0x000fc4000fffe1ff */
[----:B------:R-:W-:Y:S02]  /*1330*/  CS2R R118, SRZ ;  /* 0x0000000000767805 */ /* 0x000fe4000001ff00 */
[----:B------:R-:W-:Y:S01]  /*1340*/  CS2R R116, SRZ ;  /* 0x0000000000747805 */ /* 0x000fe2000001ff00 */
[----:B------:R-:W-:Y:S01]  /*1350*/  IMAD.MOV.U32 R3, RZ, RZ, R5 ;  /* 0x000000ffff037224 */ /* 0x000fe200078e0005 */
[----:B------:R-:W-:Y:S01]  /*1360*/  CS2R R114, SRZ ;  /* 0x0000000000727805 */ /* 0x000fe2000001ff00 */
[----:B------:R-:W-:Y:S01]  /*1370*/  IMAD.IADD R5, R235, 0x1, R7 ;  /* 0x00000001eb057824 */ /* 0x000fe200078e0207 */
[----:B------:R1:W-:Y:S01]  /*1380*/  STL [R1], R6 ;  /* 0x0000000601007387 */ /* 0x0003e20000100800 */
[----:B------:R-:W-:Y:S01]  /*1390*/  IMAD R13, R13, 0x10, R14 ;  /* 0x000000100d0d7824 */ /* 0x000fe200078e020e */
[----:B------:R-:W-:Y:S01]  /*13a0*/  CS2R R112, SRZ ;  /* 0x0000000000707805 */ /* 0x000fe2000001ff00 */
[----:B------:R-:W-:Y:S01]  /*13b0*/  IMAD R231, R8, 0x10, R11 ;  /* 0x0000001008e77824 */ /* 0x000fe200078e020b */
[----:B------:R1:W-:Y:S01]  /*13c0*/  STL [R1+0x4], R5 ;  /* 0x0000040501007387 */ /* 0x0003e20000100800 */
[----:B------:R-:W-:Y:S01]  /*13d0*/  IMAD.SHL.U32 R0, R13, 0x8, RZ ;  /* 0x000000080d007824 */ /* 0x000fe200078e00ff */
        /* <DEDUP_REMOVED lines=69> */
[----:B------:R-:W-:Y:S01]  /*1830*/  IMAD R0, R0, 0x2, R17 ;  /* 0x0000000200007824 */ /* 0x000fe200078e0211 */
[----:B-1----:R-:W-:-:S07]  /*1840*/  IADD3 R236, -R236, UR5, RZ ;  /* 0x00000005ecec7c10 */ /* 0x002fce000fffe1ff */
.L_x_1762:
[----:B------:R-:W-:-:S13]  /*1850*/  ISETP.NE.AND P0, PT, R233, 0x3, PT ;  /* 0x00000003e900780c */ /* 0x000fda0003f05270 */
[----:B-1----:R-:W-:Y:S05]  /*1860*/  @!P0 BRA `(.L_x_1752) ;  /* 0x0000000000048947 */ /* 0x002fea0003800000 */
[----:B------:R-:W-:Y:S01]  /*1870*/  BPT.TRAP 0x1 ;  /* 0x000000040000795c */ /* 0x000fe20000300000 */
.L_x_1752:
[----:B------:R-:W-:Y:S01]  /*1880*/  IMAD R16, R2, 0x8, R17 ;  /* 0x0000000802107824 */ /* 0x000fe200078e0211 */
[----:B------:R-:W-:-:S04]  /*1890*/  SHF.L.U32 R9, R232, 0x1f, RZ ;  /* 0x0000001fe8097819 */ /* 0x000fc800000006ff */
[----:B------:R1:W2:Y:S01]  /*18a0*/  SYNCS.PHASECHK.TRANS64.TRYWAIT P1, [R16+URZ+0x31810], R9 ;  /* 0x03181009100075a7 */ /* 0x0002a2000802017f */
[----:B------:R-:W-:Y:S05]  /*18b0*/  @!P0 BRA `(.L_x_1753) ;  /* 0x0000000000048947 */ /* 0x000fea0003800000 */
[----:B------:R-:W-:Y:S01]  /*18c0*/  BPT.TRAP 0x1 ;  /* 0x000000040000795c */ /* 0x000fe20000300000 */
.L_x_1753:
        /* <DEDUP_REMOVED lines=12> */
.L_x_1754:
        /* <DEDUP_REMOVED lines=596> */
.L_x_1756:
[----:B------:R-:W-:-:S04]  /*3ed0*/  SHF.L.U32 R8, R230, 0x1f, RZ ;  /* 0x0000001fe6087819 */ /* 0x000fc800000006ff */
[----:B------:R4:W1:Y:S01]  /*3ee0*/  SYNCS.PHASECHK.TRANS64.TRYWAIT P1, [R17+URZ+0x31830], R8 ;  /* 0x03183008110075a7 */ /* 0x000862000802017f */
[----:B------:R-:W-:Y:S05]  /*3ef0*/  @!P0 BRA `(.L_x_1757) ;  /* 0x0000000000048947 */ /* 0x000fea0003800000 */
[----:B------:R-:W-:Y:S01]  /*3f00*/  BPT.TRAP 0x1 ;  /* 0x000000040000795c */ /* 0x000fe20000300000 */
.L_x_1757:
[----:B------:R-:W5:Y:S01]  /*3f10*/  LDL R7, [R1] ;  /* 0x0000000001077983 */ /* 0x000f620000100800 */
[----:B-1----:R-:W-:Y:S02]  /*3f20*/  VIADD R6, R5, 0xa000 ;  /* 0x0000a00005067836 */ /* 0x002fe40000000000 */
[----:B------:R-:W-:Y:S02]  /*3f30*/  VIADD R5, R17, 0x24100 ;  /* 0x0002410011057836 */ /* 0x000fe40000000000 */
[----:B------:R-:W-:Y:S01]  /*3f40*/  IMAD R11, R3, 0x40, R231 ;  /* 0x00000040030b7824 */ /* 0x000fe200078e02e7 */
[----:B------:R-:W-:Y:S02]  /*3f50*/  SHF.R.U32.HI R12, RZ, 0x4, R6 ;  /* 0x00000004ff0c7819 */ /* 0x000fe40000011606 */
[----:B------:R-:W-:Y:S02]  /*3f60*/  SHF.R.U32.HI R13, RZ, 0x4, R5 ;  /* 0x00000004ff0d7819 */ /* 0x000fe40000011605 */
[----:B-----5:R-:W-:Y:S01]  /*3f70*/  VIADDMNMX R14, R11, R236, R7, PT ;  /* 0x000000ec0b0e7246 */ /* 0x020fe20003800107 */
[----:B------:R-:W-:Y:S06]  /*3f80*/  @P1 BRA `(.L_x_1758) ;  /* 0x0000000000081947 */ /* 0x000fec0003800000 */
[----:B------:R-:W1:Y:S02]  /*3f90*/  SYNCS.PHASECHK.TRANS64.TRYWAIT P1, [R17+URZ+0x31830], R8 ;  /* 0x03183008110075a7 */ /* 0x000e64000802017f */
[----:B-1----:R-:W-:Y:S05]  /*3fa0*/  @!P1 BRA `(.L_x_1759) ;  /* 0x000000ac00a89947 */ /* 0x002fea0003800000 */
.L_x_1758:
[----:B------:R-:W-:Y:S01]  /*3fb0*/  LOP3.LUT R23, R12, 0x3fff, RZ, 0xc0, !PT ;  /* 0x00003fff0c177812 */ /* 0x000fe200078ec0ff */
[----:B------:R-:W5:Y:S01]  /*3fc0*/  LDL R224, [R1] ;  /* 0x0000000001e07983 */ /* 0x000f620000100800 */
[----:B------:R-:W-:Y:S01]  /*3fd0*/  LOP3.LUT R13, R13, 0x3fff, RZ, 0xc0, !PT ;  /* 0x00003fff0d0d7812 */ /* 0x000fe200078ec0ff */
[----:B------:R-:W-:Y:S01]  /*3fe0*/  WARPGROUP.ARRIVE ;  /* 0x00000000000079c5 */ /* 0x000fe20000000000 */
[----:B------:R-:W-:Y:S01]  /*3ff0*/  LOP3.LUT R23, R23, 0x10000, RZ, 0xfc, !PT ;  /* 0x0001000017177812 */ /* 0x000fe200078efcff */
[----:B------:R-:W-:Y:S01]  /*4000*/  UMOV UR5, 0x40000040 ;  /* 0x4000004000057882 */ /* 0x000fe20000000000 */
[----:B------:R-:W-:Y:S01]  /*4010*/  LOP3.LUT R18, R13, 0x10000, RZ, 0xfc, !PT ;  /* 0x000100000d127812 */ /* 0x000fe200078efcff */
[----:B------:R-:W-:Y:S01]  /*4020*/  UMOV UR7, 0x40000000 ;  /* 0x4000000000077882 */ /* 0x000fe20000000000 */
[C---:B------:R-:W-:Y:S01]  /*4030*/  R2UR UR6, R23.reuse ;  /* 0x00000000170672ca */ /* 0x040fe200000e0000 */
[C---:B------:R-:W-:Y:S01]  /*4040*/  VIADD R13, R23.reuse, 0x80 ;  /* 0x00000080170d7836 */ /* 0x040fe20000000000 */
[----:B------:R-:W-:Y:S01]  /*4050*/  R2UR UR4, R18 ;  /* 0x00000000120472ca */ /* 0x000fe200000e0000 */
[----:B------:R-:W-:Y:S01]  /*4060*/  VIADD R19, R23, 0x2 ;  /* 0x0000000217137836 */ /* 0x000fe20000000000 */
[----:B------:R-:W-:-:S02]  /*4070*/  ISETP.GT.AND P3, PT, R14, RZ, PT ;  /* 0x000000ff0e00720c */ /* 0x000fc40003f64270 */
[----:B------:R-:W-:Y:S01]  /*4080*/  R2UR UR8, R13 ;  /* 0x000000000d0872ca */ /* 0x000fe200000e0000 */
[----:B------:R-:W-:Y:S01]  /*4090*/  VIADD R13, R23, 0x180 ;  /* 0x00000180170d7836 */ /* 0x000fe20000000000 */
[C---:B------:R-:W-:Y:S02]  /*40a0*/  ISETP.GT.AND P2, PT, R14.reuse, 0x1, PT ;  /* 0x000000010e00780c */ /* 0x040fe40003f44270 */
[C---:B------:R-:W-:Y:S02]  /*40b0*/  ISETP.GT.AND P6, PT, R14.reuse, 0x10, PT ;  /* 0x000000100e00780c */ /* 0x040fe40003fc4270 */
[----:B------:R-:W-:Y:S02]  /*40c0*/  ISETP.GT.AND P5, PT, R14, 0x11, PT ;  /* 0x000000110e00780c */ /* 0x000fe40003fa4270 */
[----:B------:R-:W-:Y:S01]  /*40d0*/  FSEL R24, R24, -INF , P3 ;  /* 0xff80000018187808 */ /* 0x000fe20001800000 */
[----:B------:R-:W-:Y:S01]  /*40e0*/  HGMMA.64x8x16.F32.BF16 R44, gdesc[UR4], RZ, !UPT, gsb0 ;  /* 0x00000000042c79f0 */ /* 0x000fe2000c0018ff */
[----:B------:R-:W-:Y:S01]  /*40f0*/  UMOV UR7, 0x40000000 ;  /* 0x4000000000077882 */ /* 0x000fe20000000000 */
[----:B------:R-:W-:Y:S01]  /*4100*/  FSEL R12, R25, -INF , P2 ;  /* 0xff800000190c7808 */ /* 0x000fe20001000000 */
[----:B------:R-:W-:Y:S01]  /*4110*/  VIADD R25, R18, 0x2 ;  /* 0x0000000212197836 */ /* 0x000fe20000000000 */
[----:B------:R-:W-:Y:S01]  /*4120*/  UMOV UR6, UR8 ;  /* 0x0000000800067c82 */ /* 0x000fe20008000000 */
[----:B------:R-:W-:-:S02]  /*4130*/  FSEL R28, R28, -INF , P6 ;  /* 0xff8000001c1c7808 */ /* 0x000fc40003000000 */
[----:B------:R-:W-:Y:S02]  /*4140*/  FSEL R22, R29, -INF , P5 ;  /* 0xff8000001d167808 */ /* 0x000fe40002800000 */
[C---:B------:R-:W-:Y:S02]  /*4150*/  ISETP.GT.AND P1, PT, R14.reuse, 0x20, PT ;  /* 0x000000200e00780c */ /* 0x040fe40003f24270 */
[C---:B------:R-:W-:Y:S02]  /*4160*/  ISETP.GT.AND P4, PT, R14.reuse, 0x21, PT ;  /* 0x000000210e00780c */ /* 0x040fe40003f84270 */
[C---:B------:R-:W-:Y:S02]  /*4170*/  ISETP.GT.AND P3, PT, R14.reuse, 0x30, PT ;  /* 0x000000300e00780c */ /* 0x040fe40003f64270 */
[C---:B------:R-:W-:Y:S02]  /*4180*/  ISETP.GT.AND P2, PT, R14.reuse, 0x31, PT ;  /* 0x000000310e00780c */ /* 0x040fe40003f44270 */
[----:B------:R-:W-:-:S02]  /*4190*/  ISETP.GT.AND P6, PT, R14, 0x40, PT ;  /* 0x000000400e00780c */ /* 0x000fc40003fc4270 */
[----:B------:R-:W-:Y:S01]  /*41a0*/  ISETP.GT.AND P5, PT, R14, 0x41, PT ;  /* 0x000000410e00780c */ /* 0x000fe20003fa4270 */
[----:B------:R-:W-:Y:S01]  /*41b0*/  VIADD R14, R23, 0x100 ;  /* 0x00000100170e7836 */ /* 0x000fe20000000000 */
[----:B------:R-:W-:Y:S01]  /*41c0*/  R2UR UR10, R13 ;  /* 0x000000000d0a72ca */ /* 0x000fe200000e0000 */
[----:B------:R-:W-:Y:S01]  /*41d0*/  VIADD R13, R23, 0x82 ;  /* 0x00000082170d7836 */ /* 0x000fe20000000000 */
[----:B------:R-:W-:Y:S02]  /*41e0*/  R2UR UR12, R19 ;  /* 0x00000000130c72ca */ /* 0x000fe400000e0000 */
[----:B------:R-:W-:Y:S01]  /*41f0*/  R2UR UR9, R14 ;  /* 0x000000000e0972ca */ /* 0x000fe200000e0000 */
[----:B------:R-:W-:Y:S01]  /*4200*/  VIADD R14, R23, 0x200 ;  /* 0x00000200170e7836 */ /* 0x000fe20000000000 */
[----:B------:R-:W-:Y:S02]  /*4210*/  R2UR UR13, R25 ;  /* 0x00000000190d72ca */ /* 0x000fe400000e0000 */
[----:B------:R-:W-:Y:S01]  /*4220*/  R2UR UR14, R13 ;  /* 0x000000000d0e72ca */ /* 0x000fe200000e0000 */
[----:B------:R-:W-:Y:S01]  /*4230*/  VIADD R13, R23, 0x102 ;  /* 0x00000102170d7836 */ /* 0x000fe20000000000 */
[----:B------:R-:W-:-:S02]  /*4240*/  R2UR UR11, R14 ;  /* 0x000000000e0b72ca */ /* 0x000fc400000e0000 */
[----:B------:R-:W-:Y:S02]  /*4250*/  IADD3 R14, R236, 0x8, R11 ;  /* 0x00000008ec0e7810 */ /* 0x000fe40007ffe00b */
[----:B------:R-:W-:Y:S01]  /*4260*/  R2UR UR8, R13 ;  /* 0x000000000d0872ca */ /* 0x000fe200000e0000 */
[----:B------:R-:W-:Y:S01]  /*4270*/  VIADD R13, R23, 0x182 ;  /* 0x00000182170d7836 */ /* 0x000fe20000000000 */
[----:B------:R-:W-:Y:S02]  /*4280*/  MOV R7, UR45 ;  /* 0x0000002d00077c02 */ /* 0x000fe40008000f00 */
[----:B------:R-:W-:Y:S02]  /*4290*/  MOV R6, UR44 ;  /* 0x0000002c00067c02 */ /* 0x000fe40008000f00 */
[----:B------:R-:W-:Y:S02]  /*42a0*/  MOV R21, UR43 ;  /* 0x0000002b00157c02 */ /* 0x000fe40008000f00 */
[----:B------:R-:W-:-:S02]  /*42b0*/  MOV R20, UR40 ;  /* 0x0000002800147c02 */ /* 0x000fc40008000f00 */
[----:B----4-:R-:W-:Y:S02]  /*42c0*/  MOV R8, UR46 ;  /* 0x0000002e00087c02 */ /* 0x010fe40008000f00 */
[----:B------:R-:W-:Y:S01]  /*42d0*/  MOV R9, UR47 ;  /* 0x0000002f00097c02 */ /* 0x000fe20008000f00 */
        /* <DEDUP_REMOVED lines=35> */
[----:B------:R-:W-:Y:S01]  /*4510*/  WARPGROUP.ARRIVE ;  /* 0x00000000000079c5 */ /* 0x000fe20000000000 */
[----:B------:R-:W-:Y:S01]  /*4520*/  VIADD R11, R23, 0x904 ;  /* 0x00000904170b7836 */ /* 0x000fe20000000000 */
[----:B-----5:R-:W-:-:S04]  /*4530*/  VIMNMX R14, R224, R14, PT ;  /* 0x0000000ee00e7248 */ /* 0x020fc80003fe0100 */
[----:B------:R-:W-:Y:S01]  /*4540*/  HGMMA.64x8x16.F32.BF16 R44, gdesc[UR4], R44, gsb0 ;  /* 0x00000000042c79f0 */ /* 0x000fe2000800182c */
[----:B------:R-:W-:Y:S01]  /*4550*/  UMOV UR6, UR14 ;  /* 0x0000000e00067c82 */ /* 0x000fe20008000000 */
[----:B------:R-:W-:Y:S01]  /*4560*/  UMOV UR7, 0x40000000 ;  /* 0x4000000000077882 */ /* 0x000fe20000000000 */
[----:B------:R-:W-:Y:S01]  /*4570*/  FSEL R32, R32, -INF , P1 ;  /* 0xff80000020207808 */ /* 0x000fe20000800000 */
[----:B------:R-:W-:Y:S01]  /*4580*/  UMOV UR57, 0x40000040 ;  /* 0x4000004000397882 */ /* 0x000fe20000000000 */
[----:B------:R-:W-:Y:S01]  /*4590*/  FSEL R36, R36, -INF , P3 ;  /* 0xff80000024247808 */ /* 0x000fe20001800000 */
[----:B------:R-:W-:Y:S01]  /*45a0*/  UMOV UR59, 0x40 ;  /* 0x00000040003b7882 */ /* 0x000fe20000000000 */
[----:B------:R-:W-:Y:S01]  /*45b0*/  FSEL R40, R40, -INF , P6 ;  /* 0xff80000028287808 */ /* 0x000fe20003000000 */
        /* <DEDUP_REMOVED lines=10> */
[----:B------:R-:W4:Y:S01]  /*4660*/  LDL R224, [R1+0x4] ;  /* 0x0000040001e07983 */ /* 0x000f220000100800 */
[----:B------:R-:W-:-:S02]  /*4670*/  WARPGROUP.DEPBAR.LE gsb0, 0x0 ;  /* 0x00008000000079c5 */ /* 0x000fc40000010000 */
        /* <DEDUP_REMOVED lines=454> */
[----:B------:R-:W-:Y:S02]  /*62e0*/  WARPGROUP.DEPBAR.LE gsb0, 0x0 ;  /* 0x00008000000079c5 */ /* 0x000fe40000010000 */
[----:B------:R-:W-:-:S06]  /*62f0*/  WARPGROUP.ARRIVE ;  /* 0x00000000000079c5 */ /* 0x000fcc0000000000 */
[----:B------:R-:W-:Y:S01]  /*6300*/  HGMMA.64x8x16.F32.BF16 R220, gdesc[UR4], R220, gsb0 ;  /* 0x0000000004dc79f0 */ /* 0x000fe200080018dc */
[----:B------:R-:W-:Y:S01]  /*6310*/  UMOV UR6, UR10 ;  /* 0x0000000a00067c82 */ /* 0x000fe20008000000 */
[----:B------:R-:W-:Y:S01]  /*6320*/  UMOV UR7, 0x40000000 ;  /* 0x4000000000077882 */ /* 0x000fe20000000000 */
[----:B------:R-:W-:Y:S01]  /*6330*/  UMOV UR4, UR12 ;  /* 0x0000000c00047c82 */ /* 0x000fe20008000000 */
[----:B------:R-:W-:Y:S01]  /*6340*/  UMOV UR5, 0x40000040 ;  /* 0x4000004000057882 */ /* 0x000fe20000000000 */
[----:B------:R-:W-:Y:S01]  /*6350*/  VIADD R13, R23, 0x984 ;  /* 0x00000984170d7836 */ /* 0x000fe20000000000 */
[----:B------:R-:W-:Y:S01]  /*6360*/  ISETP.GT.AND P1, PT, R14, RZ, PT ;  /* 0x000000ff0e00720c */ /* 0x000fe20003f24270 */
[----:B------:R-:W-:Y:S01]  /*6370*/  VIADD R18, R18, 0x606 ;  /* 0x0000060612127836 */ /* 0x000fe20000000000 */
[----:B------:R-:W-:Y:S01]  /*6380*/  ULDC UR12, c[0x0][0x744] ;  /* 0x0001d100000c7ab9 */ /* 0x000fe20000000800 */
        /* <DEDUP_REMOVED lines=41> */
[----:B------:R-:W-:-:S12]  /*6620*/  UMOV UR7, 0x40000000 ;  /* 0x4000000000077882 */ /* 0x000fd80000000000 */
[----:B------:R-:W-:Y:S01]  /*6630*/  UMOV UR6, UR8 ;  /* 0x0000000800067c82 */ /* 0x000fe20008000000 */
        /* <DEDUP_REMOVED lines=10> */
[----:B------:R-:W-:-:S05]  /*66e0*/  VIADD R18, R23, 0x786 ;  /* 0x0000078617127836 */ /* 0x000fca0000000000 */
[----:B------:R-:W-:Y:S01]  /*66f0*/  R2UR UR6, R18 ;  /* 0x00000000120672ca */ /* 0x000fe200000e0000 */
[----:B------:R-:W-:Y:S01]  /*6700*/  UMOV UR5, 0x40000040 ;  /* 0x4000004000057882 */ /* 0x000fe20000000000 */
[----:B------:R-:W-:Y:S01]  /*6710*/  UMOV UR7, 0x40000000 ;  /* 0x4000000000077882 */ /* 0x000fe20000000000 */
[----:B------:R-:W-:Y:S01]  /*6720*/  FSEL R25, R26, -INF , P1 ;  /* 0xff8000001a197808 */ /* 0x000fe20000800000 */
[----:B--2---:R-:W-:Y:S01]  /*6730*/  FFMA.FTZ R11, R24, UR12, -R15 ;  /* 0x0000000c180b7c23 */ /* 0x004fe2000801080f */
[----:B------:R-:W-:Y:S01]  /*6740*/  ISETP.GT.AND P1, PT, R14, 0x1, PT ;  /* 0x000000010e00780c */ /* 0x000fe20003f24270 */
[----:B------:R-:W-:Y:S02]  /*6750*/  WARPGROUP.DEPBAR.LE gsb0, 0x0 ;  /* 0x00008000000079c5 */ /* 0x000fe40000010000 */
[----:B------:R-:W-:-:S06]  /*6760*/  WARPGROUP.ARRIVE ;  /* 0x00000000000079c5 */ /* 0x000fcc0000000000 */
[----:B------:R-:W-:Y:S01]  /*6770*/  HGMMA.64x8x16.F32.BF16 R44, gdesc[UR4], R44, gsb0 ;  /* 0x00000000042c79f0 */ /* 0x000fe2000800182c */
[----:B------:R-:W-:Y:S02]  /*6780*/  FSEL R24, R33, -INF , P4 ;  /* 0xff80000021187808 */ /* 0x000fe40002000000 */
[----:B------:R-:W-:-:S03]  /*6790*/  FSEL R29, R27, -INF , P1 ;  /* 0xff8000001b1d7808 */ /* 0x000fc60000800000 */
[----:B------:R-:W-:Y:S01]  /*67a0*/  FFMA.FTZ R27, R24, UR12, -R15 ;  /* 0x0000000c181b7c23 */ /* 0x000fe2000801080f */
[----:B------:R-:W-:-:S05]  /*67b0*/  VIADD R24, R23, 0x806 ;  /* 0x0000080617187836 */ /* 0x000fca0000000000 */
[----:B------:R-:W-:Y:S01]  /*67c0*/  R2UR UR8, R24 ;  /* 0x00000000180872ca */ /* 0x000fe200000e0000 */
[----:B------:R-:W-:-:S12]  /*67d0*/  UMOV UR7, 0x40000000 ;  /* 0x4000000000077882 */ /* 0x000fd80000000000 */
[----:B------:R-:W-:Y:S01]  /*67e0*/  UMOV UR6, UR8 ;  /* 0x0000000800067c82 */ /* 0x000fe20008000000 */
[----:B------:R-:W-:Y:S02]  /*67f0*/  WARPGROUP.DEPBAR.LE gsb0, 0x0 ;  /* 0x00008000000079c5 */ /* 0x000fe40000010000 */
[----:B------:R-:W-:-:S06]  /*6800*/  WARPGROUP.ARRIVE ;  /* 0x00000000000079c5 */ /* 0x000fcc0000000000 */
[----:B------:R-:W-:Y:S01]  /*6810*/  HGMMA.64x8x16.F32.BF16 R48, gdesc[UR4], R48, gsb0 ;  /* 0x00000000043079f0 */ /* 0x000fe20008001830 */
[----:B------:R-:W-:-:S05]  /*6820*/  VIADD R24, R23, 0x886 ;  /* 0x0000088617187836 */ /* 0x000fca0000000000 */
[----:B------:R-:W-:Y:S01]  /*6830*/  R2UR UR9, R24 ;  /* 0x00000000180972ca */ /* 0x000fe200000e0000 */
[----:B------:R-:W-:-:S12]  /*6840*/  UMOV UR7, 0x40000000 ;  /* 0x4000000000077882 */ /* 0x000fd80000000000 */
[----:B------:R-:W-:Y:S01]  /*6850*/  UMOV UR6, UR9 ;  /* 0x0000000900067c82 */ /* 0x000fe20008000000 */
[----:B------:R-:W-:Y:S02]  /*6860*/  WARPGROUP.DEPBAR.LE gsb0, 0x0 ;  /* 0x00008000000079c5 */ /* 0x000fe40000010000 */
[----:B------:R-:W-:-:S06]  /*6870*/  WARPGROUP.ARRIVE ;  /* 0x00000000000079c5 */ /* 0x000fcc0000000000 */
[----:B------:R-:W-:Y:S01]  /*6880*/  HGMMA.64x8x16.F32.BF16 R52, gdesc[UR4], R52, gsb0 ;  /* 0x00000000043479f0 */ /* 0x000fe20008001834 */
[----:B------:R-:W-:Y:S02]  /*6890*/  ISETP.GT.AND P1, PT, R14, 0x10, PT ;  /* 0x000000100e00780c */ /* 0x000fe40003f24270 */
        /* <DEDUP_REMOVED lines=17> */
[--C-:B------:R-:W-:Y:S01]  /*69b0*/  FFMA.FTZ R19, R28, UR12, -R15.reuse ;  /* 0x0000000c1c137c23 */ /* 0x100fe2000801080f */
[----:B------:R-:W-:Y:S01]  /*69c0*/  FSEL R28, R41, -INF , P5 ;  /* 0xff800000291c7808 */ /* 0x000fe20002800000 */
[----:B------:R-:W-:Y:S01]  /*69d0*/  FFMA.FTZ R13, R32, UR12, -R15 ;  /* 0x0000000c200d7c23 */ /* 0x000fe2000801080f */
[----:B------:R-:W-:Y:S01]  /*69e0*/  ISETP.GT.AND P1, PT, R14, 0x11, PT ;  /* 0x000000110e00780c */ /* 0x000fe20003f24270 */
[----:B------:R-:W-:Y:S02]  /*69f0*/  IMAD R32, R231, 0x4, R17 ;  /* 0x00000004e7207824 */ /* 0x000fe400078e0211 */
[----:B------:R-:W-:Y:S01]  /*6a00*/  FFMA.FTZ R28, R28, UR12, -R15 ;  /* 0x0000000c1c1c7c23 */ /* 0x000fe2000801080f */
[----:B------:R-:W-:Y:S02]  /*6a10*/  FSEL R31, R31, -INF , P1 ;  /* 0xff8000001f1f7808 */ /* 0x000fe40000800000 */
[C---:B------:R-:W-:Y:S01]  /*6a20*/  ISETP.GT.AND P1, PT, R14.reuse, 0x20, PT ;  /* 0x000000200e00780c */ /* 0x040fe20003f24270 */
[----:B------:R3:W-:Y:S01]  /*6a30*/  MUFU.EX2 R24, R28 ;  /* 0x0000001c00187308 */ /* 0x0007e20000000800 */
[----:B------:R-:W-:-:S02]  /*6a40*/  ISETP.GT.AND P2, PT, R14, 0x21, PT ;  /* 0x000000210e00780c */ /* 0x000fc40003f44270 */
[C---:B------:R-:W-:Y:S02]  /*6a50*/  ISETP.GT.AND P3, PT, R14.reuse, 0x30, PT ;  /* 0x000000300e00780c */ /* 0x040fe40003f64270 */
[C---:B------:R-:W-:Y:S02]  /*6a60*/  ISETP.GT.AND P4, PT, R14.reuse, 0x31, PT ;  /* 0x000000310e00780c */ /* 0x040fe40003f84270 */
[C---:B------:R-:W-:Y:S02]  /*6a70*/  ISETP.GT.AND P5, PT, R14.reuse, 0x40, PT ;  /* 0x000000400e00780c */ /* 0x040fe40003fa4270 */
[----:B------:R-:W-:Y:S01]  /*6a80*/  ISETP.GT.AND P6, PT, R14, 0x41, PT ;  /* 0x000000410e00780c */ /* 0x000fe20003fc4270 */
[----:B---3--:R-:W-:Y:S01]  /*6a90*/  FFMA.FTZ R28, R29, UR12, -R10 ;  /* 0x0000000c1d1c7c23 */ /* 0x008fe2000801080a */
[----:B------:R1:W-:Y:S01]  /*6aa0*/  MUFU.EX2 R14, R27 ;  /* 0x0000001b000e7308 */ /* 0x0003e20000000800 */
[----:B------:R-:W-:-:S05]  /*6ab0*/  VIADD R26, R17, 0x2c500 ;  /* 0x0002c500111a7836 */ /* 0x000fca0000000000 */
[----:B------:R-:W-:Y:S01]  /*6ac0*/  SHF.R.U32.HI R26, RZ, 0x4, R26 ;  /* 0x00000004ff1a7819 */ /* 0x000fe2000001161a */
[----:B------:R-:W-:Y:S02]  /*6ad0*/  WARPGROUP.DEPBAR.LE gsb0, 0x0 ;  /* 0x00008000000079c5 */ /* 0x000fe40000010000 */
[----:B-1----:R-:W1:Y:S04]  /*6ae0*/  LDS R27, [R32+0x2c300] ;  /* 0x02c30000201b7984 */ /* 0x002e680000000800 */
[----:B------:R-:W2:Y:S01]  /*6af0*/  LDS R29, [R32+0x2c320] ;  /* 0x02c32000201d7984 */ /* 0x000ea20000000800 */
[----:B------:R-:W-:Y:S01]  /*6b00*/  LOP3.LUT R26, R26, 0x3fff, RZ, 0xc0, !PT ;  /* 0x00003fff1a1a7812 */ /* 0x000fe200078ec0ff */
[--C-:B------:R-:W-:Y:S01]  /*6b10*/  FFMA.FTZ R36, R36, UR12, -R15.reuse ;  /* 0x0000000c24247c23 */ /* 0x100fe2000801080f */
[----:B------:R-:W-:Y:S01]  /*6b20*/  FSEL R35, R35, -INF , P2 ;  /* 0xff80000023237808 */ /* 0x000fe20001000000 */
[--C-:B------:R-:W-:Y:S01]  /*6b30*/  FFMA.FTZ R40, R40, UR12, -R15.reuse ;  /* 0x0000000c28287c23 */ /* 0x100fe2000801080f */
[----:B------:R-:W-:Y:S01]  /*6b40*/  FSEL R33, R34, -INF , P1 ;  /* 0xff80000022217808 */ /* 0x000fe20000800000 */
[----:B------:R-:W-:Y:S01]  /*6b50*/  FFMA.FTZ R12, R12, UR12, -R15 ;  /* 0x0000000c0c0c7c23 */ /* 0x000fe2000801080f */
[----:B------:R-:W-:-:S02]  /*6b60*/  FSEL R41, R38, -INF , P3 ;  /* 0xff80000026297808 */ /* 0x000fc40001800000 */
[----:B------:R-:W-:Y:S02]  /*6b70*/  FSEL R39, R39, -INF , P4 ;  /* 0xff80000027277808 */ /* 0x000fe40002000000 */
[----:B------:R-:W-:Y:S02]  /*6b80*/  FSEL R37, R42, -INF , P5 ;  /* 0xff8000002a257808 */ /* 0x000fe40002800000 */
[----:B------:R-:W-:Y:S01]  /*6b90*/  FSEL R43, R43, -INF , P6 ;  /* 0xff8000002b2b7808 */ /* 0x000fe20003000000 */
[--C-:B------:R-:W-:Y:S01]  /*6ba0*/  FFMA.FTZ R25, R25, UR12, -R10.reuse ;  /* 0x0000000c19197c23 */ /* 0x100fe2000801080a */
[----:B------:R-:W-:Y:S01]  /*6bb0*/  LOP3.LUT R26, R26, 0x80000, RZ, 0xfc, !PT ;  /* 0x000800001a1a7812 */ /* 0x000fe200078efcff */
[----:B------:R-:W-:Y:S01]  /*6bc0*/  FFMA.FTZ R22, R22, UR12, -R15 ;  /* 0x0000000c16167c23 */ /* 0x000fe2000801080f */
[--C-:B------:R-:W-:Y:S01]  /*6bd0*/  FFMA.FTZ R38, R31, UR12, -R10.reuse ;  /* 0x0000000c1f267c23 */ /* 0x100fe2000801080a */
[----:B------:R3:W-:Y:S01]  /*6be0*/  MUFU.EX2 R15, R36 ;  /* 0x00000024000f7308 */ /* 0x0007e20000000800 */
[--C-:B------:R-:W-:Y:S01]  /*6bf0*/  FFMA.FTZ R31, R35, UR12, -R10.reuse ;  /* 0x0000000c231f7c23 */ /* 0x100fe2000801080a */
[--C-:B------:R-:W-:Y:S01]  /*6c00*/  FFMA.FTZ R41, R41, UR12, -R10.reuse ;  /* 0x0000000c29297c23 */ /* 0x100fe2000801080a */
[--C-:B------:R-:W-:Y:S01]  /*6c10*/  FFMA.FTZ R35, R37, UR12, -R10.reuse ;  /* 0x0000000c25237c23 */ /* 0x100fe2000801080a */
[----:B------:R-:W-:-:S04]  /*6c20*/  FFMA.FTZ R34, R43, UR12, -R10 ;  /* 0x0000000c2b227c23 */ /* 0x000fc8000801080a */
[----:B------:R5:W-:Y:S01]  /*6c30*/  MUFU.EX2 R18, R30 ;  /* 0x0000001e00127308 */ /* 0x000be20000000800 */
[----:B---3--:R-:W-:-:S07]  /*6c40*/  FFMA.FTZ R36, R39, UR12, -R10 ;  /* 0x0000000c27247c23 */ /* 0x008fce000801080a */
[----:B------:R3:W-:Y:S01]  /*6c50*/  MUFU.EX2 R23, R40 ;  /* 0x0000002800177308 */ /* 0x0007e20000000800 */
[--C-:B-----5:R-:W-:Y:S01]  /*6c60*/  FFMA.FTZ R30, R225, UR12, -R10.reuse ;  /* 0x0000000ce11e7c23 */ /* 0x120fe2000801080a */
[----:B---3--:R-:W-:Y:S01]  /*6c70*/  FFMA.FTZ R40, R33, UR12, -R10 ;  /* 0x0000000c21287c23 */ /* 0x008fe2000801080a */
[----:B------:R-:W-:-:S05]  /*6c80*/  VIADD R10, R26, 0x80 ;  /* 0x000000801a0a7836 */ /* 0x000fca0000000000 */
[----:B------:R-:W3:Y:S01]  /*6c90*/  MUFU.EX2 R11, R11 ;  /* 0x0000000b000b7308 */ /* 0x000ee20000000800 */
[----:B------:R-:W-:-:S07]  /*6ca0*/  R2UR UR4, R10 ;  /* 0x000000000a0472ca */ /* 0x000fce00000e0000 */
[----:B------:R-:W5:Y:S01]  /*6cb0*/  MUFU.EX2 R12, R12 ;  /* 0x0000000c000c7308 */ /* 0x000f620000000800 */
[----:B------:R-:W-:-:S07]  /*6cc0*/  VIADD R10, R26, 0x100 ;  /* 0x000001001a0a7836 */ /* 0x000fce0000000000 */
[----:B------:R-:W-:Y:S08]  /*6cd0*/  MUFU.EX2 R25, R25 ;  /* 0x0000001900197308 */ /* 0x000ff00000000800 */
[----:B------:R-:W4:Y:S01]  /*6ce0*/  MUFU.EX2 R28, R28 ;  /* 0x0000001c001c7308 */ /* 0x000f220000000800 */
[----:B------:R-:W-:Y:S01]  /*6cf0*/  R2UR UR5, R10 ;  /* 0x000000000a0572ca */ /* 0x000fe200000e0000 */
[----:B------:R-:W-:-:S02]  /*6d00*/  VIADD R10, R26, 0x180 ;  /* 0x000001801a0a7836 */ /* 0x000fc40000000000 */
[----:B-1----:R-:W-:Y:S01]  /*6d10*/  FADD.FTZ R44, R44, -R27 ;  /* 0x8000001b2c2c7221 */ /* 0x002fe20000010000 */
[----:B--2---:R-:W-:Y:S01]  /*6d20*/  FADD.FTZ R46, R46, -R29 ;  /* 0x8000001d2e2e7221 */ /* 0x004fe20000010000 */
[--C-:B------:R-:W-:Y:S01]  /*6d30*/  FADD.FTZ R45, R45, -R27.reuse ;  /* 0x8000001b2d2d7221 */ /* 0x100fe20000010000 */
[--C-:B------:R-:W-:Y:S01]  /*6d40*/  FADD.FTZ R48, R48, -R27.reuse ;  /* 0x8000001b30307221 */ /* 0x100fe20000010000 */
[----:B------:R-:W-:Y:S01]  /*6d50*/  R2UR UR6, R10 ;  /* 0x000000000a0672ca */ /* 0x000fe200000e0000 */
[----:B------:R-:W1:Y:S01]  /*6d60*/  MUFU.EX2 R22, R22 ;  /* 0x0000001600167308 */ /* 0x000e620000000800 */
[--C-:B------:R-:W-:Y:S01]  /*6d70*/  FADD.FTZ R49, R49, -R27.reuse ;  /* 0x8000001b31317221 */ /* 0x100fe20000010000 */
[--C-:B------:R-:W-:Y:S01]  /*6d80*/  FADD.FTZ R52, R52, -R27.reuse ;  /* 0x8000001b34347221 */ /* 0x100fe20000010000 */
[--C-:B------:R-:W-:Y:S01]  /*6d90*/  FADD.FTZ R53, R53, -R27.reuse ;  /* 0x8000001b35357221 */ /* 0x100fe20000010000 */
[--C-:B------:R-:W-:Y:S01]  /*6da0*/  FADD.FTZ R216, R216, -R27.reuse ;  /* 0x8000001bd8d87221 */ /* 0x100fe20000010000 */
[--C-:B------:R-:W-:Y:S01]  /*6db0*/  FADD.FTZ R217, R217, -R27.reuse ;  /* 0x8000001bd9d97221 */ /* 0x100fe20000010000 */
[--C-:B------:R-:W-:Y:S01]  /*6dc0*/  FADD.FTZ R220, R220, -R27.reuse ;  /* 0x8000001bdcdc7221 */ /* 0x100fe20000010000 */
[----:B------:R-:W-:Y:S01]  /*6dd0*/  FADD.FTZ R221, R221, -R27 ;  /* 0x8000001bdddd7221 */ /* 0x000fe20000010000 */
[----:B------:R-:W2:Y:S01]  /*6de0*/  MUFU.EX2 R13, R13 ;  /* 0x0000000d000d7308 */ /* 0x000ea20000000800 */
[----:B---3--:R-:W-:Y:S01]  /*6df0*/  FMUL.FTZ R44, R11, R44 ;  /* 0x0000002c0b2c7220 */ /* 0x008fe20000410000 */
[----:B-----5:R-:W-:-:S02]  /*6e00*/  F2FP.BF16.F32.PACK_AB R10, R12, R11 ;  /* 0x0000000b0c0a723e */ /* 0x020fc400000010ff */
[----:B----4-:R-:W-:Y:S01]  /*6e10*/  F2FP.BF16.F32.PACK_AB R11, R28, R25 ;  /* 0x000000191c0b723e */ /* 0x010fe200000010ff */
[----:B------:R-:W-:Y:S06]  /*6e20*/  BAR.SYNC.DEFER_BLOCKING 0x9, 0x100 ;  /* 0x0244000000007b1d */ /* 0x000fec0000010000 */
[----:B------:R-:W3:Y:S08]  /*6e30*/  MUFU.EX2 R19, R19 ;  /* 0x0000001300137308 */ /* 0x000ef00000000800 */
[----:B------:R-:W-:Y:S08]  /*6e40*/  MUFU.EX2 R30, R30 ;  /* 0x0000001e001e7308 */ /* 0x000ff00000000800 */
[----:B------:R-:W4:Y:S08]  /*6e50*/  MUFU.EX2 R33, R38 ;  /* 0x0000002600217308 */ /* 0x000f300000000800 */
[----:B------:R5:W-:Y:S08]  /*6e60*/  MUFU.EX2 R27, R41 ;  /* 0x00000029001b7308 */ /* 0x000bf00000000800 */
[----:B------:R-:W-:Y:S01]  /*6e70*/  MUFU.EX2 R32, R40 ;  /* 0x0000002800207308 */ /* 0x000fe20000000800 */
[----:B-----5:R-:W-:-:S07]  /*6e80*/  FMUL.FTZ R41, R25, R46 ;  /* 0x0000002e19297220 */ /* 0x020fce0000410000 */
[----:B------:R-:W-:Y:S08]  /*6e90*/  MUFU.EX2 R31, R31 ;  /* 0x0000001f001f7308 */ /* 0x000ff00000000800 */
[----:B------:R-:W-:Y:S08]  /*6ea0*/  MUFU.EX2 R36, R36 ;  /* 0x0000002400247308 */ /* 0x000ff00000000800 */
[----:B------:R-:W5:Y:S08]  /*6eb0*/  MUFU.EX2 R25, R35 ;  /* 0x0000002300197308 */ /* 0x000f700000000800 */
[----:B------:R-:W5:Y:S01]  /*6ec0*/  MUFU.EX2 R34, R34 ;  /* 0x0000002200227308 */ /* 0x000f620000000800 */
[--C-:B------:R-:W-:Y:S01]  /*6ed0*/  FADD.FTZ R47, R47, -R29.reuse ;  /* 0x8000001d2f2f7221 */ /* 0x100fe20000010000 */
[----:B------:R-:W-:Y:S01]  /*6ee0*/  FMUL.FTZ R45, R12, R45 ;  /* 0x0000002d0c2d7220 */ /* 0x000fe20000410000 */
[----:B------:R-:W-:Y:S01]  /*6ef0*/  FADD.FTZ R222, R222, -R29 ;  /* 0x8000001ddede7221 */ /* 0x000fe20000010000 */
[----:B------:R-:W-:Y:S01]  /*6f00*/  FMUL.FTZ R53, R14, R53 ;  /* 0x000000350e357220 */ /* 0x000fe20000410000 */
[----:B------:R-:W-:Y:S01]  /*6f10*/  FMUL.FTZ R12, R28, R47 ;  /* 0x0000002f1c0c7220 */ /* 0x000fe20000410000 */
[----:B------:R-:W-:Y:S01]  /*6f20*/  FMUL.FTZ R221, R24, R221 ;  /* 0x000000dd18dd7220 */ /* 0x000fe20000410000 */
[----:B-1----:R-:W-:Y:S01]  /*6f30*/  FMUL.FTZ R49, R22, R49 ;  /* 0x0000003116317220 */ /* 0x002fe20000410000 */
[----:B--2---:R-:W-:Y:S01]  /*6f40*/  FMUL.FTZ R52, R13, R52 ;  /* 0x000000340d347220 */ /* 0x004fe20000410000 */
[----:B------:R-:W-:Y:S01]  /*6f50*/  F2FP.BF16.F32.PACK_AB R14, R14, R13 ;  /* 0x0000000d0e0e723e */ /* 0x000fe200000010ff */
[----:B------:R-:W-:Y:S01]  /*6f60*/  FMUL.FTZ R28, R18, R217 ;  /* 0x000000d9121c7220 */ /* 0x000fe20000410000 */
[----:B------:R-:W-:Y:S01]  /*6f70*/  FMUL.FTZ R220, R23, R220 ;  /* 0x000000dc17dc7220 */ /* 0x000fe20000410000 */
[----:B------:R-:W-:Y:S01]  /*6f80*/  F2FP.BF16.F32.PACK_AB R24, R24, R23 ;  /* 0x000000171818723e */ /* 0x000fe200000010ff */
[----:B------:R-:W-:Y:S01]  /*6f90*/  FMUL.FTZ R13, R15, R216 ;  /* 0x000000d80f0d7220 */ /* 0x000fe20000410000 */
[----:B---3--:R-:W-:Y:S01]  /*6fa0*/  F2FP.BF16.F32.PACK_AB R22, R22, R19 ;  /* 0x000000131616723e */ /* 0x008fe200000010ff */
[----:B------:R-:W-:Y:S01]  /*6fb0*/  FMUL.FTZ R48, R19, R48 ;  /* 0x0000003013307220 */ /* 0x000fe20000410000 */
[----:B------:R-:W-:-:S02]  /*6fc0*/  F2FP.BF16.F32.PACK_AB R18, R18, R15 ;  /* 0x0000000f1212723e */ /* 0x000fc400000010ff */
[----:B----4-:R-:W-:Y:S01]  /*6fd0*/  F2FP.BF16.F32.PACK_AB R23, R33, R30 ;  /* 0x0000001e2117723e */ /* 0x010fe200000010ff */
[----:B-----5:R-:W-:Y:S01]  /*6fe0*/  FMUL.FTZ R222, R25, R222 ;  /* 0x000000de19de7220 */ /* 0x020fe20000410000 */
[----:B------:R-:W-:Y:S02]  /*6ff0*/  F2FP.BF16.F32.PACK_AB R15, R31, R32 ;  /* 0x000000201f0f723e */ /* 0x000fe400000010ff */
[----:B------:R-:W-:Y:S01]  /*7000*/  F2FP.BF16.F32.PACK_AB R19, R36, R27 ;  /* 0x0000001b2413723e */ /* 0x000fe200000010ff */
[----:B------:R1:W-:Y:S01]  /*7010*/  STSM.16.M88.2 [R0+0x2c500], R10 ;  /* 0x02c5000a00007844 */ /* 0x0003e20000000100 */
[----:B------:R-:W-:-:S03]  /*7020*/  F2FP.BF16.F32.PACK_AB R25, R34, R25 ;  /* 0x000000192219723e */ /* 0x000fc600000010ff */
[----:B------:R-:W-:Y:S04]  /*7030*/  STSM.16.M88.2 [R0+0x2cd00], R22 ;  /* 0x02cd001600007844 */ /* 0x000fe80000000100 */
[----:B------:R2:W-:Y:S04]  /*7040*/  STSM.16.M88.2 [R0+0x2d500], R14 ;  /* 0x02d5000e00007844 */ /* 0x0005e80000000100 */
[----:B------:R-:W-:Y:S04]  /*7050*/  STSM.16.M88.2 [R0+0x2dd00], R18 ;  /* 0x02dd001200007844 */ /* 0x000fe80000000100 */
[----:B------:R-:W-:Y:S01]  /*7060*/  STSM.16.M88.2 [R0+0x2e500], R24 ;  /* 0x02e5001800007844 */ /* 0x000fe20000000100 */
[----:B------:R-:W-:Y:S01]  /*7070*/  @!PT LDS RZ, [RZ] ;  /* 0x00000000fffff984 */ /* 0x000fe20000000800 */
[----:B------:R-:W-:Y:S01]  /*7080*/  @!PT LDS RZ, [RZ] ;  /* 0x00000000fffff984 */ /* 0x000fe20000000800 */
[----:B------:R-:W-:Y:S01]  /*7090*/  @!PT LDS RZ, [RZ] ;  /* 0x00000000fffff984 */ /* 0x000fe20000000800 */
[----:B------:R-:W-:Y:S01]  /*70a0*/  @!PT LDS RZ, [RZ] ;  /* 0x00000000fffff984 */ /* 0x000fe20000000800 */
[----:B------:R3:W-:Y:S06]  /*70b0*/  MEMBAR.ALL.CTA ;  /* 0x0000000000007992 */ /* 0x0007ec0000008000 */
[----:B---3--:R-:W3:Y:S01]  /*70c0*/  FENCE.VIEW.ASYNC.S ;  /* 0x00000000000073c6 */ /* 0x008ee20000000000 */
[----:B------:R-:W-:-:S02]  /*70d0*/  VIADD R37, R26, 0x200 ;  /* 0x000002001a257836 */ /* 0x000fc40000000000 */
[----:B------:R-:W-:Y:S02]  /*70e0*/  IMAD R216, R4, 0x2000, R5 ;  /* 0x0000200004d87824 */ /* 0x000fe400078e0205 */
[--C-:B------:R-:W-:Y:S01]  /*70f0*/  FADD.FTZ R38, R51, -R29.reuse ;  /* 0x8000001d33267221 */ /* 0x100fe20000010000 */
[----:B------:R-:W-:Y:S01]  /*7100*/  R2UR UR7, R37 ;  /* 0x00000000250772ca */ /* 0x000fe200000e0000 */
[--C-:B------:R-:W-:Y:S01]  /*7110*/  FADD.FTZ R37, R50, -R29.reuse ;  /* 0x8000001d32257221 */ /* 0x100fe20000010000 */
[--C-:B------:R-:W-:Y:S01]  /*7120*/  FADD.FTZ R39, R54, -R29.reuse ;  /* 0x8000001d36277221 */ /* 0x100fe20000010000 */
[--C-:B------:R-:W-:Y:S01]  /*7130*/  FADD.FTZ R40, R55, -R29.reuse ;  /* 0x8000001d37287221 */ /* 0x100fe20000010000 */
[--C-:B------:R-:W-:Y:S01]  /*7140*/  FADD.FTZ R218, R218, -R29.reuse ;  /* 0x8000001ddada7221 */ /* 0x100fe20000010000 */
[--C-:B------:R-:W-:Y:S01]  /*7150*/  FADD.FTZ R219, R219, -R29.reuse ;  /* 0x8000001ddbdb7221 */ /* 0x100fe20000010000 */
[----:B------:R-:W-:Y:S01]  /*7160*/  FADD.FTZ R29, R223, -R29 ;  /* 0x8000001ddf1d7221 */ /* 0x000fe20000010000 */
[----:B------:R-:W-:Y:S01]  /*7170*/  SHF.R.U32.HI R217, RZ, 0x4, R216 ;  /* 0x00000004ffd97819 */ /* 0x000fe200000116d8 */
[----:B------:R-:W-:Y:S01]  /*7180*/  FMUL.FTZ R37, R30, R37 ;  /* 0x000000251e257220 */ /* 0x000fe20000410000 */
[----:B------:R-:W-:Y:S01]  /*7190*/  FMUL.FTZ R38, R33, R38 ;  /* 0x0000002621267220 */ /* 0x000fe20000410000 */
[----:B------:R-:W-:Y:S01]  /*71a0*/  FMUL.FTZ R39, R32, R39 ;  /* 0x0000002720277220 */ /* 0x000fe20000410000 */
[----:B-1----:R-:W-:Y:S01]  /*71b0*/  FMUL.FTZ R10, R31, R40 ;  /* 0x000000281f0a7220 */ /* 0x002fe20000410000 */
[----:B------:R-:W-:Y:S01]  /*71c0*/  FMUL.FTZ R218, R27, R218 ;  /* 0x000000da1bda7220 */ /* 0x000fe20000410000 */
[----:B------:R-:W-:Y:S01]  /*71d0*/  FMUL.FTZ R219, R36, R219 ;  /* 0x000000db24db7220 */ /* 0x000fe20000410000 */
[----:B------:R-:W-:Y:S01]  /*71e0*/  FMUL.FTZ R11, R34, R29 ;  /* 0x0000001d220b7220 */ /* 0x000fe20000410000 */
[----:B------:R-:W-:-:S02]  /*71f0*/  LOP3.LUT R217, R217, 0x3fff, RZ, 0xc0, !PT ;  /* 0x00003fffd9d97812 */ /* 0x000fc400078ec0ff */
[----:B------:R-:W-:Y:S02]  /*7200*/  F2FP.BF16.F32.PACK_AB R40, R45, R44 ;  /* 0x0000002c2d28723e */ /* 0x000fe400000010ff */
[----:B------:R-:W-:Y:S02]  /*7210*/  F2FP.BF16.F32.PACK_AB R48, R49, R48 ;  /* 0x000000303130723e */ /* 0x000fe400000010ff */
[----:B------:R-:W-:Y:S01]  /*7220*/  F2FP.BF16.F32.PACK_AB R41, R12, R41 ;  /* 0x000000290c29723e */ /* 0x000fe200000010ff */
[----:B---3--:R-:W-:Y:S01]  /*7230*/  BAR.SYNC.DEFER_BLOCKING 0x9, 0x100 ;  /* 0x0244000000007b1d */ /* 0x008fe20000010000 */
[----:B------:R-:W-:Y:S02]  /*7240*/  F2FP.BF16.F32.PACK_AB R52, R53, R52 ;  /* 0x000000343534723e */ /* 0x000fe400000010ff */
[----:B------:R-:W-:Y:S02]  /*7250*/  F2FP.BF16.F32.PACK_AB R49, R38, R37 ;  /* 0x000000252631723e */ /* 0x000fe400000010ff */
[----:B------:R-:W-:-:S02]  /*7260*/  F2FP.BF16.F32.PACK_AB R53, R10, R39 ;  /* 0x000000270a35723e */ /* 0x000fc400000010ff */
[----:B------:R-:W-:Y:S02]  /*7270*/  F2FP.BF16.F32.PACK_AB R28, R28, R13 ;  /* 0x0000000d1c1c723e */ /* 0x000fe400000010ff */
[----:B------:R-:W-:Y:S02]  /*7280*/  F2FP.BF16.F32.PACK_AB R220, R221, R220 ;  /* 0x000000dcdddc723e */ /* 0x000fe400000010ff */
[----:B------:R-:W-:Y:S02]  /*7290*/  R2UR UR56, R217 ;  /* 0x00000000d93872ca */ /* 0x000fe400000e0000 */
[----:B------:R-:W-:Y:S02]  /*72a0*/  R2UR UR58, R26 ;  /* 0x000000001a3a72ca */ /* 0x000fe400000e0000 */
[----:B------:R-:W-:Y:S02]  /*72b0*/  F2FP.BF16.F32.PACK_AB R29, R219, R218 ;  /* 0x000000dadb1d723e */ /* 0x000fe400000010ff */
[----:B------:R-:W-:Y:S01]  /*72c0*/  F2FP.BF16.F32.PACK_AB R221, R11, R222 ;  /* 0x000000de0bdd723e */ /* 0x000fe200000010ff */
[----:B------:R-:W-:Y:S04]  /*72d0*/  STSM.16.M88.2 [R0+0x2ed00], R40 ;  /* 0x02ed002800007844 */ /* 0x000fe80000000100 */
[----:B------:R-:W-:Y:S04]  /*72e0*/  STSM.16.M88.2 [R0+0x2f500], R48 ;  /* 0x02f5003000007844 */ /* 0x000fe80000000100 */
[----:B------:R-:W-:Y:S04]  /*72f0*/  STSM.16.M88.2 [R0+0x2fd00], R52 ;  /* 0x02fd003400007844 */ /* 0x000fe80000000100 */
[----:B------:R-:W-:Y:S04]  /*7300*/  STSM.16.M88.2 [R0+0x30500], R28 ;  /* 0x0305001c00007844 */ /* 0x000fe80000000100 */
[----:B------:R1:W-:Y:S01]  /*7310*/  STSM.16.M88.2 [R0+0x30d00], R220 ;  /* 0x030d00dc00007844 */ /* 0x0003e20000000100 */
[----:B------:R-:W-:-:S06]  /*7320*/  WARPGROUP.ARRIVE ;  /* 0x00000000000079c5 */ /* 0x000fcc0000000000 */
[----:B------:R-:W-:Y:S01]  /*7330*/  HGMMA.64x16x16.F32.BF16 R136, gdesc[UR56].tnspA.tnspB, R136, gsb0 ;  /* 0x60200000388879f0 */ /* 0x000fe20008001888 */
        /* <DEDUP_REMOVED lines=116> */
[----:B------:R-:W-:Y:S01]  /*7a80*/  VIADD R10, R26, 0x30 ;  /* 0x000000301a0a7836 */ /* 0x000fe20000000000 */
[----:B------:R-:W-:Y:S02]  /*7a90*/  UMOV UR46, UR22 ;  /* 0x00000016002e7c82 */ /* 0x000fe40008000000 */
[----:B------:R-:W-:Y:S02]  /*7aa0*/  R2UR UR20, R5 ;  /* 0x00000000051472ca */ /* 0x000fe400000e0000 */
[----:B------:R-:W-:Y:S01]  /*7ab0*/  R2UR UR22, R10 ;  /* 0x000000000a1672ca */ /* 0x000fe200000e0000 */
[----:B------:R-:W-:Y:S01]  /*7ac0*/  UMOV UR47, UR23 ;  /* 0x00000017002f7c82 */ /* 0x000fe20008000000 */
[----:B------:R-:W-:Y:S01]  /*7ad0*/  UMOV UR21, 0x40000040 ;  /* 0x4000004000157882 */ /* 0x000fe20000000000 */
[----:B------:R-:W-:Y:S01]  /*7ae0*/  UMOV UR23, 0x40 ;  /* 0x0000004000177882 */ /* 0x000fe20000000000 */
[----:B------:R-:W-:-:S02]  /*7af0*/  WARPGROUP.DEPBAR.LE gsb0, 0x0 ;  /* 0x00008000000079c5 */ /* 0x000fc40000010000 */
[----:B------:R-:W-:-:S07]  /*7b00*/  WARPGROUP.ARRIVE ;  /* 0x00000000000079c5 */ /* 0x000fce0000000000 */
[----:B------:R-:W-:Y:S01]  /*7b10*/  HGMMA.64x16x16.F32.BF16 R136, gdesc[UR20].tnspA.tnspB, R136, gsb0 ;  /* 0x60200000148879f0 */ /* 0x000fe20008001888 */
[----:B--2---:R-:W-:Y:S01]  /*7b20*/  VIADD R14, R26, 0xb0 ;  /* 0x000000b01a0e7836 */ /* 0x004fe20000000000 */
        /* <DEDUP_REMOVED lines=37> */
[----:B------:R-:W-:Y:S01]  /*7d80*/  MOV R219, UR40 ;  /* 0x0000002800db7c02 */ /* 0x000fe20008000f00 */
[----:B------:R-:W-:-:S08]  /*7d90*/  UMOV UR17, UR21 ;  /* 0x0000001500117c82 */ /* 0x000fd00008000000 */
        /* <DEDUP_REMOVED lines=15> */
[----:B--2---:R-:W2:Y:S01]  /*7e90*/  FENCE.VIEW.ASYNC.S ;  /* 0x00000000000073c6 */ /* 0x004ea20000000000 */
[----:B------:R-:W-:Y:S01]  /*7ea0*/  R2UR UR24, R23 ;  /* 0x00000000171872ca */ /* 0x000fe200000e0000 */
[----:B--2---:R-:W-:Y:S01]  /*7eb0*/  BAR.SYNC.DEFER_BLOCKING 0x9, 0x100 ;  /* 0x0244000000007b1d */ /* 0x004fe20000010000 */
[----:B------:R-:W-:-:S02]  /*7ec0*/  MOV R12, UR43 ;  /* 0x0000002b000c7c02 */ /* 0x000fc40008000f00 */
[----:B-1----:R-:W-:Y:S02]  /*7ed0*/  MOV R220, UR42 ;  /* 0x0000002a00dc7c02 */ /* 0x002fe40008000f00 */
[----:B------:R-:W-:Y:S01]  /*7ee0*/  MOV R13, UR41 ;  /* 0x00000029000d7c02 */ /* 0x000fe20008000f00 */
[----:B------:R-:W-:-:S06]  /*7ef0*/  UMOV UR41, 0x40000040 ;  /* 0x4000004000297882 */ /* 0x000fcc0000000000 */
[----:B------:R-:W-:Y:S01]  /*7f00*/  UMOV UR42, UR24 ;  /* 0x00000018002a7c82 */ /* 0x000fe20008000000 */
[----:B------:R-:W-:Y:S01]  /*7f10*/  UMOV UR43, 0x8 ;  /* 0x00000008002b7882 */ /* 0x000fe20000000000 */
[----:B------:R-:W-:-:S06]  /*7f20*/  WARPGROUP.ARRIVE ;  /* 0x00000000000079c5 */ /* 0x000fcc0000000000 */
        /* <DEDUP_REMOVED lines=14> */
[----:B------:R-:W-:Y:S01]  /*8010*/  IMAD.U32 R15, RZ, RZ, UR43 ;  /* 0x0000002bff0f7e24 */ /* 0x000fe2000f8e00ff */
[----:B------:R-:W-:Y:S01]  /*8020*/  R2UR UR43, R12 ;  /* 0x000000000c2b72ca */ /* 0x000fe200000e0000 */
        /* <DEDUP_REMOVED lines=15> */
[----:B------:R-:W-:Y:S01]  /*8120*/  R2UR UR45, R11 ;  /* 0x000000000b2d72ca */ /* 0x000fe200000e0000 */
[----:B------:R-:W-:Y:S02]  /*8130*/  VIADD R10, R5, 0x180 ;  /* 0x00000180050a7836 */ /* 0x000fe40000000000 */
[----:B------:R-:W-:Y:S01]  /*8140*/  VIADD R11, R23, 0x180 ;  /* 0x00000180170b7836 */ /* 0x000fe20000000000 */
[----:B------:R-:W-:Y:S02]  /*8150*/  R2UR UR44, R218 ;  /* 0x00000000da2c72ca */ /* 0x000fe400000e0000 */
[----:B------:R-:W-:Y:S02]  /*8160*/  R2UR UR4, R10 ;  /* 0x000000000a0472ca */ /* 0x000fe400000e0000 */
[----:B------:R-:W-:Y:S01]  /*8170*/  R2UR UR5, R11 ;  /* 0x000000000b0572ca */ /* 0x000fe200000e0000 */
[----:B------:R-:W-:Y:S01]  /*8180*/  UMOV UR28, UR52 ;  /* 0x00000034001c7c82 */ /* 0x000fe20008000000 */
[----:B------:R-:W-:Y:S01]  /*8190*/  R2UR UR41, R13 ;  /* 0x000000000d2972ca */ /* 0x000fe200000e0000 */
[----:B------:R-:W-:Y:S01]  /*81a0*/  UMOV UR29, UR53 ;  /* 0x00000035001d7c82 */ /* 0x000fe20008000000 */
[----:B------:R-:W-:Y:S01]  /*81b0*/  IMAD.U32 R12, RZ, RZ, UR46 ;  /* 0x0000002eff0c7e24 */ /* 0x000fe2000f8e00ff */
[----:B------:R-:W-:Y:S01]  /*81c0*/  UMOV UR53, UR45 ;  /* 0x0000002d00357c82 */ /* 0x000fe20008000000 */
[----:B------:R-:W-:Y:S01]  /*81d0*/  IMAD.U32 R13, RZ, RZ, UR47 ;  /* 0x0000002fff0d7e24 */ /* 0x000fe2000f8e00ff */
[----:B------:R-:W-:Y:S01]  /*81e0*/  UMOV UR45, 0x40000040 ;  /* 0x40000040002d7882 */ /* 0x000fe20000000000 */
[----:B------:R-:W-:Y:S01]  /*81f0*/  UMOV UR47, 0x8 ;  /* 0x00000008002f7882 */ /* 0x000fe20000000000 */
[----:B------:R-:W-:-:S02]  /*8200*/  UMOV UR52, UR44 ;  /* 0x0000002c00347c82 */ /* 0x000fc40008000000 */
        /* <DEDUP_REMOVED lines=12> */
[----:B------:R-:W-:Y:S01]  /*82d0*/  R2UR UR5, R23 ;  /* 0x00000000170572ca */ /* 0x000fe200000e0000 */
[----:B------:R-:W-:Y:S01]  /*82e0*/  UMOV UR33, UR43 ;  /* 0x0000002b00217c82 */ /* 0x000fe20008000000 */
[----:B------:R-:W-:Y:S01]  /*82f0*/  UMOV UR37, UR41 ;  /* 0x0000002900257c82 */ /* 0x000fe20008000000 */
[----:B------:R-:W-:Y:S01]  /*8300*/  UMOV UR41, 0x40000040 ;  /* 0x4000004000297882 */ /* 0x000fe20000000000 */
[----:B------:R-:W-:-:S03]  /*8310*/  UMOV UR43, 0x8 ;  /* 0x00000008002b7882 */ /* 0x000fc60000000000 */
[----:B------:R-:W-:Y:S02]  /*8320*/  UMOV UR36, UR40 ;  /* 0x0000002800247c82 */ /* 0x000fe40008000000 */
[----:B------:R-:W-:Y:S02]  /*8330*/  UMOV UR32, UR42 ;  /* 0x0000002a00207c82 */ /* 0x000fe40008000000 */
[----:B------:R-:W-:Y:S02]  /*8340*/  UMOV UR40, UR4 ;  /* 0x0000000400287c82 */ /* 0x000fe40008000000 */
[----:B------:R-:W-:Y:S01]  /*8350*/  UMOV UR42, UR5 ;  /* 0x00000005002a7c82 */ /* 0x000fe20008000000 */
[----:B------:R-:W-:Y:S01]  /*8360*/  IMAD.U32 R10, RZ, RZ, UR46 ;  /* 0x0000002eff0a7e24 */ /* 0x000fe2000f8e00ff */
[----:B------:R-:W-:Y:S02]  /*8370*/  WARPGROUP.DEPBAR.LE gsb0, 0x0 ;  /* 0x00008000000079c5 */ /* 0x000fe40000010000 */
        /* <DEDUP_REMOVED lines=93> */
[----:B------:R-:W-:Y:S01]  /*8950*/  R2UR UR47, R9 ;  /* 0x00000000092f72ca */ /* 0x000fe200000e0000 */
[----:B------:R-:W-:Y:S02]  /*8960*/  WARPGROUP.DEPBAR.LE gsb0, 0x0 ;  /* 0x00008000000079c5 */ /* 0x000fe40000010000 */
[----:B------:R-:W-:-:S06]  /*8970*/  WARPGROUP.ARRIVE ;  /* 0x00000000000079c5 */ /* 0x000fcc0000000000 */
[----:B------:R-:W-:Y:S01]  /*8980*/  HGMMA.64x16x16.F32.BF16 R160, gdesc[UR8].tnspA.tnspB, R160, gsb0 ;  /* 0x6020000008a079f0 */ /* 0x000fe200080018a0 */
[----:B------:R-:W-:Y:S01]  /*8990*/  IMAD.SHL.U32 R9, R3, 0x4000, RZ ;  /* 0x0000400003097824 */ /* 0x000fe200078e00ff */
[----:B------:R-:W-:-:S04]  /*89a0*/  R2UR UR40, R20 ;  /* 0x00000000142872ca */ /* 0x000fc800000e0000 */
[----:B------:R-:W-:-:S04]  /*89b0*/  IADD3 R20, P1, R9, R234, RZ ;  /* 0x000000ea09147210 */ /* 0x000fc80007f3e0ff */
[----:B------:R-:W-:Y:S02]  /*89c0*/  LEA.HI.X.SX32 R9, R9, R224, 0x1, P1 ;  /* 0x000000e009097211 */ /* 0x000fe400008f0eff */
        /* <DEDUP_REMOVED lines=9> */
[----:B------:R1:W-:Y:S01]  /*8a60*/  REDG.E.ADD.F32x4.FTZ.RN.STRONG.GPU desc[UR46][R8.64], R24 ;  /* 0x00000018080079a6 */ /* 0x0003e2000c10f7ae */
[----:B------:R-:W-:Y:S02]  /*8a70*/  WARPGROUP.DEPBAR.LE gsb0, 0x0 ;  /* 0x00008000000079c5 */ /* 0x000fe40000010000 */
[----:B------:R-:W-:Y:S01]  /*8a80*/  WARPGROUP.ARRIVE ;  /* 0x00000000000079c5 */ /* 0x000fe20000000000 */
[----:B------:R-:W-:Y:S01]  /*8a90*/  SHF.R.U32.HI R216, RZ, 0x4, R216 ;  /* 0x00000004ffd87819 */ /* 0x000fe200000116d8 */
[----:B------:R-:W-:Y:S01]  /*8aa0*/  UMOV UR55, 0x40 ;  /* 0x0000004000377882 */ /* 0x000fe20000000000 */
[----:B-1----:R-:W-:Y:S01]  /*8ab0*/  LOP3.LUT R24, R22, 0x80000, RZ, 0xfc, !PT ;  /* 0x0008000016187812 */ /* 0x002fe200078efcff */
[----:B------:R-:W-:Y:S01]  /*8ac0*/  UMOV UR53, 0x40000040 ;  /* 0x4000004000357882 */ /* 0x000fe20000000000 */
[----:B------:R-:W-:Y:S01]  /*8ad0*/  UMOV UR59, 0x40 ;  /* 0x00000040003b7882 */ /* 0x000fe20000000000 */
        /* <DEDUP_REMOVED lines=10> */
[----:B------:R1:W-:Y:S01]  /*8b80*/  REDG.E.ADD.F32x4.FTZ.RN.STRONG.GPU desc[UR46][R8.64+0x800], R28 ;  /* 0x0008001c080079a6 */ /* 0x0003e2000c10f7ae */
[----:B------:R-:W-:-:S02]  /*8b90*/  WARPGROUP.DEPBAR.LE gsb0, 0x0 ;  /* 0x00008000000079c5 */ /* 0x000fc40000010000 */
[----:B------:R-:W-:Y:S01]  /*8ba0*/  WARPGROUP.ARRIVE ;  /* 0x00000000000079c5 */ /* 0x000fe20000000000 */
[----:B------:R-:W-:Y:S02]  /*8bb0*/  LOP3.LUT R237, R216, 0x3fff, RZ, 0xc0, !PT ;  /* 0x00003fffd8ed7812 */ /* 0x000fe400078ec0ff */
[C---:B------:R-:W-:Y:S01]  /*8bc0*/  R2UR UR54, R24.reuse ;  /* 0x00000000183672ca */ /* 0x040fe200000e0000 */
[----:B------:R-:W-:Y:S01]  /*8bd0*/  VIADD R20, R24, 0x80 ;  /* 0x0000008018147836 */ /* 0x000fe20000000000 */
[----:B------:R-:W-:Y:S01]  /*8be0*/  UMOV UR57, UR53 ;  /* 0x0000003500397c82 */ /* 0x000fe20008000000 */
[----:B------:R-:W-:Y:S01]  /*8bf0*/  HGMMA.64x16x16.F32.BF16 R192, gdesc[UR12].tnspA.tnspB, R192, gsb0 ;  /* 0x602000000cc079f0 */ /* 0x000fe200080018c0 */
[----:B------:R-:W-:Y:S01]  /*8c00*/  IMAD R237, R2, 0x800, R237 ;  /* 0x0000080002ed7824 */ /* 0x000fe200078e02ed */
[----:B------:R-:W-:Y:S01]  /*8c10*/  UMOV UR9, UR53 ;  /* 0x0000003500097c82 */ /* 0x000fe20008000000 */
[----:B------:R-:W-:Y:S02]  /*8c20*/  VIADD R25, R24, 0x200 ;  /* 0x0000020018197836 */ /* 0x000fe40000000000 */
[----:B------:R-:W-:-:S02]  /*8c30*/  IMAD.U32 R217, RZ, RZ, UR11 ;  /* 0x0000000bffd97e24 */ /* 0x000fc4000f8e00ff */
[----:B------:R-:W-:Y:S01]  /*8c40*/  VIADD R26, R24, 0x10 ;  /* 0x00000010181a7836 */ /* 0x000fe20000000000 */
[----:B------:R-:W-:Y:S01]  /*8c50*/  UMOV UR37, UR25 ;  /* 0x0000001900257c82 */ /* 0x000fe20008000000 */
[----:B------:R-:W-:Y:S01]  /*8c60*/  UMOV UR33, UR25 ;  /* 0x0000001900217c82 */ /* 0x000fe20008000000 */
[----:B------:R-:W-:Y:S01]  /*8c70*/  UMOV UR29, UR25 ;  /* 0x00000019001d7c82 */ /* 0x000fe20008000000 */
[----:B------:R-:W-:Y:S01]  /*8c80*/  UMOV UR7, 0x40 ;  /* 0x0000004000077882 */ /* 0x000fe20000000000 */
[----:B------:R1:W-:Y:S01]  /*8c90*/  REDG.E.ADD.F32x4.FTZ.RN.STRONG.GPU desc[UR46][R8.64+0x1000], R32 ;  /* 0x00100020080079a6 */ /* 0x0003e2000c10f7ae */
[----:B------:R-:W-:Y:S02]  /*8ca0*/  WARPGROUP.DEPBAR.LE gsb0, 0x0 ;  /* 0x00008000000079c5 */ /* 0x000fe40000010000 */
[----:B------:R-:W-:Y:S01]  /*8cb0*/  WARPGROUP.ARRIVE ;  /* 0x00000000000079c5 */ /* 0x000fe20000000000 */
[----:B------:R-:W-:Y:S02]  /*8cc0*/  R2UR UR52, R237 ;  /* 0x00000000ed3472ca */ /* 0x000fe400000e0000 */
[----:B------:R-:W-:Y:S01]  /*8cd0*/  R2UR UR24, R20 ;  /* 0x00000000141872ca */ /* 0x000fe200000e0000 */
[----:B------:R-:W-:Y:S01]  /*8ce0*/  UMOV UR13, UR53 ;  /* 0x00000035000d7c82 */ /* 0x000fe20008000000 */
[----:B------:R-:W-:Y:S01]  /*8cf0*/  UMOV UR15, 0x40 ;  /* 0x00000040000f7882 */ /* 0x000fe20000000000 */
[----:B------:R-:W-:Y:S01]  /*8d00*/  HGMMA.64x16x16.F32.BF16 R208, gdesc[UR16].tnspA.tnspB, R208, gsb0 ;  /* 0x6020000010d079f0 */ /* 0x000fe200080018d0 */
[----:B------:R-:W-:Y:S01]  /*8d10*/  R2UR UR50, R26 ;  /* 0x000000001a3272ca */ /* 0x000fe200000e0000 */
[----:B------:R1:W-:Y:S01]  /*8d20*/  REDG.E.ADD.F32x4.FTZ.RN.STRONG.GPU desc[UR46][R8.64+0x1800], R36 ;  /* 0x00180024080079a6 */ /* 0x0003e2000c10f7ae */
[----:B------:R-:W-:-:S02]  /*8d30*/  WARPGROUP.DEPBAR.LE gsb0, 0x0 ;  /* 0x00008000000079c5 */ /* 0x000fc40000010000 */
[----:B------:R-:W-:-:S03]  /*8d40*/  WARPGROUP.ARRIVE ;  /* 0x00000000000079c5 */ /* 0x000fc60000000000 */
[----:B------:R-:W-:Y:S02]  /*8d50*/  UMOV UR56, UR52 ;  /* 0x0000003400387c82 */ /* 0x000fe40008000000 */
[----:B------:R-:W-:Y:S01]  /*8d60*/  UMOV UR58, UR24 ;  /* 0x00000018003a7c82 */ /* 0x000fe20008000000 */
[C---:B------:R-:W-:Y:S01]  /*8d70*/  VIADD R20, R24.reuse, 0x100 ;  /* 0x0000010018147836 */ /* 0x040fe20000000000 */
[----:B------:R-:W-:Y:S01]  /*8d80*/  UMOV UR12, UR52 ;  /* 0x00000034000c7c82 */ /* 0x000fe20008000000 */
[----:B------:R-:W-:Y:S01]  /*8d90*/  VIADD R26, R24, 0x90 ;  /* 0x00000090181a7836 */ /* 0x000fe20000000000 */
[----:B------:R-:W-:Y:S01]  /*8da0*/  HGMMA.64x16x16.F32.BF16 R56, gdesc[UR52].tnspA.tnspB, R56, gsb0 ;  /* 0x60200000343879f0 */ /* 0x000fe20008001838 */
[----:B------:R-:W-:Y:S01]  /*8db0*/  UMOV UR19, 0x40 ;  /* 0x0000004000137882 */ /* 0x000fe20000000000 */
[----:B------:R-:W-:Y:S01]  /*8dc0*/  IMAD.U32 R23, RZ, RZ, UR15 ;  /* 0x0000000fff177e24 */ /* 0x000fe2000f8e00ff */
[----:B------:R-:W-:Y:S01]  /*8dd0*/  R2UR UR45, R7 ;  /* 0x00000000072d72ca */ /* 0x000fe200000e0000 */
[----:B------:R1:W-:Y:S01]  /*8de0*/  REDG.E.ADD.F32x4.FTZ.RN.STRONG.GPU desc[UR46][R8.64+0x2000], R40 ;  /* 0x00200028080079a6 */ /* 0x0003e2000c10f7ae */
[----:B------:R-:W-:-:S02]  /*8df0*/  WARPGROUP.DEPBAR.LE gsb0, 0x0 ;  /* 0x00008000000079c5 */ /* 0x000fc40000010000 */
[----:B------:R-:W-:Y:S01]  /*8e00*/  WARPGROUP.ARRIVE ;  /* 0x00000000000079c5 */ /* 0x000fe20000000000 */
[----:B------:R-:W-:Y:S01]  /*8e10*/  R2UR UR8, R20 ;  /* 0x00000000140872ca */ /* 0x000fe200000e0000 */
[----:B------:R-:W-:Y:S01]  /*8e20*/  IMAD.U32 R7, RZ, RZ, UR43 ;  /* 0x0000002bff077e24 */ /* 0x000fe2000f8e00ff */
[----:B------:R1:W-:Y:S03]  /*8e30*/  REDG.E.ADD.F32x4.FTZ.RN.STRONG.GPU desc[UR46][R8.64+0x2800], R44 ;  /* 0x0028002c080079a6 */ /* 0x0003e6000c10f7ae */
[----:B------:R-:W-:Y:S08]  /*8e40*/  HGMMA.64x16x16.F32.BF16 R64, gdesc[UR56].tnspA.tnspB, R64, gsb0 ;  /* 0x60200000384079f0 */ /* 0x000ff00008001840 */
[----:B------:R-:W-:Y:S01]  /*8e50*/  UMOV UR14, UR8 ;  /* 0x00000008000e7c82 */ /* 0x000fe20008000000 */
[----:B------:R-:W-:Y:S01]  /*8e60*/  VIADD R20, R24, 0x180 ;  /* 0x0000018018147836 */ /* 0x000fe20000000000 */
[----:B------:R-:W-:Y:S01]  /*8e70*/  R2UR UR43, R21 ;  /* 0x00000000152b72ca */ /* 0x000fe200000e0000 */
[----:B------:R1:W-:Y:S01]  /*8e80*/  REDG.E.ADD.F32x4.FTZ.RN.STRONG.GPU desc[UR46][R8.64+0x3000], R48 ;  /* 0x00300030080079a6 */ /* 0x0003e2000c10f7ae */
[----:B------:R-:W-:-:S02]  /*8e90*/  WARPGROUP.DEPBAR.LE gsb0, 0x0 ;  /* 0x00008000000079c5 */ /* 0x000fc40000010000 */
[----:B------:R-:W-:Y:S01]  /*8ea0*/  WARPGROUP.ARRIVE ;  /* 0x00000000000079c5 */ /* 0x000fe20000000000 */
[----:B------:R-:W-:Y:S01]  /*8eb0*/  R2UR UR4, R20 ;  /* 0x00000000140472ca */ /* 0x000fe200000e0000 */
[----:B------:R-:W-:Y:S01]  /*8ec0*/  UMOV UR8, UR52 ;  /* 0x0000003400087c82 */ /* 0x000fe20008000000 */
[----:B------:R-:W-:Y:S01]  /*8ed0*/  IMAD.U32 R22, RZ, RZ, UR14 ;  /* 0x0000000eff167e24 */ /* 0x000fe2000f8e00ff */
[----:B------:R1:W-:Y:S02]  /*8ee0*/  REDG.E.ADD.F32x4.FTZ.RN.STRONG.GPU desc[UR46][R8.64+0x3800], R52 ;  /* 0x00380034080079a6 */ /* 0x0003e4000c10f7ae */
[----:B------:R-:W-:Y:S08]  /*8ef0*/  HGMMA.64x16x16.F32.BF16 R72, gdesc[UR12].tnspA.tnspB, R72, gsb0 ;  /* 0x602000000c4879f0 */ /* 0x000ff00008001848 */
[----:B------:R-:W-:Y:S01]  /*8f00*/  UMOV UR10, UR4 ;  /* 0x00000004000a7c82 */ /* 0x000fe20008000000 */
[----:B------:R-:W-:-:S02]  /*8f10*/  WARPGROUP.DEPBAR.LE gsb0, 0x0 ;  /* 0x00008000000079c5 */ /* 0x000fc40000010000 */
        /* <DEDUP_REMOVED lines=141> */
.L_x_1760:
        /* <DEDUP_REMOVED lines=157> */
.L_x_1761:
        /* <DEDUP_REMOVED lines=94> */
.L_x_1749:
        /* <DEDUP_REMOVED lines=23> */
.L_x_1764:
        /* <DEDUP_REMOVED lines=20> */
.L_x_1765:
        /* <DEDUP_REMOVED lines=18> */
.L_x_1766:
        /* <DEDUP_REMOVED lines=18> */
.L_x_1767:
        /* <DEDUP_REMOVED lines=178> */
.L_x_1769:
[----:B------:R-:W-:Y:S05]  /*b7b0*/  BSYNC B0 ;  /* 0x0000000000007941 */ /* 0x000fea0003800000 */
.L_x_1768:
[----:B------:R-:W-:-:S04]  /*b7c0*/  DEPBAR.LE SB0, 0x0 ;  /* 0x000080000000791a */ /* 0x000fc80000000000 */
[----:B------:R-:W-:Y:S05]  /*b7d0*/  EXIT ;  /* 0x000000000000794d */ /* 0x000fea0003800000 */
.L_x_1763:
        /* <DEDUP_REMOVED lines=51> */
.L_x_1771:
[----:B------:R-:W-:Y:S05]  /*bb10*/  BSYNC B0 ;  /* 0x0000000000007941 */ /* 0x000fea0003800000 */
.L_x_1770:
        /* <DEDUP_REMOVED lines=16> */
.L_x_1773:
[----:B------:R-:W-:Y:S05]  /*bc20*/  BSYNC B0 ;  /* 0x0000000000007941 */ /* 0x000fea0003800000 */
.L_x_1772:
        /* <DEDUP_REMOVED lines=16> */
.L_x_1775:
[----:B------:R-:W-:Y:S05]  /*bd30*/  BSYNC B0 ;  /* 0x0000000000007941 */ /* 0x000fea0003800000 */
.L_x_1774:
        /* <DEDUP_REMOVED lines=17> */
.L_x_1777:
[----:B------:R-:W-:Y:S05]  /*be50*/  BSYNC B0 ;  /* 0x0000000000007941 */ /* 0x000fea0003800000 */
.L_x_1776:
        /* <DEDUP_REMOVED lines=16> */
.L_x_1779:
[----:B------:R-:W-:Y:S05]  /*bf60*/  BSYNC B0 ;  /* 0x0000000000007941 */ /* 0x000fea0003800000 */
.L_x_1778:
        /* <DEDUP_REMOVED lines=18> */
.L_x_1781:
[----:B------:R-:W-:Y:S05]  /*c090*/  BSYNC B0 ;  /* 0x0000000000007941 */ /* 0x000fea0003800000 */
.L_x_1780:
        /* <DEDUP_REMOVED lines=29> */
.L_x_1783:
[----:B------:R-:W-:Y:S05]  /*c270*/  BSYNC B0 ;  /* 0x0000000000007941 */ /* 0x000fea0003800000 */
.L_x_1782:
        /* <DEDUP_REMOVED lines=21> */
.L_x_1785:
[----:B------:R-:W-:Y:S05]  /*c3d0*/  BSYNC B0 ;  /* 0x0000000000007941 */ /* 0x000fea0003800000 */
.L_x_1784:
        /* <DEDUP_REMOVED lines=21> */
.L_x_1787:
[----:B------:R-:W-:Y:S05]  /*c530*/  BSYNC B0 ;  /* 0x0000000000007941 */ /* 0x000fea0003800000 */
.L_x_1786:
        /* <DEDUP_REMOVED lines=22> */
.L_x_1789:
[----:B------:R-:W-:Y:S05]  /*c6a0*/  BSYNC B0 ;  /* 0x0000000000007941 */ /* 0x000fea0003800000 */
.L_x_1788:
        /* <DEDUP_REMOVED lines=14> */
.L_x_1791:
[----:B------:R-:W-:Y:S05]  /*c790*/  BSYNC B0 ;  /* 0x0000000000007941 */ /* 0x000fea0003800000 */
.L_x_1790:
        /* <DEDUP_REMOVED lines=16> */
.L_x_1793:
[----:B------:R-:W-:Y:S05]  /*c8a0*/  BSYNC B0 ;  /* 0x0000000000007941 */ /* 0x000fea0003800000 */
.L_x_1792:
        /* <DEDUP_REMOVED lines=16> */
.L_x_1795:
[----:B------:R-:W-:Y:S05]  /*c9b0*/  BSYNC B0 ;  /* 0x0000000000007941 */ /* 0x000fea0003800000 */
.L_x_1794:
        /* <DEDUP_REMOVED lines=16> */
.L_x_1797:
[----:B------:R-:W-:Y:S05]  /*cac0*/  BSYNC B0 ;  /* 0x0000000000007941 */ /* 0x000fea0003800000 */
.L_x_1796:
        /* <DEDUP_REMOVED lines=15> */
.L_x_1799:
[----:B------:R-:W-:Y:S05]  /*cbc0*/  BSYNC B0 ;  /* 0x0000000000007941 */ /* 0x000fea0003800000 */
.L_x_1798:
        /* <DEDUP_REMOVED lines=15> */
.L_x_1801:
[----:B------:R-:W-:Y:S05]  /*ccc0*/  BSYNC B0 ;  /* 0x0000000000007941 */ /* 0x000fea0003800000 */
.L_x_1800:
        /* <DEDUP_REMOVED lines=15> */
.L_x_1803:
[----:B------:R-:W-:Y:S05]  /*cdc0*/  BSYNC B0 ;  /* 0x0000000000007941 */ /* 0x000fea0003800000 */
.L_x_1802:
        /* <DEDUP_REMOVED lines=15> */
.L_x_1805:
[----:B------:R-:W-:Y:S05]  /*cec0*/  BSYNC B0 ;  /* 0x0000000000007941 */ /* 0x000fea0003800000 */
.L_x_1804:
        /* <DEDUP_REMOVED lines=15> */
.L_x_1807:
[----:B------:R-:W-:Y:S05]  /*cfc0*/  BSYNC B0 ;  /* 0x0000000000007941 */ /* 0x000fea0003800000 */
.L_x_1806:
        /* <DEDUP_REMOVED lines=15> */
.L_x_1809:
[----:B------:R-:W-:Y:S05]  /*d0c0*/  BSYNC B0 ;  /* 0x0000000000007941 */ /* 0x000fea0003800000 */
.L_x_1808:
[----:B------:R-:W-:Y:S05]  /*d0d0*/  EXIT ;  /* 0x000000000000794d */ /* 0x000fea0003800000 */
.L_x_1745:
        /* <DEDUP_REMOVED lines=28> */
.L_x_1812:
[----:B------:R-:W-:Y:S01]  /*d2a0*/  ULDC UR8, c[0x0][0xb44] ;  /* 0x0002d10000087ab9 */ /* 0x000fe20000000800 */
[----:B------:R-:W-:Y:S01]  /*d2b0*/  UMOV UR11, UR7 ;  /* 0x00000007000b7c82 */ /* 0x000fe20008000000 */
[----:B------:R-:W-:-:S11]  /*d2c0*/  UISETP.NE.AND UP0, UPT, UR8, 0x1, UPT ;  /* 0x000000010800788c */ /* 0x000fd6000bf05270 */
[----:B------:R-:W-:Y:S02]  /*d2d0*/  @UP0 ULDC.64 UR12, c[0x0][0xb48] ;  /* 0x0002d200000c0ab9 */ /* 0x000fe40000000a00 */
[----:B------:R-:W-:-:S04]  /*d2e0*/  UIMAD.WIDE.U32 UR4, UR7, UR12, URZ ;  /* 0x0000000c070472a5 */ /* 0x000fc8000f8e003f */
[----:B------:R-:W-:-:S04]  /*d2f0*/  @UP0 USHF.R.U32.HI UR11, URZ, UR13, UR5 ;  /* 0x0000000d3f0b0299 */ /* 0x000fc80008011605 */
[----:B------:R-:W-:-:S12]  /*d300*/  UIMAD UR4, UR11, UR8, URZ ;  /* 0x000000080b0472a4 */ /* 0x000fd8000f8e023f */
.L_x_1813:
        /* <DEDUP_REMOVED lines=75> */
.L_x_1832:
        /* <DEDUP_REMOVED lines=10> */
.L_x_1817:
        /* <DEDUP_REMOVED lines=125> */
.L_x_1823:
[----:B------:R-:W-:-:S04]  /*e030*/  SHF.L.U32 R10, R15, 0x1f, RZ ;  /* 0x0000001f0f0a7819 */ /* 0x000fc800000006ff */
[----:B------:R-:W1:Y:S02]  /*e040*/  SYNCS.PHASECHK.TRANS64.TRYWAIT P1, [R7+URZ+0x31838], R10 ;  /* 0x0318380a070075a7 */ /* 0x000e64000802017f */
[----:B-1---5:R-:W-:Y:S05]  /*e050*/  @!P1 BRA `(.L_x_1819) ;  /* 0x0000000c00a49947 */ /* 0x022fea0003800000 */
.L_x_1833:
[----:B------:R-:W-:Y:S05]  /*e060*/  @P0 BRA `(.L_x_1820) ;  /* 0x0000000000140947 */ /* 0x000fea0003800000 */
[----:B------:R-:W-:Y:S01]  /*e070*/  ISETP.NE.AND P1, PT, R17, RZ, PT ;  /* 0x000000ff1100720c */ /* 0x000fe20003f25270 */
[----:B-1----:R-:W-:-:S04]  /*e080*/  IMAD.MOV.U32 R10, RZ, RZ, 0x8100 ;  /* 0x00008100ff0a7424 */ /* 0x002fc800078e00ff */
[----:B------:R2:W-:Y:S08]  /*e090*/  SYNCS.ARRIVE.TRANS64 RZ, [R7+URZ+0x31830], R10 ;  /* 0x0318300a07ff79a7 */ /* 0x0005f0000800003f */
[----:B------:R-:W-:Y:S05]  /*e0a0*/  @!P1 BRA `(.L_x_1820) ;  /* 0x0000000000049947 */ /* 0x000fea0003800000 */
[----:B------:R-:W-:Y:S01]  /*e0b0*/  BPT.TRAP 0x1 ;  /* 0x000000040000795c */ /* 0x000fe20000300000 */
.L_x_1820:
        /* <DEDUP_REMOVED lines=51> */
.L_x_1835:
[----:B------:R-:W-:Y:S01]  /*e3f0*/  LOP3.LUT R15, R15, 0x1, RZ, 0x3c, !PT ;  /* 0x000000010f0f7812 */ /* 0x000fe200078e3cff */
[----:B------:R-:W-:Y:S06]  /*e400*/  @P2 BRA `(.L_x_1822) ;  /* 0x0000000000142947 */ /* 0x000fec0003800000 */
[----:B------:R-:W-:Y:S01]  /*e410*/  ISETP.NE.AND P1, PT, R17, RZ, PT ;  /* 0x000000ff1100720c */ /* 0x000fe20003f25270 */
[----:B-1----:R-:W-:-:S04]  /*e420*/  IMAD.MOV.U32 R20, RZ, RZ, 0x8100 ;  /* 0x00008100ff147424 */ /* 0x002fc800078e00ff */
[----:B------:R2:W-:Y:S08]  /*e430*/  SYNCS.ARRIVE.TRANS64 RZ, [R19+URZ+0x31810], R20 ;  /* 0x0318101413ff79a7 */ /* 0x0005f0000800003f */
[----:B------:R-:W-:Y:S05]  /*e440*/  @!P1 BRA `(.L_x_1822) ;  /* 0x0000000000049947 */ /* 0x000fea0003800000 */
[----:B------:R-:W-:Y:S01]  /*e450*/  BPT.TRAP 0x1 ;  /* 0x000000040000795c */ /* 0x000fe20000300000 */
.L_x_1822:
        /* <DEDUP_REMOVED lines=52> */
.L_x_1818:
[----:B------:R-:W-:-:S04]  /*e7a0*/  SHF.L.U32 R4, R15, 0x1f, RZ ;  /* 0x0000001f0f047819 */ /* 0x000fc800000006ff */
[----:B------:R-:W1:Y:S02]  /*e7b0*/  SYNCS.PHASECHK.TRANS64.TRYWAIT P1, [R7+URZ+0x31838], R4 ;  /* 0x03183804070075a7 */ /* 0x000e64000802017f */
[----:B-1----:R-:W-:Y:S05]  /*e7c0*/  @!P1 BRA `(.L_x_1824) ;  /* 0x0000000400f49947 */ /* 0x002fea0003800000 */
.L_x_1836:
[----:B------:R-:W-:Y:S05]  /*e7d0*/  @P0 BRA `(.L_x_1825) ;  /* 0x0000000000180947 */ /* 0x000fea0003800000 */
[----:B------:R-:W2:Y:S01]  /*e7e0*/  S2R R5, SR_TID.X ;  /* 0x0000000000057919 */ /* 0x000ea20000002100 */
[----:B-1----:R-:W-:-:S04]  /*e7f0*/  IMAD.MOV.U32 R4, RZ, RZ, 0x8100 ;  /* 0x00008100ff047424 */ /* 0x002fc800078e00ff */
[----:B------:R3:W-:Y:S01]  /*e800*/  SYNCS.ARRIVE.TRANS64 RZ, [R7+URZ+0x31830], R4 ;  /* 0x0318300407ff79a7 */ /* 0x0007e2000800003f */
[----:B--2---:R-:W-:-:S13]  /*e810*/  LOP3.LUT P0, RZ, R5, 0x1f, RZ, 0xc0, !PT ;  /* 0x0000001f05ff7812 */ /* 0x004fda000780c0ff */
[----:B---3--:R-:W-:Y:S05]  /*e820*/  @!P0 BRA `(.L_x_1825) ;  /* 0x0000000000048947 */ /* 0x008fea0003800000 */
[----:B------:R-:W-:Y:S01]  /*e830*/  BPT.TRAP 0x1 ;  /* 0x000000040000795c */ /* 0x000fe20000300000 */
.L_x_1825:
        /* <DEDUP_REMOVED lines=52> */
.L_x_1815:
[----:B------:R-:W-:Y:S05]  /*eb80*/  BSYNC B1 ;  /* 0x0000000000017941 */ /* 0x000fea0003800000 */
.L_x_1814:
[----:B------:R-:W-:-:S03]  /*eb90*/  UMOV UR4, 0xffffffff ;  /* 0xffffffff00047882 */ /* 0x000fc60000000000 */
[----:B------:R-:W-:Y:S05]  /*eba0*/  BRA.DIV UR4, `(.L_x_1826) ;  /* 0x0000000604107947 */ /* 0x000fea000b800000 */
[----:B------:R-:W-:-:S13]  /*ebb0*/  ELECT P6, URZ, PT ;  /* 0x00000000003f782f */ /* 0x000fda00038c0000 */
.L_x_1839:
[----:B------:R-:W-:Y:S05]  /*ebc0*/  @!P6 BRA `(.L_x_1811) ;  /* 0x000000000070e947 */ /* 0x000fea0003800000 */
[----:B------:R-:W-:-:S04]  /*ebd0*/  LOP3.LUT R0, R0, 0x2, RZ, 0xfc, !PT ;  /* 0x0000000200007812 */ /* 0x000fc800078efcff */
[----:B------:R-:W-:-:S13]  /*ebe0*/  ISETP.NE.AND P1, PT, R0, 0x3, PT ;  /* 0x000000030000780c */ /* 0x000fda0003f25270 */
[----:B------:R-:W-:Y:S05]  /*ebf0*/  @!P1 BRA `(.L_x_1827) ;  /* 0x0000000000049947 */ /* 0x000fea0003800000 */
[----:B------:R-:W-:Y:S01]  /*ec00*/  BPT.TRAP 0x1 ;  /* 0x000000040000795c */ /* 0x000fe20000300000 */
.L_x_1827:
        /* <DEDUP_REMOVED lines=8> */
.L_x_1840:
        /* <DEDUP_REMOVED lines=9> */
.L_x_1841:
[----:B------:R-:W-:Y:S05]  /*ed20*/  @!P1 BRA `(.L_x_1830) ;  /* 0x0000000000049947 */ /* 0x000fea0003800000 */
[----:B------:R-:W-:Y:S01]  /*ed30*/  BPT.TRAP 0x1 ;  /* 0x000000040000795c */ /* 0x000fe20000300000 */
.L_x_1830:
[----:B------:R-:W-:-:S07]  /*ed40*/  SHF.L.U32 R6, R6, 0x1f, RZ ;  /* 0x0000001f06067819 */ /* 0x000fce00000006ff */
.L_x_1831:
[----:B--2---:R2:W3:Y:S02]  /*ed50*/  SYNCS.PHASECHK.TRANS64.TRYWAIT P0, [R5+URZ+0x31838], R6 ;  /* 0x03183806050075a7 */ /* 0x0044e4000800017f */
[----:B---3--:R-:W-:Y:S05]  /*ed60*/  @!P0 NANOSLEEP.SYNCS 0x989680 ;  /* 0x009896800000895d */ /* 0x008fea0003900000 */
[----:B------:R-:W3:Y:S02]  /*ed70*/  @!P0 SYNCS.PHASECHK.TRANS64 P0, [R5+URZ+0x31838], R6 ;  /* 0x03183806050085a7 */ /* 0x000ee4000800007f */
[----:B---3--:R-:W-:Y:S05]  /*ed80*/  @!P0 BRA `(.L_x_1831) ;  /* 0xfffffffc00f08947 */ /* 0x008fea000383ffff */
.L_x_1811:
[----:B------:R-:W-:Y:S05]  /*ed90*/  BSYNC B0 ;  /* 0x0000000000007941 */ /* 0x000fea0003800000 */
.L_x_1810:
[----:B------:R-:W-:Y:S05]  /*eda0*/  EXIT ;  /* 0x000000000000794d */ /* 0x000fea0003800000 */
.L_x_1751:
[----:B-1----:R1:W2:Y:S02]  /*edb0*/  SYNCS.PHASECHK.TRANS64.TRYWAIT P0, [R17+URZ+0x31800], R10 ;  /* 0x0318000a110075a7 */ /* 0x0022a4000800017f */
[----:B--2---:R-:W-:Y:S05]  /*edc0*/  @!P0 NANOSLEEP.SYNCS 0x989680 ;  /* 0x009896800000895d */ /* 0x004fea0003900000 */
[----:B------:R-:W2:Y:S02]  /*edd0*/  @!P0 SYNCS.PHASECHK.TRANS64 P0, [R17+URZ+0x31800], R10 ;  /* 0x0318000a110085a7 */ /* 0x000ea4000800007f */
[----:B--2---:R-:W-:Y:S05]  /*ede0*/  @!P0 BRA `(.L_x_1751) ;  /* 0xfffffffc00f08947 */ /* 0x004fea000383ffff */
[----:B------:R-:W-:Y:S05]  /*edf0*/  BRA `(.L_x_1750) ;  /* 0xffffff2000887947 */ /* 0x000fea000383ffff */
.L_x_1755:
[----:B--2---:R2:W3:Y:S02]  /*ee00*/  SYNCS.PHASECHK.TRANS64.TRYWAIT P1, [R16+URZ+0x31810], R9 ;  /* 0x03181009100075a7 */ /* 0x0044e4000802017f */
[----:B---3--:R-:W-:Y:S05]  /*ee10*/  @!P1 NANOSLEEP.SYNCS 0x989680 ;  /* 0x009896800000995d */ /* 0x008fea0003900000 */
[----:B------:R-:W3:Y:S02]  /*ee20*/  @!P1 SYNCS.PHASECHK.TRANS64 P1, [R16+URZ+0x31810], R9 ;  /* 0x03181009100095a7 */ /* 0x000ee4000802007f */
[----:B---3--:R-:W-:Y:S05]  /*ee30*/  @!P1 BRA `(.L_x_1755) ;  /* 0xfffffffc00f09947 */ /* 0x008fea000383ffff */
[----:B------:R-:W-:Y:S05]  /*ee40*/  BRA `(.L_x_1754) ;  /* 0xffffff2800d07947 */ /* 0x000fea000383ffff */
.L_x_1759:
[----:B------:R1:W1:Y:S02]  /*ee50*/  SYNCS.PHASECHK.TRANS64.TRYWAIT P1, [R17+URZ+0x31830], R8 ;  /* 0x03183008110075a7 */ /* 0x000264000802017f */
[----:B-1----:R-:W-:Y:S05]  /*ee60*/  @!P1 NANOSLEEP.SYNCS 0x989680 ;  /* 0x009896800000995d */ /* 0x002fea0003900000 */
[----:B------:R-:W1:Y:S02]  /*ee70*/  @!P1 SYNCS.PHASECHK.TRANS64 P1, [R17+URZ+0x31830], R8 ;  /* 0x03183008110095a7 */ /* 0x000e64000802007f */
[----:B-1----:R-:W-:Y:S05]  /*ee80*/  @!P1 BRA `(.L_x_1759) ;  /* 0xfffffffc00f09947 */ /* 0x002fea000383ffff */
[----:B------:R-:W-:Y:S05]  /*ee90*/  BRA `(.L_x_1758) ;  /* 0xffffff5000447947 */ /* 0x000fea000383ffff */
.L_x_1816:
[----:B-1----:R1:W2:Y:S02]  /*eea0*/  SYNCS.PHASECHK.TRANS64.TRYWAIT P1, [R7+URZ+0x31820], R6 ;  /* 0x03182006070075a7 */ /* 0x0022a4000802017f */
[----:B--2---:R-:W-:Y:S05]  /*eeb0*/  @!P1 NANOSLEEP.SYNCS 0x989680 ;  /* 0x009896800000995d */ /* 0x004fea0003900000 */
[----:B------:R-:W2:Y:S02]  /*eec0*/  @!P1 SYNCS.PHASECHK.TRANS64 P1, [R7+URZ+0x31820], R6 ;  /* 0x03182006070095a7 */ /* 0x000ea4000802007f */
[----:B--2---:R-:W-:Y:S05]  /*eed0*/  @!P1 BRA `(.L_x_1816) ;  /* 0xfffffffc00f09947 */ /* 0x004fea000383ffff */
[----:B------:R-:W-:Y:S05]  /*eee0*/  BRA `(.L_x_1832) ;  /* 0xffffffe800347947 */ /* 0x000fea000383ffff */
.L_x_1819:
[----:B-1----:R1:W2:Y:S02]  /*eef0*/  SYNCS.PHASECHK.TRANS64.TRYWAIT P1, [R7+URZ+0x31838], R10 ;  /* 0x0318380a070075a7 */ /* 0x0022a4000802017f */
[----:B--2---:R-:W-:Y:S05]  /*ef00*/  @!P1 NANOSLEEP.SYNCS 0x989680 ;  /* 0x009896800000995d */ /* 0x004fea0003900000 */
[----:B------:R-:W2:Y:S02]  /*ef10*/  @!P1 SYNCS.PHASECHK.TRANS64 P1, [R7+URZ+0x31838], R10 ;  /* 0x0318380a070095a7 */ /* 0x000ea4000802007f */
[----:B--2---:R-:W-:Y:S05]  /*ef20*/  @!P1 BRA `(.L_x_1819) ;  /* 0xfffffffc00f09947 */ /* 0x004fea000383ffff */
[----:B------:R-:W-:Y:S05]  /*ef30*/  BRA `(.L_x_1833) ;  /* 0xfffffff000487947 */ /* 0x000fea000383ffff */
.L_x_1821:
[----:B------:R-:W-:-:S07]  /*ef40*/  SHF.L.U32 R20, R14, 0x1f, RZ ;  /* 0x0000001f0e147819 */ /* 0x000fce00000006ff */
.L_x_1834:
[----:B-1----:R1:W2:Y:S02]  /*ef50*/  SYNCS.PHASECHK.TRANS64.TRYWAIT P1, [R19+URZ+0x31820], R20 ;  /* 0x03182014130075a7 */ /* 0x0022a4000802017f */
[----:B--2---:R-:W-:Y:S05]  /*ef60*/  @!P1 NANOSLEEP.SYNCS 0x989680 ;  /* 0x009896800000995d */ /* 0x004fea0003900000 */
[----:B------:R-:W2:Y:S02]  /*ef70*/  @!P1 SYNCS.PHASECHK.TRANS64 P1, [R19+URZ+0x31820], R20 ;  /* 0x03182014130095a7 */ /* 0x000ea4000802007f */
[----:B--2---:R-:W-:Y:S05]  /*ef80*/  @!P1 BRA `(.L_x_1834) ;  /* 0xfffffffc00f09947 */ /* 0x004fea000383ffff */
[----:B------:R-:W-:Y:S05]  /*ef90*/  BRA `(.L_x_1835) ;  /* 0xfffffff400147947 */ /* 0x000fea000383ffff */
.L_x_1824:
[----:B-1----:R1:W2:Y:S02]  /*efa0*/  SYNCS.PHASECHK.TRANS64.TRYWAIT P1, [R7+URZ+0x31838], R4 ;  /* 0x03183804070075a7 */ /* 0x0022a4000802017f */
[----:B--2---:R-:W-:Y:S05]  /*efb0*/  @!P1 NANOSLEEP.SYNCS 0x989680 ;  /* 0x009896800000995d */ /* 0x004fea0003900000 */
[----:B------:R-:W2:Y:S02]  /*efc0*/  @!P1 SYNCS.PHASECHK.TRANS64 P1, [R7+URZ+0x31838], R4 ;  /* 0x03183804070095a7 */ /* 0x000ea4000802007f */
[----:B--2---:R-:W-:Y:S05]  /*efd0*/  @!P1 BRA `(.L_x_1824) ;  /* 0xfffffffc00f09947 */ /* 0x004fea000383ffff */
[----:B------:R-:W-:Y:S05]  /*efe0*/  BRA `(.L_x_1836) ;  /* 0xfffffff400f87947 */ /* 0x000fea000383ffff */
.L_x_1826:
[----:B------:R-:W-:Y:S01]  /*eff0*/  BSSY B1, `(.L_x_1837) ;  /* 0x0000006000017945 */ /* 0x000fe20003800000 */
[----:B------:R-:W-:-:S07]  /*f000*/  IMAD.MOV.U32 R15, RZ, RZ, -0x1 ;  /* 0xffffffffff0f7424 */ /* 0x000fce00078e00ff */
[----:B------:R-:W-:Y:S05]  /*f010*/  WARPSYNC.COLLECTIVE R15, `(.L_x_1838) ;  /* 0x000000000f0c7348 */ /* 0x000fea0003c00000 */
[----:B------:R-:W-:Y:S02]  /*f020*/  ELECT P6, UR62, PT ;  /* 0x00000000003e782f */ /* 0x000fe400038c0000 */
[----:B------:R-:W-:Y:S01]  /*f030*/  MOV R14, UR62 ;  /* 0x0000003e000e7c02 */ /* 0x000fe20008000f00 */
[----:B------:R-:W-:Y:S10]  /*f040*/  ENDCOLLECTIVE ;  /* 0x000000000000791b */ /* 0x000ff40003800000 */
.L_x_1838:
[----:B------:R-:W-:Y:S05]  /*f050*/  BSYNC B1 ;  /* 0x0000000000017941 */ /* 0x000fea0003800000 */
.L_x_1837:
[----:B------:R-:W-:Y:S05]  /*f060*/  BRA `(.L_x_1839) ;  /* 0xfffffff800d47947 */ /* 0x000fea000383ffff */
.L_x_1828:
[----:B-1----:R1:W2:Y:S02]  /*f070*/  SYNCS.PHASECHK.TRANS64.TRYWAIT P0, [R3+URZ], R2 ;  /* 0x00000002030075a7 */ /* 0x0022a4000800017f */
[----:B--2---:R-:W-:Y:S05]  /*f080*/  @!P0 NANOSLEEP.SYNCS 0x989680 ;  /* 0x009896800000895d */ /* 0x004fea0003900000 */
[----:B------:R-:W2:Y:S02]  /*f090*/  @!P0 SYNCS.PHASECHK.TRANS64 P0, [R3+URZ], R2 ;  /* 0x00000002030085a7 */ /* 0x000ea4000800007f */
[----:B--2---:R-:W-:Y:S05]  /*f0a0*/  @!P0 BRA `(.L_x_1828) ;  /* 0xfffffffc00f08947 */ /* 0x004fea000383ffff */
[----:B------:R-:W-:Y:S05]  /*f0b0*/  BRA `(.L_x_1840) ;  /* 0xfffffff800f47947 */ /* 0x000fea000383ffff */
.L_x_1829:
[----:B-1----:R1:W2:Y:S02]  /*f0c0*/  SYNCS.PHASECHK.TRANS64.TRYWAIT P0, [R17+URZ], R0 ;  /* 0x00000000110075a7 */ /* 0x0022a4000800017f */
[----:B--2---:R-:W-:Y:S05]  /*f0d0*/  @!P0 NANOSLEEP.SYNCS 0x989680 ;  /* 0x009896800000895d */ /* 0x004fea0003900000 */
[----:B------:R-:W2:Y:S02]  /*f0e0*/  @!P0 SYNCS.PHASECHK.TRANS64 P0, [R17+URZ], R0 ;  /* 0x00000000110085a7 */ /* 0x000ea4000800007f */
[----:B--2---:R-:W-:Y:S05]  /*f0f0*/  @!P0 BRA `(.L_x_1829) ;  /* 0xfffffffc00f08947 */ /* 0x004fea000383ffff */
[----:B------:R-:W-:Y:S05]  /*f100*/  BRA `(.L_x_1841) ;  /* 0xfffffffc00047947 */ /* 0x000fea000383ffff */
.L_x_1842:
        /* <DEDUP_REMOVED lines=15> */
.L_x_2217:


//--------------------- .text._ZN7cutlass13device_kernelIN5flash11enable_sm90INS1_16FlashAttnBwdSm90INS1_25CollectiveMainloopBwdSm90ILi2ELi1ELi1EN4cute5tupleIJNS5_1CILi1EEES8_S8_EEENS6_IJNS7_ILi64EEENS7_ILi80EEENS7_ILi256EEEEEENS_10bfloat16_tEfNS_4arch4Sm90ELb1ELb0ELb0ELb0ELb0ELb0ELb1ELb1ELi2ELi1ELi1ELi1ELb0EEENS1_24CollectiveEpilogueBwdGQAISD_fSG_Li256ELb0ELb0EEENS1_25SingleTileBwdLPTSchedulerILb0ELi80ELb0EEEEEEEEEvNT_6ParamsE --------------------------
	.section	.text._ZN7cutlass13device_kernelIN5flash11enable_sm90INS1_16FlashAttnBwdSm90INS1_25CollectiveMainloopBwdSm90ILi2ELi1ELi1EN4cute5tupleIJNS5_1CILi1EEES8_S8_EEENS6_IJNS7_ILi64EEENS7_ILi80EEENS7_ILi256EEEEEENS_10bfloat16_tEfNS_4arch4Sm90ELb1ELb0ELb0ELb0ELb0ELb0ELb1ELb1ELi2ELi1ELi1ELi1ELb0EEENS1_24CollectiveEpilogueBwdGQAISD_fSG_Li256ELb0ELb0EEENS1_25SingleTileBwdLPTSchedulerILb0ELi80ELb0EEEEEEEEEvNT_6ParamsE,"ax",@progbits
	.align	128
.text._ZN7cutlass13device_kernelIN5flash11enable_sm90INS1_16FlashAttnBwdSm90INS1_25CollectiveMainloopBwdSm90ILi2ELi1ELi1EN4cute5tupleIJNS5_1CILi1EEES8_S8_EEENS6_IJNS7_ILi64EEENS7_ILi80EEENS7_ILi256EEEEEENS_10bfloat16_tEfNS_4arch4Sm90ELb1ELb0ELb0ELb0ELb0ELb0ELb1ELb1ELi2ELi1ELi1ELi1ELb0EEENS1_24CollectiveEpilogueBwdGQAISD_fSG_Li256ELb0ELb0EEENS1_25SingleTileBwdLPTSchedulerILb0ELi80ELb0EEEEEEEEEvNT_6ParamsE:
        .type           _ZN7cutlass13device_kernelIN5flash11enable_sm90INS1_16FlashAttnBwdSm90INS1_25CollectiveMainloopBwdSm90ILi2ELi1ELi1EN4cute5tupleIJNS5_1CILi1EEES8_S8_EEENS6_IJNS7_ILi64EEENS7_ILi80EEENS7_ILi256EEEEEENS_10bfloat16_tEfNS_4arch4Sm90ELb1ELb0ELb0ELb0ELb0ELb0ELb1ELb1ELi2ELi1ELi1ELi1ELb0EEENS1_24CollectiveEpilogueBwdGQAISD_fSG_Li256ELb0ELb0EEENS1_25SingleTileBwdLPTSchedulerILb0ELi80ELb0EEEEEEEEEvNT_6ParamsE,@function
        .size           _ZN7cutlass13device_kernelIN5flash11enable_sm90INS1_16FlashAttnBwdSm90INS1_25CollectiveMainloopBwdSm90ILi2ELi1ELi1EN4cute5tupleIJNS5_1CILi1EEES8_S8_EEENS6_IJNS7_ILi64EEENS7_ILi80EEENS7_ILi256EEEEEENS_10bfloat16_tEfNS_4arch4Sm90ELb1ELb0ELb0ELb0ELb0ELb0ELb1ELb1ELi2ELi1ELi1ELi1ELb0EEENS1_24CollectiveEpilogueBwdGQAISD_fSG_Li256ELb0ELb0EEENS1_25SingleTileBwdLPTSchedulerILb0ELi80ELb0EEEEEEEEEvNT_6ParamsE,(.L_x_2218 - _ZN7cutlass13device_kernelIN5flash11enable_sm90INS1_16FlashAttnBwdSm90INS1_25CollectiveMainloopBwdSm90ILi2ELi1ELi1EN4cute5tupleIJNS5_1CILi1EEES8_S8_EEENS6_IJNS7_ILi64EEENS7_ILi80EEENS7_ILi256EEEEEENS_10bfloat16_tEfNS_4arch4Sm90ELb1ELb0ELb0ELb0ELb0ELb0ELb1ELb1ELi2ELi1ELi1ELi1ELb0EEENS1_24CollectiveEpilogueBwdGQAISD_fSG_Li256ELb0ELb0EEENS1_25SingleTileBwdLPTSchedulerILb0ELi80ELb0EEEEEEEEEvNT_6ParamsE)
        .other          _ZN7cutlass13device_kernelIN5flash11enable_sm90INS1_16FlashAttnBwdSm90INS1_25CollectiveMainloopBwdSm90ILi2ELi1ELi1EN4cute5tupleIJNS5_1CILi1EEES8_S8_EEENS6_IJNS7_ILi64EEENS7_ILi80EEENS7_ILi256EEEEEENS_10bfloat16_tEfNS_4arch4Sm90ELb1ELb0ELb0ELb0ELb0ELb0ELb1ELb1ELi2ELi1ELi1ELi1ELb0EEENS1_24CollectiveEpilogueBwdGQAISD_fSG_Li256ELb0ELb0EEENS1_25SingleTileBwdLPTSchedulerILb0ELi80ELb0EEEEEEEEEvNT_6ParamsE,@"STO_CUDA_ENTRY STV_DEFAULT"
_ZN7cutlass13device_kernelIN5flash11enable_sm90INS1_16FlashAttnBwdSm90INS1_25CollectiveMainloopBwdSm90ILi2ELi1ELi1EN4cute5tupleIJNS5_1CILi1EEES8_S8_EEENS6_IJNS7_ILi64EEENS7_ILi80EEENS7_ILi256EEEEEENS_10bfloat16_tEfNS_4arch4Sm90ELb1ELb0ELb0ELb0ELb0ELb0ELb1ELb1ELi2ELi1ELi1ELi1ELb0EEENS1_24CollectiveEpilogueBwdGQAISD_fSG_Li256ELb0ELb0EEENS1_25SingleTileBwdLPTSchedulerILb0ELi80ELb0EEEEEEEEEvNT_6ParamsE:
        /* <DEDUP_REMOVED lines=23> */
.L_x_1844:
[----:B------:R-:W-:Y:S05]  /*0170*/  BSYNC B0 ;  /* 0x0000000000007941 */ /* 0x000fea0003800000 */
.L_x_1843:
        /* <DEDUP_REMOVED lines=34> */
.L_x_1845:
        /* <DEDUP_REMOVED lines=20> */
.L_x_1846:
        /* <DEDUP_REMOVED lines=8> */
.L_x_1849:
        /* <DEDUP_REMOVED lines=25> */
[----:B------:R1:W-:Y:S01]  /*06f0*/  STL [R1], R2 ;  /* 0x0000000201007387 */ /* 0x0003e20000100800 */
[----:B------:R-:W-:Y:S05]  /*0700*/  BRA `(.L_x_1851) ;  /* 0x0000000000247947 */ /* 0x000fea0003800000 */
.L_x_1850:
        /* <DEDUP_REMOVED lines=8> */
[----:B------:R2:W-:Y:S05]  /*0790*/  STL [R1], R2 ;  /* 0x0000000201007387 */ /* 0x0005ea0000100800 */
.L_x_1851:
        /* <DEDUP_REMOVED lines=16> */
[----:B-1----:R-:W2:Y:S01]  /*08a0*/  LDL R2, [R1] ;  /* 0x0000000001027983 */ /* 0x002ea20000100800 */
[----:B------:R-:W-:Y:S01]  /*08b0*/  ULDC UR9, c[0x0][0x280] ;  /* 0x0000a00000097ab9 */ /* 0x000fe20000000800 */
[----:B------:R-:W-:Y:S01]  /*08c0*/  ULDC UR10, c[0x0][0x290] ;  /* 0x0000a400000a7ab9 */ /* 0x000fe20000000800 */
[----:B------:R-:W-:Y:S01]  /*08d0*/  ULDC UR7, c[0x0][0x74c] ;  /* 0x0001d30000077ab9 */ /* 0x000fe20000000800 */
[----:B------:R-:W-:Y:S01]  /*08e0*/  IMAD.U32 R236, RZ, RZ, UR4 ;  /* 0x00000004ffec7e24 */ /* 0x000fe2000f8e00ff */
        /* <DEDUP_REMOVED lines=93> */
[----:B------:R-:W-:-:S13]  /*0ec0*/  ISETP.LT.AND P1, PT, R5, UR11, PT ;  /* 0x0000000b05007c0c */ /* 0x000fda000bf21270 */
[----:B------:R-:W-:Y:S05]  /*0ed0*/  @!P1 BRA `(.L_x_1853) ;  /* 0x0000007400f89947 */ /* 0x000fea0003800000 */
        /* <DEDUP_REMOVED lines=24> */
.L_x_1854:
[----:B------:R-:W2:Y:S01]  /*1060*/  LDL R4, [R1+0x4] ;  /* 0x0000040001047983 */ /* 0x000ea20000100800 */
[----:B------:R-:W-:Y:S01]  /*1070*/  R2UR UR6, R236 ;  /* 0x00000000ec0672ca */ /* 0x000fe200000e0000 */
[----:B------:R-:W3:Y:S02]  /*1080*/  LDC.64 R230, c[0x0][0x2e0] ;  /* 0x0000b800ffe67b82 */ /* 0x000ee40000000a00 */
[----:B------:R-:W5:Y:S01]  /*1090*/  LDL R16, [R1] ;  /* 0x0000000001107983 */ /* 0x000f620000100800 */
[----:B------:R-:W-:Y:S02]  /*10a0*/  LOP3.LUT R13, R2, 0x1ffffffe, RZ, 0xc0, !PT ;  /* 0x1ffffffe020d7812 */ /* 0x000fe400078ec0ff */
[----:B------:R-:W-:Y:S01]  /*10b0*/  SHF.R.S32.HI R8, RZ, 0x1f, R9 ;  /* 0x0000001fff087819 */ /* 0x000fe20000011409 */
[C---:B------:R-:W-:Y:S01]  /*10c0*/  IMAD R14, R6.reuse, 0x40, R11 ;  /* 0x00000040060e7824 */ /* 0x040fe200078e020b */
[----:B----4-:R-:W-:Y:S01]  /*10d0*/  LEA.HI R2, R7, R7, RZ, 0x1 ;  /* 0x0000000707027211 */ /* 0x010fe200078f08ff */
[----:B------:R-:W-:-:S02]  /*10e0*/  IMAD.IADD R15, R6, 0x1, -R13 ;  /* 0x00000001060f7824 */ /* 0x000fc400078e0a0d */
[----:B-1----:R-:W-:Y:S01]  /*10f0*/  IMAD R10, R6, 0x800, R9 ;  /* 0x00000800060a7824 */ /* 0x002fe200078e0209 */
[----:B------:R-:W-:Y:S02]  /*1100*/  LEA.HI R6, R8, R9, RZ, 0x2 ;  /* 0x0000000908067211 */ /* 0x000fe400078f10ff */
[----:B------:R-:W-:Y:S01]  /*1110*/  LEA.HI R3, R3, R12, RZ, 0x2 ;  /* 0x0000000c03037211 */ /* 0x000fe200078f10ff */
[----:B------:R-:W-:Y:S01]  /*1120*/  USHF.R.S32.HI UR4, URZ, 0x1f, UR6 ;  /* 0x0000001f3f047899 */ /* 0x000fe20008011406 */
[----:B------:R-:W-:Y:S02]  /*1130*/  SHF.R.S32.HI R11, RZ, 0x1f, R6 ;  /* 0x0000001fff0b7819 */ /* 0x000fe40000011406 */
[----:B------:R-:W-:-:S05]  /*1140*/  LOP3.LUT R13, R3, 0xfffffc, RZ, 0xc0, !PT ;  /* 0x00fffffc030d7812 */ /* 0x000fca00078ec0ff */
[----:B------:R-:W-:Y:S02]  /*1150*/  IMAD.IADD R13, R12, 0x1, -R13 ;  /* 0x000000010c0d7824 */ /* 0x000fe400078e0a0d */
[----:B------:R-:W-:Y:S01]  /*1160*/  IMAD R12, R18, UR4, RZ ;  /* 0x00000004120c7c24 */ /* 0x000fe2000f8e02ff */
[----:B------:R-:W-:Y:S01]  /*1170*/  LEA.HI R8, R8, R9, RZ, 0x5 ;  /* 0x0000000908087211 */ /* 0x000fe200078f28ff */
[----:B------:R-:W-:Y:S01]  /*1180*/  IMAD R13, R13, 0x10, R14 ;  /* 0x000000100d0d7824 */ /* 0x000fe200078e020e */
[----:B------:R-:W-:Y:S02]  /*1190*/  LOP3.LUT R229, R0, 0x1, RZ, 0xfc, !PT ;  /* 0x0000000100e57812 */ /* 0x000fe400078efcff */
[----:B------:R-:W-:Y:S01]  /*11a0*/  SHF.R.S32.HI R8, RZ, 0x5, R8 ;  /* 0x00000005ff087819 */ /* 0x000fe20000011408 */
        /* <DEDUP_REMOVED lines=83> */
[----:B------:R-:W-:Y:S01]  /*16e0*/  ULDC.64 UR60, c[0x0][0x208] ;  /* 0x00008200003c7ab9 */ /* 0x000fe20000000a00 */
[----:B--2---:R-:W-:-:S02]  /*16f0*/  R2UR UR5, R4 ;  /* 0x00000000040572ca */ /* 0x004fc400000e0000 */
[----:B------:R-:W-:Y:S01]  /*1700*/  LOP3.LUT R4, R2, 0xfffffffe, RZ, 0xc0, !PT ;  /* 0xfffffffe02047812 */ /* 0x000fe200078ec0ff */
[----:B------:R-:W-:Y:S01]  /*1710*/  IMAD.SHL.U32 R2, R10, 0x4, RZ ;  /* 0x000000040a027824 */ /* 0x000fe200078e00ff */
[----:B------:R-:W-:-:S04]  /*1720*/  SHF.R.S32.HI R10, RZ, 0x2, R6 ;  /* 0x00000002ff0a7819 */ /* 0x000fc80000011406 */
[----:B------:R-:W-:-:S04]  /*1730*/  LEA.HI R11, R11, R10, RZ, 0x3 ;  /* 0x0000000a0b0b7211 */ /* 0x000fc800078f18ff */
[----:B------:R-:W-:Y:S01]  /*1740*/  LOP3.LUT R11, R11, 0xfffffff8, RZ, 0xc0, !PT ;  /* 0xfffffff80b0b7812 */ /* 0x000fe200078ec0ff */
[----:B------:R-:W-:-:S04]  /*1750*/  USHF.R.S32.HI UR4, URZ, 0x1f, UR5 ;  /* 0x0000001f3f047899 */ /* 0x000fc80008011405 */
[----:B------:R-:W-:Y:S02]  /*1760*/  IMAD.IADD R11, R10, 0x1, -R11 ;  /* 0x000000010a0b7824 */ /* 0x000fe400078e0a0b */
[----:B---3--:R-:W-:Y:S01]  /*1770*/  IMAD R10, R230, UR4, RZ ;  /* 0x00000004e60a7c24 */ /* 0x008fe2000f8e02ff */
[----:B-----5:R-:W-:Y:S02]  /*1780*/  R2UR UR4, R16 ;  /* 0x00000000100472ca */ /* 0x020fe400000e0000 */
[----:B------:R-:W-:Y:S02]  /*1790*/  SHF.R.S32.HI R3, RZ, 0x1f, R2 ;  /* 0x0000001fff037819 */ /* 0x000fe40000011402 */
[----:B------:R-:W-:Y:S01]  /*17a0*/  LOP3.LUT R6, R6, 0x7ffffffc, RZ, 0xc0, !PT ;  /* 0x7ffffffc06067812 */ /* 0x000fe200078ec0ff */
[----:B------:R-:W-:Y:S02]  /*17b0*/  IMAD.IADD R4, R7, 0x1, -R4 ;  /* 0x0000000107047824 */ /* 0x000fe400078e0a04 */
[----:B------:R-:W-:-:S04]  /*17c0*/  IMAD.WIDE.U32 R2, R18, UR6, R2 ;  /* 0x0000000612027c25 */ /* 0x000fc8000f8e0002 */
[----:B------:R-:W-:Y:S02]  /*17d0*/  IMAD R7, R19, UR6, R12 ;  /* 0x0000000613077c24 */ /* 0x000fe4000f8e020c */
[----:B------:R-:W-:Y:S01]  /*17e0*/  IMAD.IADD R6, R9, 0x1, -R6 ;  /* 0x0000000109067824 */ /* 0x000fe200078e0a06 */
[----:B------:R-:W-:Y:S01]  /*17f0*/  UIMAD UR4, UR4, -0x50, UR10 ;  /* 0xffffffb0040478a4 */ /* 0x000fe2000f8e020a */
[----:B------:R-:W-:Y:S02]  /*1800*/  IMAD.IADD R3, R3, 0x1, R7 ;  /* 0x0000000103037824 */ /* 0x000fe400078e0207 */
[----:B------:R-:W-:Y:S02]  /*1810*/  IMAD R6, R15, 0x4, R6 ;  /* 0x000000040f067824 */ /* 0x000fe400078e0206 */
[----:B------:R-:W-:Y:S02]  /*1820*/  IMAD R7, R231, UR5, R10 ;  /* 0x00000005e7077c24 */ /* 0x000fe4000f8e020a */
[----:B------:R-:W-:Y:S01]  /*1830*/  IMAD.WIDE.U32 R230, R230, UR5, R2 ;  /* 0x00000005e6e67c25 */ /* 0x000fe2000f8e0002 */
[----:B------:R-:W-:-:S03]  /*1840*/  UIADD3 UR5, UR4, 0x1, -UR9 ;  /* 0x0000000104057890 */ /* 0x000fc6000fffe809 */
[----:B------:R-:W-:Y:S02]  /*1850*/  IMAD.SHL.U32 R232, R6, 0x2, RZ ;  /* 0x0000000206e87824 */ /* 0x000fe400078e00ff */
[----:B------:R-:W-:Y:S02]  /*1860*/  IMAD R19, R8, 0x10, R11 ;  /* 0x0000001008137824 */ /* 0x000fe400078e020b */
[----:B------:R-:W-:Y:S01]  /*1870*/  IMAD.MOV.U32 R3, RZ, RZ, R5 ;  /* 0x000000ffff037224 */ /* 0x000fe200078e0005 */
[C---:B------:R-:W-:Y:S01]  /*1880*/  IADD3 R233, -R232.reuse, UR4, RZ ;  /* 0x00000004e8e97c10 */ /* 0x040fe2000fffe1ff */
[----:B------:R-:W-:Y:S01]  /*1890*/  IMAD.MOV.U32 R2, RZ, RZ, RZ ;  /* 0x000000ffff027224 */ /* 0x000fe200078e00ff */
[----:B------:R-:W-:Y:S01]  /*18a0*/  IADD3 R232, -R232, UR5, RZ ;  /* 0x00000005e8e87c10 */ /* 0x000fe2000fffe1ff */
[----:B------:R-:W-:Y:S02]  /*18b0*/  IMAD.MOV.U32 R18, RZ, RZ, RZ ;  /* 0x000000ffff127224 */ /* 0x000fe400078e00ff */
[----:B------:R-:W-:-:S07]  /*18c0*/  IMAD.IADD R234, R231, 0x1, R7 ;  /* 0x00000001e7ea7824 */ /* 0x000fce00078e0207 */
.L_x_1866:
[----:B------:R-:W-:-:S13]  /*18d0*/  ISETP.NE.AND P0, PT, R229, 0x3, PT ;  /* 0x00000003e500780c */ /* 0x000fda0003f05270 */
[----:B------:R-:W-:Y:S05]  /*18e0*/  @!P0 BRA `(.L_x_1856) ;  /* 0x0000000000048947 */ /* 0x000fea0003800000 */
[----:B------:R-:W-:Y:S01]  /*18f0*/  BPT.TRAP 0x1 ;  /* 0x000000040000795c */ /* 0x000fe20000300000 */
.L_x_1856:
[----:B------:R-:W-:Y:S01]  /*1900*/  IMAD R16, R2, 0x8, R17 ;  /* 0x0000000802107824 */ /* 0x000fe200078e0211 */
[----:B------:R-:W-:-:S04]  /*1910*/  SHF.L.U32 R9, R228, 0x1f, RZ ;  /* 0x0000001fe4097819 */ /* 0x000fc800000006ff */
[----:B------:R1:W2:Y:S01]  /*1920*/  SYNCS.PHASECHK.TRANS64.TRYWAIT P1, [R16+URZ+0x31810], R9 ;  /* 0x03181009100075a7 */ /* 0x0002a2000802017f */
[----:B------:R-:W-:Y:S05]  /*1930*/  @!P0 BRA `(.L_x_1857) ;  /* 0x0000000000048947 */ /* 0x000fea0003800000 */
[----:B------:R-:W-:Y:S01]  /*1940*/  BPT.TRAP 0x1 ;  /* 0x000000040000795c */ /* 0x000fe20000300000 */
.L_x_1857:
        /* <DEDUP_REMOVED lines=11> */
.L_x_1858:
        /* <DEDUP_REMOVED lines=438> */
.L_x_1860:
[----:B------:R-:W-:-:S04]  /*3560*/  SHF.L.U32 R8, R18, 0x1f, RZ ;  /* 0x0000001f12087819 */ /* 0x000fc800000006ff */
[----:B------:R1:W4:Y:S01]  /*3570*/  SYNCS.PHASECHK.TRANS64.TRYWAIT P1, [R17+URZ+0x31830], R8 ;  /* 0x03183008110075a7 */ /* 0x000322000802017f */
[----:B------:R-:W-:Y:S05]  /*3580*/  @!P0 BRA `(.L_x_1861) ;  /* 0x0000000000048947 */ /* 0x000fea0003800000 */
[----:B------:R-:W-:Y:S01]  /*3590*/  BPT.TRAP 0x1 ;  /* 0x000000040000795c */ /* 0x000fe20000300000 */
.L_x_1861:
        /* <DEDUP_REMOVED lines=11> */
.L_x_1862:
[C---:B-1--4-:R-:W-:Y:S01]  /*3650*/  VIADD R8, R6.reuse, 0x80 ;  /* 0x0000008006087836 */ /* 0x052fe20000000000 */
[----:B------:R-:W-:Y:S01]  /*3660*/  R2UR UR4, R7 ;  /* 0x00000000070472ca */ /* 0x000fe200000e0000 */
[C---:B------:R-:W-:Y:S01]  /*3670*/  VIADD R9, R6.reuse, 0x180 ;  /* 0x0000018006097836 */ /* 0x040fe20000000000 */
[C---:B------:R-:W-:Y:S01]  /*3680*/  R2UR UR6, R6.reuse ;  /* 0x00000000060672ca */ /* 0x040fe200000e0000 */
[----:B------:R-:W-:Y:S01]  /*3690*/  VIADD R10, R6, 0x200 ;  /* 0x00000200060a7836 */ /* 0x000fe20000000000 */
[----:B------:R-:W-:Y:S01]  /*36a0*/  R2UR UR8, R8 ;  /* 0x00000000080872ca */ /* 0x000fe200000e0000 */
[----:B------:R-:W-:Y:S01]  /*36b0*/  VIADD R8, R6, 0x100 ;  /* 0x0000010006087836 */ /* 0x000fe20000000000 */
[----:B------:R-:W-:Y:S01]  /*36c0*/  R2UR UR10, R9 ;  /* 0x00000000090a72ca */ /* 0x000fe200000e0000 */
[----:B------:R-:W-:Y:S01]  /*36d0*/  WARPGROUP.ARRIVE ;  /* 0x00000000000079c5 */ /* 0x000fe20000000000 */
[----:B------:R-:W-:Y:S01]  /*36e0*/  R2UR UR11, R10 ;  /* 0x000000000a0b72ca */ /* 0x000fe200000e0000 */
[----:B------:R-:W-:Y:S01]  /*36f0*/  UMOV UR5, 0x40000040 ;  /* 0x4000004000057882 */ /* 0x000fe20000000000 */
[----:B------:R-:W-:Y:S01]  /*3700*/  R2UR UR9, R8 ;  /* 0x00000000080972ca */ /* 0x000fe200000e0000 */
[----:B------:R-:W-:Y:S01]  /*3710*/  UMOV UR7, 0x40000000 ;  /* 0x4000000000077882 */ /* 0x000fe20000000000 */
[----:B------:R-:W-:Y:S01]  /*3720*/  VIADD R8, R6, 0x2 ;  /* 0x0000000206087836 */ /* 0x000fe20000000000 */
[----:B------:R-:W-:Y:S01]  /*3730*/  UMOV UR57, 0x40000040 ;  /* 0x4000004000397882 */ /* 0x000fe20000000000 */
[----:B------:R-:W-:Y:S01]  /*3740*/  IMAD R13, R3, 0x40, R19 ;  /* 0x00000040030d7824 */ /* 0x000fe200078e0213 */
[----:B------:R-:W-:Y:S01]  /*3750*/  HGMMA.64x8x16.F32.BF16 R44, gdesc[UR4], RZ, !UPT ;  /* 0x00000000042c79f0 */ /* 0x000fe2000c7018ff */
[----:B------:R-:W-:Y:S01]  /*3760*/  UMOV UR7, 0x40000000 ;  /* 0x4000000000077882 */ /* 0x000fe20000000000 */
[----:B------:R-:W-:Y:S01]  /*3770*/  UMOV UR6, UR8 ;  /* 0x0000000800067c82 */ /* 0x000fe20008000000 */
[----:B------:R-:W-:Y:S01]  /*3780*/  UMOV UR59, 0x40 ;  /* 0x00000040003b7882 */ /* 0x000fe20000000000 */
[----:B------:R-:W-:Y:S01]  /*3790*/  HGMMA.64x8x16.F32.BF16 R48, gdesc[UR4], RZ, !UPT ;  /* 0x00000000043079f0 */ /* 0x000fe2000c7018ff */
[----:B------:R-:W-:Y:S01]  /*37a0*/  UMOV UR7, 0x40000000 ;  /* 0x4000000000077882 */ /* 0x000fe20000000000 */
[----:B------:R-:W-:Y:S01]  /*37b0*/  VIADDMNMX R14, R13, R232, R233, PT ;  /* 0x000000e80d0e7246 */ /* 0x000fe200038001e9 */
[----:B------:R-:W-:Y:S01]  /*37c0*/  UMOV UR13, UR57 ;  /* 0x00000039000d7c82 */ /* 0x000fe20008000000 */
[----:B------:R-:W-:Y:S01]  /*37d0*/  UMOV UR6, UR9 ;  /* 0x0000000900067c82 */ /* 0x000fe20008000000 */
[----:B------:R-:W-:Y:S01]  /*37e0*/  IADD3 R22, R232, 0x8, R13 ;  /* 0x00000008e8167810 */ /* 0x000fe20007ffe00d */
[----:B------:R-:W-:Y:S01]  /*37f0*/  HGMMA.64x8x16.F32.BF16 R52, gdesc[UR4], RZ, !UPT ;  /* 0x00000000043479f0 */ /* 0x000fe2000c7018ff */
[----:B------:R-:W-:Y:S01]  /*3800*/  UMOV UR6, UR10 ;  /* 0x0000000a00067c82 */ /* 0x000fe20008000000 */
[----:B------:R-:W-:Y:S01]  /*3810*/  UMOV UR7, 0x40000000 ;  /* 0x4000000000077882 */ /* 0x000fe20000000000 */
[----:B------:R-:W-:Y:S01]  /*3820*/  ISETP.GT.AND P1, PT, R14, RZ, PT ;  /* 0x000000ff0e00720c */ /* 0x000fe20003f24270 */
[----:B------:R-:W-:Y:S01]  /*3830*/  HGMMA.64x8x16.F32.BF16 R216, gdesc[UR4], RZ, !UPT ;  /* 0x0000000004d879f0 */ /* 0x000fe2000c7018ff */
[----:B------:R-:W-:Y:S01]  /*3840*/  UMOV UR6, UR11 ;  /* 0x0000000b00067c82 */ /* 0x000fe20008000000 */
[----:B------:R-:W-:Y:S01]  /*3850*/  UMOV UR7, 0x40000000 ;  /* 0x4000000000077882 */ /* 0x000fe20000000000 */
[----:B------:R-:W-:Y:S01]  /*3860*/  VIMNMX R21, R233, R22, PT ;  /* 0x00000016e9157248 */ /* 0x000fe20003fe0100 */
[----:B------:R-:W-:Y:S01]  /*3870*/  HGMMA.64x8x16.F32.BF16 R220, gdesc[UR4], RZ, !UPT ;  /* 0x0000000004dc79f0 */ /* 0x000fe2000c7018ff */
[----:B------:R-:W-:Y:S01]  /*3880*/  R2UR UR6, R8 ;  /* 0x00000000080672ca */ /* 0x000fe200000e0000 */
[----:B------:R-:W-:Y:S01]  /*3890*/  VIADD R8, R7, 0x2 ;  /* 0x0000000207087836 */ /* 0x000fe20000000000 */
[----:B------:R-:W-:Y:S01]  /*38a0*/  UMOV UR7, 0x40000000 ;  /* 0x4000000000077882 */ /* 0x000fe20000000000 */
[----:B------:R-:W-:Y:S01]  /*38b0*/  UMOV UR5, 0x40000040 ;  /* 0x4000004000057882 */ /* 0x000fe20000000000 */
[C---:B------:R-:W-:Y:S01]  /*38c0*/  ISETP.GT.AND P4, PT, R21.reuse, 0x1, PT ;  /* 0x000000011500780c */ /* 0x040fe20003f84270 */
[----:B------:R-:W-:Y:S01]  /*38d0*/  UMOV UR15, 0x40 ;  /* 0x00000040000f7882 */ /* 0x000fe20000000000 */
[----:B------:R-:W-:Y:S01]  /*38e0*/  R2UR UR4, R8 ;  /* 0x00000000080472ca */ /* 0x000fe200000e0000 */
[----:B------:R-:W-:Y:S01]  /*38f0*/  VIADD R8, R6, 0x82 ;  /* 0x0000008206087836 */ /* 0x000fe20000000000 */
[----:B------:R-:W-:Y:S01]  /*3900*/  ISETP.GT.AND P2, PT, R14, 0x41, PT ;  /* 0x000000410e00780c */ /* 0x000fe20003f44270 */
[----:B------:R-:W-:Y:S01]  /*3910*/  UMOV UR17, UR57 ;  /* 0x0000003900117c82 */ /* 0x000fe20008000000 */
[C---:B------:R-:W-:Y:S01]  /*3920*/  ISETP.GT.AND P3, PT, R21.reuse, RZ, PT ;  /* 0x000000ff1500720c */ /* 0x040fe20003f64270 */
[----:B------:R-:W-:Y:S01]  /*3930*/  UMOV UR19, 0x40 ;  /* 0x0000004000137882 */ /* 0x000fe20000000000 */
[----:B------:R-:W-:Y:S01]  /*3940*/  R2UR UR8, R8 ;  /* 0x00000000080872ca */ /* 0x000fe200000e0000 */
[----:B------:R-:W-:Y:S01]  /*3950*/  VIADD R8, R6, 0x102 ;  /* 0x0000010206087836 */ /* 0x000fe20000000000 */
[C---:B------:R-:W-:Y:S01]  /*3960*/  ISETP.GT.AND P5, PT, R21.reuse, 0x11, PT ;  /* 0x000000111500780c */ /* 0x040fe20003fa4270 */
        /* <DEDUP_REMOVED lines=14> */
[----:B------:R-:W-:Y:S01]  /*3a50*/  HGMMA.64x8x16.F32.BF16 R44, gdesc[UR4], R44 ;  /* 0x00000000042c79f0 */ /* 0x000fe2000870182c */
[----:B------:R-:W-:Y:S01]  /*3a60*/  R2UR UR11, R8 ;  /* 0x00000000080b72ca */ /* 0x000fe200000e0000 */
[----:B------:R-:W-:Y:S01]  /*3a70*/  UMOV UR6, UR8 ;  /* 0x0000000800067c82 */ /* 0x000fe20008000000 */
[----:B------:R-:W-:Y:S01]  /*3a80*/  UMOV UR7, 0x40000000 ;  /* 0x4000000000077882 */ /* 0x000fe20000000000 */
[----:B------:R-:W-:Y:S01]  /*3a90*/  VIADD R8, R6, 0x4 ;  /* 0x0000000406087836 */ /* 0x000fe20000000000 */
[----:B------:R-:W-:Y:S01]  /*3aa0*/  HGMMA.64x8x16.F32.BF16 R48, gdesc[UR4], R48 ;  /* 0x00000000043079f0 */ /* 0x000fe20008701830 */
[----:B------:R-:W-:Y:S01]  /*3ab0*/  UMOV UR6, UR9 ;  /* 0x0000000900067c82 */ /* 0x000fe20008000000 */
        /* <DEDUP_REMOVED lines=27> */
[----:B------:R-:W-:Y:S01]  /*3c70*/  VIADD R8, R6, 0x204 ;  /* 0x0000020406087836 */ /* 0x000fe20000000000 */
[----:B------:R-:W-:Y:S04]  /*3c80*/  HGMMA.64x8x16.F32.BF16 R44, gdesc[UR4], R44 ;  /* 0x00000000042c79f0 */ /* 0x000fe8000870182c */
[----:B------:R-:W-:Y:S01]  /*3c90*/  R2UR UR11, R8 ;  /* 0x00000000080b72ca */ /* 0x000fe200000e0000 */
        /* <DEDUP_REMOVED lines=363> */
[----:B------:R-:W-:Y:S01]  /*5350*/  UMOV UR11, 0x40 ;  /* 0x00000040000b7882 */ /* 0x000fe20000000000 */
[----:B------:R-:W-:Y:S01]  /*5360*/  HGMMA.64x8x16.F32.BF16 R220, gdesc[UR4], R220, gsb0 ;  /* 0x0000000004dc79f0 */ /* 0x000fe200080018dc */
[----:B------:R-:W-:Y:S02]  /*5370*/  ULDC UR4, c[0x0][0x744] ;  /* 0x0001d10000047ab9 */ /* 0x000fe40000000800 */
[----:B------:R-:W-:Y:S02]  /*5380*/  WARPGROUP.DEPBAR.LE gsb0, 0x1 ;  /* 0x00008000000079c5 */ /* 0x000fe40000010100 */
[----:B------:R-:W-:Y:S02]  /*5390*/  FSEL R7, R24, -INF , P1 ;  /* 0xff80000018077808 */ /* 0x000fe40000800000 */
[----:B------:R-:W-:-:S02]  /*53a0*/  ISETP.GT.AND P1, PT, R14, 0x1, PT ;  /* 0x000000010e00780c */ /* 0x000fc40003f24270 */
[----:B------:R-:W-:Y:S01]  /*53b0*/  FSEL R41, R41, -INF , P2 ;  /* 0xff80000029297808 */ /* 0x000fe20001000000 */
[--C-:B--2---:R-:W-:Y:S01]  /*53c0*/  FFMA.FTZ R8, R7, UR4, -R20.reuse ;  /* 0x0000000407087c23 */ /* 0x104fe20008010814 */
[----:B------:R-:W-:Y:S02]  /*53d0*/  FSEL R25, R25, -INF , P1 ;  /* 0xff80000019197808 */ /* 0x000fe40000800000 */
[----:B------:R-:W-:Y:S01]  /*53e0*/  ISETP.GT.AND P1, PT, R14, 0x10, PT ;  /* 0x000000100e00780c */ /* 0x000fe20003f24270 */
[--C-:B------:R-:W-:Y:S01]  /*53f0*/  FFMA.FTZ R22, R41, UR4, -R20.reuse ;  /* 0x0000000429167c23 */ /* 0x100fe20008010814 */
[----:B------:R-:W-:Y:S01]  /*5400*/  FSEL R31, R31, -INF , P5 ;  /* 0xff8000001f1f7808 */ /* 0x000fe20002800000 */
[----:B------:R-:W-:Y:S01]  /*5410*/  FFMA.FTZ R11, R25, UR4, -R20 ;  /* 0x00000004190b7c23 */ /* 0x000fe20008010814 */
[----:B------:R-:W-:Y:S01]  /*5420*/  FSEL R7, R28, -INF , P1 ;  /* 0xff8000001c077808 */ /* 0x000fe20000800000 */
[----:B------:R-:W-:Y:S01]  /*5430*/  MUFU.EX2 R8, R8 ;  /* 0x0000000800087308 */ /* 0x000fe20000000800 */
[----:B------:R-:W-:-:S02]  /*5440*/  ISETP.GT.AND P1, PT, R14, 0x11, PT ;  /* 0x000000110e00780c */ /* 0x000fc40003f24270 */
[----:B------:R-:W-:Y:S01]  /*5450*/  FSEL R25, R27, -INF , P4 ;  /* 0xff8000001b197808 */ /* 0x000fe20002000000 */
[----:B------:R-:W-:Y:S01]  /*5460*/  FFMA.FTZ R7, R7, UR4, -R20 ;  /* 0x0000000407077c23 */ /* 0x000fe20008010814 */
[----:B------:R-:W-:Y:S02]  /*5470*/  FSEL R29, R29, -INF , P1 ;  /* 0xff8000001d1d7808 */ /* 0x000fe40000800000 */
[----:B------:R-:W-:Y:S01]  /*5480*/  ISETP.GT.AND P1, PT, R14, 0x20, PT ;  /* 0x000000200e00780c */ /* 0x000fe20003f24270 */
[----:B---3--:R-:W-:Y:S01]  /*5490*/  FFMA.FTZ R25, R25, UR4, -R12 ;  /* 0x0000000419197c23 */ /* 0x008fe2000801080c */
[----:B------:R-:W-:Y:S01]  /*54a0*/  ISETP.GT.AND P2, PT, R21, 0x21, PT ;  /* 0x000000211500780c */ /* 0x000fe20003f44270 */
[----:B------:R-:W-:Y:S01]  /*54b0*/  FFMA.FTZ R10, R29, UR4, -R20 ;  /* 0x000000041d0a7c23 */ /* 0x000fe20008010814 */
[----:B------:R-:W-:Y:S01]  /*54c0*/  FSEL R9, R32, -INF , P1 ;  /* 0xff80000020097808 */ /* 0x000fe20000800000 */
[----:B------:R-:W1:Y:S01]  /*54d0*/  MUFU.EX2 R11, R11 ;  /* 0x0000000b000b7308 */ /* 0x000e620000000800 */
[----:B------:R-:W-:-:S02]  /*54e0*/  ISETP.GT.AND P1, PT, R14, 0x21, PT ;  /* 0x000000210e00780c */ /* 0x000fc40003f24270 */
[----:B------:R-:W-:Y:S01]  /*54f0*/  ISETP.GT.AND P4, PT, R21, 0x31, PT ;  /* 0x000000311500780c */ /* 0x000fe20003f84270 */
[--C-:B------:R-:W-:Y:S01]  /*5500*/  FFMA.FTZ R6, R9, UR4, -R20.reuse ;  /* 0x0000000409067c23 */ /* 0x100fe20008010814 */
[----:B------:R-:W-:Y:S02]  /*5510*/  FSEL R33, R33, -INF , P1 ;  /* 0xff80000021217808 */ /* 0x000fe40000800000 */
[----:B------:R-:W-:Y:S01]  /*5520*/  ISETP.GT.AND P1, PT, R14, 0x30, PT ;  /* 0x000000300e00780c */ /* 0x000fe20003f24270 */
[----:B------:R-:W-:Y:S01]  /*5530*/  MUFU.EX2 R25, R25 ;  /* 0x0000001900197308 */ /* 0x000fe20000000800 */
[----:B------:R-:W-:Y:S01]  /*5540*/  ISETP.GT.AND P5, PT, R21, 0x40, PT ;  /* 0x000000401500780c */ /* 0x000fe20003fa4270 */
[----:B------:R-:W-:Y:S01]  /*5550*/  FFMA.FTZ R9, R33, UR4, -R20 ;  /* 0x0000000421097c23 */ /* 0x000fe20008010814 */
[----:B------:R-:W-:Y:S02]  /*5560*/  FSEL R15, R36, -INF , P1 ;  /* 0xff800000240f7808 */ /* 0x000fe40000800000 */
[----:B------:R-:W-:-:S02]  /*5570*/  ISETP.GT.AND P1, PT, R14, 0x31, PT ;  /* 0x000000310e00780c */ /* 0x000fc40003f24270 */
[----:B------:R-:W-:Y:S01]  /*5580*/  FSEL R35, R35, -INF , P2 ;  /* 0xff80000023237808 */ /* 0x000fe20001000000 */
[--C-:B------:R-:W-:Y:S01]  /*5590*/  FFMA.FTZ R23, R15, UR4, -R20.reuse ;  /* 0x000000040f177c23 */ /* 0x100fe20008010814 */
[----:B------:R-:W-:Y:S01]  /*55a0*/  FSEL R37, R37, -INF , P1 ;  /* 0xff80000025257808 */ /* 0x000fe20000800000 */
[----:B------:R-:W-:Y:S01]  /*55b0*/  MUFU.EX2 R10, R10 ;  /* 0x0000000a000a7308 */ /* 0x000fe20000000800 */
[----:B------:R-:W-:Y:S02]  /*55c0*/  ISETP.GT.AND P1, PT, R14, 0x40, PT ;  /* 0x000000400e00780c */ /* 0x000fe40003f24270 */
[----:B------:R-:W-:Y:S01]  /*55d0*/  FSEL R39, R39, -INF , P4 ;  /* 0xff80000027277808 */ /* 0x000fe20002000000 */
[--C-:B------:R-:W-:Y:S01]  /*55e0*/  FFMA.FTZ R14, R37, UR4, -R20.reuse ;  /* 0x00000004250e7c23 */ /* 0x100fe20008010814 */
[----:B------:R-:W-:Y:S02]  /*55f0*/  FSEL R15, R40, -INF , P1 ;  /* 0xff800000280f7808 */ /* 0x000fe40000800000 */
[----:B------:R-:W-:Y:S01]  /*5600*/  ISETP.GT.AND P1, PT, R21, 0x10, PT ;  /* 0x000000101500780c */ /* 0x000fe20003f24270 */
[----:B------:R2:W-:Y:S01]  /*5610*/  MUFU.EX2 R13, R23 ;  /* 0x00000017000d7308 */ /* 0x0005e20000000800 */
[----:B------:R-:W-:Y:S01]  /*5620*/  FSEL R37, R42, -INF , P5 ;  /* 0xff8000002a257808 */ /* 0x000fe20002800000 */
[----:B------:R-:W-:Y:S01]  /*5630*/  FFMA.FTZ R15, R15, UR4, -R20 ;  /* 0x000000040f0f7c23 */ /* 0x000fe20008010814 */
[----:B------:R-:W-:Y:S01]  /*5640*/  FSEL R27, R30, -INF , P1 ;  /* 0xff8000001e1b7808 */ /* 0x000fe20000800000 */
[----:B------:R-:W-:Y:S01]  /*5650*/  FFMA.FTZ R30, R39, UR4, -R12 ;  /* 0x00000004271e7c23 */ /* 0x000fe2000801080c */
[----:B------:R-:W-:-:S02]  /*5660*/  ISETP.GT.AND P1, PT, R21, 0x20, PT ;  /* 0x000000201500780c */ /* 0x000fc40003f24270 */
[----:B------:R-:W-:Y:S01]  /*5670*/  FSEL R43, R43, -INF , P6 ;  /* 0xff8000002b2b7808 */ /* 0x000fe20003000000 */
[--C-:B------:R-:W-:Y:S01]  /*5680*/  FFMA.FTZ R27, R27, UR4, -R12.reuse ;  /* 0x000000041b1b7c23 */ /* 0x100fe2000801080c */
[----:B--2---:R-:W-:Y:S01]  /*5690*/  FSEL R23, R26, -INF , P3 ;  /* 0xff8000001a177808 */ /* 0x004fe20001800000 */
[----:B------:R-:W-:Y:S01]  /*56a0*/  IMAD R26, R19, 0x4, R17 ;  /* 0x00000004131a7824 */ /* 0x000fe200078e0211 */
[----:B------:R-:W-:Y:S01]  /*56b0*/  ISETP.GT.AND P3, PT, R21, 0x30, PT ;  /* 0x000000301500780c */ /* 0x000fe20003f64270 */
[----:B------:R-:W-:Y:S01]  /*56c0*/  VIADD R21, R17, 0x2c500 ;  /* 0x0002c50011157836 */ /* 0x000fe20000000000 */
[----:B------:R-:W-:Y:S01]  /*56d0*/  FSEL R29, R34, -INF , P1 ;  /* 0xff800000221d7808 */ /* 0x000fe20000800000 */
[--C-:B------:R-:W-:Y:S01]  /*56e0*/  FFMA.FTZ R23, R23, UR4, -R12.reuse ;  /* 0x0000000417177c23 */ /* 0x100fe2000801080c */
[----:B------:R-:W2:Y:S01]  /*56f0*/  LDS R20, [R26+0x2c300] ;  /* 0x02c300001a147984 */ /* 0x000ea20000000800 */
[----:B------:R-:W-:Y:S01]  /*5700*/  FSEL R33, R38, -INF , P3 ;  /* 0xff80000026217808 */ /* 0x000fe20001800000 */
[----:B------:R-:W-:Y:S01]  /*5710*/  MUFU.EX2 R7, R7 ;  /* 0x0000000700077308 */ /* 0x000fe20000000800 */
[----:B------:R-:W-:Y:S01]  /*5720*/  SHF.R.U32.HI R28, RZ, 0x4, R21 ;  /* 0x00000004ff1c7819 */ /* 0x000fe20000011615 */
[--C-:B------:R-:W-:Y:S01]  /*5730*/  FFMA.FTZ R38, R29, UR4, -R12.reuse ;  /* 0x000000041d267c23 */ /* 0x100fe2000801080c */
[----:B------:R3:W4:Y:S01]  /*5740*/  LDS R21, [R26+0x2c320] ;  /* 0x02c320001a157984 */ /* 0x0007220000000800 */
[--C-:B------:R-:W-:Y:S01]  /*5750*/  FFMA.FTZ R36, R33, UR4, -R12.reuse ;  /* 0x0000000421247c23 */ /* 0x100fe2000801080c */
[----:B------:R-:W-:Y:S01]  /*5760*/  LOP3.LUT R28, R28, 0x3fff, RZ, 0xc0, !PT ;  /* 0x00003fff1c1c7812 */ /* 0x000fe200078ec0ff */
[----:B------:R-:W-:Y:S01]  /*5770*/  FFMA.FTZ R29, R37, UR4, -R12 ;  /* 0x00000004251d7c23 */ /* 0x000fe2000801080c */
[----:B------:R-:W-:-:S02]  /*5780*/  WARPGROUP.DEPBAR.LE gsb0, 0x0 ;  /* 0x00008000000079c5 */ /* 0x000fc40000010000 */
[----:B------:R5:W1:Y:S01]  /*5790*/  MUFU.EX2 R24, R23 ;  /* 0x0000001700187308 */ /* 0x000a620000000800 */
[----:B---3--:R-:W-:-:S07]  /*57a0*/  FFMA.FTZ R26, R43, UR4, -R12 ;  /* 0x000000042b1a7c23 */ /* 0x008fce000801080c */
[----:B------:R-:W3:Y:S01]  /*57b0*/  MUFU.EX2 R6, R6 ;  /* 0x0000000600067308 */ /* 0x000ee20000000800 */
[----:B-----5:R-:W-:Y:S01]  /*57c0*/  LOP3.LUT R23, R28, 0x80000, RZ, 0xfc, !PT ;  /* 0x000800001c177812 */ /* 0x020fe200078efcff */
[--C-:B------:R-:W-:Y:S01]  /*57d0*/  FFMA.FTZ R28, R31, UR4, -R12.reuse ;  /* 0x000000041f1c7c23 */ /* 0x100fe2000801080c */
[----:B------:R-:W-:Y:S02]  /*57e0*/  FFMA.FTZ R31, R35, UR4, -R12 ;  /* 0x00000004231f7c23 */ /* 0x000fe4000801080c */
[C---:B------:R-:W-:Y:S01]  /*57f0*/  R2UR UR58, R23.reuse ;  /* 0x00000000173a72ca */ /* 0x040fe200000e0000 */
[C---:B------:R-:W-:Y:S02]  /*5800*/  VIADD R12, R23.reuse, 0x80 ;  /* 0x00000080170c7836 */ /* 0x040fe40000000000 */
[----:B------:R-:W-:Y:S01]  /*5810*/  MUFU.EX2 R27, R27 ;  /* 0x0000001b001b7308 */ /* 0x000fe20000000800 */
[C---:B------:R-:W-:Y:S02]  /*5820*/  VIADD R32, R23.reuse, 0x180 ;  /* 0x0000018017207836 */ /* 0x040fe40000000000 */
[----:B------:R-:W-:Y:S01]  /*5830*/  R2UR UR4, R12 ;  /* 0x000000000c0472ca */ /* 0x000fe200000e0000 */
[----:B------:R-:W-:-:S02]  /*5840*/  VIADD R12, R23, 0x100 ;  /* 0x00000100170c7836 */ /* 0x000fc40000000000 */
[----:B------:R-:W-:Y:S02]  /*5850*/  R2UR UR6, R32 ;  /* 0x00000000200672ca */ /* 0x000fe400000e0000 */
[----:B------:R-:W5:Y:S01]  /*5860*/  MUFU.EX2 R28, R28 ;  /* 0x0000001c001c7308 */ /* 0x000f620000000800 */
[----:B------:R-:W-:Y:S01]  /*5870*/  R2UR UR5, R12 ;  /* 0x000000000c0572ca */ /* 0x000fe200000e0000 */
[--C-:B--2---:R-:W-:Y:S01]  /*5880*/  FADD.FTZ R35, R44, -R20.reuse ;  /* 0x800000142c237221 */ /* 0x104fe20000010000 */
[--C-:B------:R-:W-:Y:S01]  /*5890*/  FADD.FTZ R34, R45, -R20.reuse ;  /* 0x800000142d227221 */ /* 0x100fe20000010000 */
[----:B------:R-:W-:-:S04]  /*58a0*/  FADD.FTZ R48, R48, -R20 ;  /* 0x8000001430307221 */ /* 0x000fc80000010000 */
[----:B------:R-:W2:Y:S01]  /*58b0*/  MUFU.EX2 R9, R9 ;  /* 0x0000000900097308 */ /* 0x000ea20000000800 */
[--C-:B------:R-:W-:Y:S01]  /*58c0*/  FADD.FTZ R49, R49, -R20.reuse ;  /* 0x8000001431317221 */ /* 0x100fe20000010000 */
[--C-:B------:R-:W-:Y:S01]  /*58d0*/  FADD.FTZ R33, R52, -R20.reuse ;  /* 0x8000001434217221 */ /* 0x100fe20000010000 */
[--C-:B------:R-:W-:Y:S01]  /*58e0*/  FADD.FTZ R32, R53, -R20.reuse ;  /* 0x8000001435207221 */ /* 0x100fe20000010000 */
[--C-:B------:R-:W-:Y:S01]  /*58f0*/  FADD.FTZ R216, R216, -R20.reuse ;  /* 0x80000014d8d87221 */ /* 0x100fe20000010000 */
[--C-:B------:R-:W-:Y:S01]  /*5900*/  FADD.FTZ R217, R217, -R20.reuse ;  /* 0x80000014d9d97221 */ /* 0x100fe20000010000 */
[--C-:B------:R-:W-:Y:S01]  /*5910*/  FADD.FTZ R220, R220, -R20.reuse ;  /* 0x80000014dcdc7221 */ /* 0x100fe20000010000 */
[----:B------:R-:W-:Y:S01]  /*5920*/  FADD.FTZ R221, R221, -R20 ;  /* 0x80000014dddd7221 */ /* 0x000fe20000010000 */
[----:B------:R1:W2:Y:S01]  /*5930*/  MUFU.EX2 R12, R38 ;  /* 0x00000026000c7308 */ /* 0x0002a20000000800 */
[--C-:B----4-:R-:W-:Y:S01]  /*5940*/  FADD.FTZ R41, R46, -R21.reuse ;  /* 0x800000152e297221 */ /* 0x110fe20000010000 */
[--C-:B------:R-:W-:Y:S01]  /*5950*/  FADD.FTZ R40, R47, -R21.reuse ;  /* 0x800000152f287221 */ /* 0x100fe20000010000 */
[--C-:B------:R-:W-:Y:S01]  /*5960*/  FADD.FTZ R50, R50, -R21.reuse ;  /* 0x8000001532327221 */ /* 0x100fe20000010000 */
[--C-:B------:R-:W-:Y:S01]  /*5970*/  FADD.FTZ R51, R51, -R21.reuse ;  /* 0x8000001533337221 */ /* 0x100fe20000010000 */
[--C-:B------:R-:W-:Y:S01]  /*5980*/  FADD.FTZ R39, R54, -R21.reuse ;  /* 0x8000001536277221 */ /* 0x100fe20000010000 */
[--C-:B------:R-:W-:Y:S01]  /*5990*/  FADD.FTZ R37, R218, -R21.reuse ;  /* 0x80000015da257221 */ /* 0x100fe20000010000 */
[--C-:B------:R-:W-:Y:S01]  /*59a0*/  FADD.FTZ R219, R219, -R21.reuse ;  /* 0x80000015dbdb7221 */ /* 0x100fe20000010000 */
[----:B------:R-:W4:Y:S01]  /*59b0*/  MUFU.EX2 R31, R31 ;  /* 0x0000001f001f7308 */ /* 0x000f220000000800 */
[--C-:B-1----:R-:W-:Y:S01]  /*59c0*/  FADD.FTZ R38, R55, -R21.reuse ;  /* 0x8000001537267221 */ /* 0x102fe20000010000 */
[--C-:B------:R-:W-:Y:S01]  /*59d0*/  FADD.FTZ R222, R222, -R21.reuse ;  /* 0x80000015dede7221 */ /* 0x100fe20000010000 */
[----:B------:R-:W-:Y:S01]  /*59e0*/  FADD.FTZ R223, R223, -R21 ;  /* 0x80000015dfdf7221 */ /* 0x000fe20000010000 */
[C---:B------:R-:W-:Y:S01]  /*59f0*/  F2FP.BF16.F32.PACK_AB R20, R11.reuse, R8 ;  /* 0x000000080b14723e */ /* 0x040fe200000010ff */
[----:B------:R-:W-:Y:S01]  /*5a00*/  FMUL.FTZ R34, R11, R34 ;  /* 0x000000220b227220 */ /* 0x000fe20000410000 */
[----:B------:R-:W-:Y:S01]  /*5a10*/  F2FP.BF16.F32.PACK_AB R21, R25, R24 ;  /* 0x000000181915723e */ /* 0x000fe200000010ff */
[----:B------:R-:W-:Y:S01]  /*5a20*/  BAR.SYNC.DEFER_BLOCKING 0x9, 0x100 ;  /* 0x0244000000007b1d */ /* 0x000fe20000010000 */
[C---:B------:R-:W-:Y:S01]  /*5a30*/  FMUL.FTZ R49, R10.reuse, R49 ;  /* 0x000000310a317220 */ /* 0x040fe20000410000 */
[----:B------:R-:W-:Y:S01]  /*5a40*/  FMUL.FTZ R48, R7, R48 ;  /* 0x0000003007307220 */ /* 0x000fe20000410000 */
[----:B------:R-:W-:Y:S01]  /*5a50*/  F2FP.BF16.F32.PACK_AB R10, R10, R7 ;  /* 0x000000070a0a723e */ /* 0x000fe200000010ff */
[----:B---3--:R-:W-:Y:S01]  /*5a60*/  FMUL.FTZ R33, R6, R33 ;  /* 0x0000002106217220 */ /* 0x008fe20000410000 */
[----:B-----5:R-:W-:Y:S01]  /*5a70*/  F2FP.BF16.F32.PACK_AB R11, R28, R27 ;  /* 0x0000001b1c0b723e */ /* 0x020fe200000010ff */
[----:B------:R-:W1:Y:S01]  /*5a80*/  MUFU.EX2 R14, R14 ;  /* 0x0000000e000e7308 */ /* 0x000e620000000800 */
[----:B------:R-:W-:Y:S01]  /*5a90*/  FMUL.FTZ R35, R8, R35 ;  /* 0x0000002308237220 */ /* 0x000fe20000410000 */
[C---:B--2---:R-:W-:Y:S01]  /*5aa0*/  FMUL.FTZ R32, R9.reuse, R32 ;  /* 0x0000002009207220 */ /* 0x044fe20000410000 */
[----:B------:R-:W-:Y:S01]  /*5ab0*/  F2FP.BF16.F32.PACK_AB R6, R9, R6 ;  /* 0x000000060906723e */ /* 0x000fe200000010ff */
[----:B------:R-:W-:Y:S01]  /*5ac0*/  FMUL.FTZ R39, R12, R39 ;  /* 0x000000270c277220 */ /* 0x000fe20000410000 */
[----:B----4-:R-:W-:Y:S01]  /*5ad0*/  F2FP.BF16.F32.PACK_AB R7, R31, R12 ;  /* 0x0000000c1f07723e */ /* 0x010fe200000010ff */
[----:B------:R-:W-:Y:S01]  /*5ae0*/  FMUL.FTZ R24, R24, R41 ;  /* 0x0000002918187220 */ /* 0x000fe20000410000 */
[----:B------:R-:W-:Y:S01]  /*5af0*/  FMUL.FTZ R25, R25, R40 ;  /* 0x0000002819197220 */ /* 0x000fe20000410000 */
[----:B------:R-:W2:Y:S01]  /*5b00*/  MUFU.EX2 R36, R36 ;  /* 0x0000002400247308 */ /* 0x000ea20000000800 */
[----:B------:R-:W-:Y:S01]  /*5b10*/  FMUL.FTZ R50, R27, R50 ;  /* 0x000000321b327220 */ /* 0x000fe20000410000 */
[----:B------:R-:W-:Y:S01]  /*5b20*/  FMUL.FTZ R51, R28, R51 ;  /* 0x000000331c337220 */ /* 0x000fe20000410000 */
[----:B------:R-:W-:Y:S01]  /*5b30*/  FMUL.FTZ R38, R31, R38 ;  /* 0x000000261f267220 */ /* 0x000fe20000410000 */
[----:B------:R-:W-:Y:S01]  /*5b40*/  F2FP.BF16.F32.PACK_AB R34, R34, R35 ;  /* 0x000000232222723e */ /* 0x000fe200000010ff */
[----:B------:R-:W-:Y:S01]  /*5b50*/  UMOV UR14, UR4 ;  /* 0x00000004000e7c82 */ /* 0x000fe20008000000 */
[----:B------:R-:W-:Y:S01]  /*5b60*/  F2FP.BF16.F32.PACK_AB R35, R25, R24 ;  /* 0x000000181923723e */ /* 0x000fe200000010ff */
[----:B------:R-:W-:Y:S01]  /*5b70*/  UMOV UR10, UR5 ;  /* 0x00000005000a7c82 */ /* 0x000fe20008000000 */
[----:B------:R-:W3:Y:S01]  /*5b80*/  MUFU.EX2 R30, R30 ;  /* 0x0000001e001e7308 */ /* 0x000ee20000000800 */
[C---:B-1----:R-:W-:Y:S01]  /*5b90*/  F2FP.BF16.F32.PACK_AB R8, R14.reuse, R13 ;  /* 0x0000000d0e08723e */ /* 0x042fe200000010ff */
[----:B------:R1:W-:Y:S01]  /*5ba0*/  STSM.16.M88.2 [R0+0x2c500], R20 ;  /* 0x02c5001400007844 */ /* 0x0003e20000000100 */
[----:B------:R-:W-:Y:S01]  /*5bb0*/  FMUL.FTZ R217, R14, R217 ;  /* 0x000000d90ed97220 */ /* 0x000fe20000410000 */
[----:B------:R-:W-:Y:S01]  /*5bc0*/  F2FP.BF16.F32.PACK_AB R48, R49, R48 ;  /* 0x000000303130723e */ /* 0x000fe200000010ff */
[----:B------:R-:W-:Y:S01]  /*5bd0*/  UMOV UR18, UR6 ;  /* 0x0000000600127c82 */ /* 0x000fe20008000000 */
[----:B------:R-:W-:Y:S01]  /*5be0*/  STSM.16.M88.2 [R0+0x2cd00], R10 ;  /* 0x02cd000a00007844 */ /* 0x000fe20000000100 */
[----:B------:R-:W-:Y:S01]  /*5bf0*/  F2FP.BF16.F32.PACK_AB R49, R51, R50 ;  /* 0x000000323331723e */ /* 0x000fe200000010ff */
[----:B------:R-:W4:Y:S01]  /*5c00*/  MUFU.EX2 R15, R15 ;  /* 0x0000000f000f7308 */ /* 0x000f220000000800 */
[----:B--2---:R-:W-:Y:S01]  /*5c10*/  FMUL.FTZ R37, R36, R37 ;  /* 0x0000002524257220 */ /* 0x004fe20000410000 */
[----:B------:R2:W-:Y:S01]  /*5c20*/  STSM.16.M88.2 [R0+0x2d500], R6 ;  /* 0x02d5000600007844 */ /* 0x0005e20000000100 */
[----:B------:R-:W-:-:S02]  /*5c30*/  F2FP.BF16.F32.PACK_AB R32, R32, R33 ;  /* 0x000000212020723e */ /* 0x000fc400000010ff */
[----:B------:R-:W-:Y:S01]  /*5c40*/  F2FP.BF16.F32.PACK_AB R33, R38, R39 ;  /* 0x000000272621723e */ /* 0x000fe200000010ff */
[----:B-1----:R-:W-:Y:S01]  /*5c50*/  FMUL.FTZ R20, R13, R216 ;  /* 0x000000d80d147220 */ /* 0x002fe20000410000 */
[----:B------:R-:W-:Y:S01]  /*5c60*/  MOV R218, UR59 ;  /* 0x0000003b00da7c02 */ /* 0x000fe20008000f00 */
[----:B------:R-:W1:Y:S01]  /*5c70*/  MUFU.EX2 R22, R22 ;  /* 0x0000001600167308 */ /* 0x000e620000000800 */
[C---:B---3--:R-:W-:Y:S01]  /*5c80*/  F2FP.BF16.F32.PACK_AB R9, R30.reuse, R36 ;  /* 0x000000241e09723e */ /* 0x048fe200000010ff */
[----:B------:R-:W-:Y:S01]  /*5c90*/  FMUL.FTZ R14, R30, R219 ;  /* 0x000000db1e0e7220 */ /* 0x000fe20000410000 */
[----:B------:R-:W-:-:S03]  /*5ca0*/  F2FP.BF16.F32.PACK_AB R20, R217, R20 ;  /* 0x00000014d914723e */ /* 0x000fc600000010ff */
[----:B------:R-:W-:Y:S01]  /*5cb0*/  STSM.16.M88.2 [R0+0x2dd00], R8 ;  /* 0x02dd000800007844 */ /* 0x000fe20000000100 */
[----:B------:R-:W-:Y:S01]  /*5cc0*/  F2FP.BF16.F32.PACK_AB R21, R14, R37 ;  /* 0x000000250e15723e */ /* 0x000fe200000010ff */
[----:B------:R-:W3:Y:S01]  /*5cd0*/  MUFU.EX2 R29, R29 ;  /* 0x0000001d001d7308 */ /* 0x000ee20000000800 */
[----:B----4-:R-:W-:Y:S01]  /*5ce0*/  FMUL.FTZ R220, R15, R220 ;  /* 0x000000dc0fdc7220 */ /* 0x010fe20000410000 */
[----:B--2---:R-:W-:Y:S01]  /*5cf0*/  VIADD R6, R23, 0x10 ;  /* 0x0000001017067836 */ /* 0x004fe20000000000 */
[----:B------:R-:W-:-:S04]  /*5d00*/  MOV R7, UR58 ;  /* 0x0000003a00077c02 */ /* 0x000fc80008000f00 */
[----:B------:R-:W-:Y:S01]  /*5d10*/  R2UR UR50, R6 ;  /* 0x00000000063272ca */ /* 0x000fe200000e0000 */
[----:B------:R-:W2:Y:S01]  /*5d20*/  MUFU.EX2 R26, R26 ;  /* 0x0000001a001a7308 */ /* 0x000ea20000000800 */
[C---:B-1----:R-:W-:Y:S01]  /*5d30*/  F2FP.BF16.F32.PACK_AB R12, R22.reuse, R15 ;  /* 0x0000000f160c723e */ /* 0x042fe200000010ff */
[----:B------:R-:W-:Y:S01]  /*5d40*/  FMUL.FTZ R221, R22, R221 ;  /* 0x000000dd16dd7220 */ /* 0x000fe20000410000 */
[----:B------:R-:W-:Y:S02]  /*5d50*/  IMAD R22, R4, 0x2000, R5 ;  /* 0x0000200004167824 */ /* 0x000fe400078e0205 */
[----:B------:R-:W-:Y:S02]  /*5d60*/  VIADD R5, R23, 0x200 ;  /* 0x0000020017057836 */ /* 0x000fe40000000000 */
[----:B------:R-:W-:Y:S01]  /*5d70*/  F2FP.BF16.F32.PACK_AB R220, R221, R220 ;  /* 0x000000dcdddc723e */ /* 0x000fe200000010ff */
[----:B------:R-:W-:Y:S01]  /*5d80*/  VIADD R6, R23, 0x110 ;  /* 0x0000011017067836 */ /* 0x000fe20000000000 */
[----:B------:R-:W-:Y:S01]  /*5d90*/  SHF.R.U32.HI R216, RZ, 0x4, R22 ;  /* 0x00000004ffd87819 */ /* 0x000fe20000011616 */
[----:B---3--:R-:W-:Y:S01]  /*5da0*/  FMUL.FTZ R222, R29, R222 ;  /* 0x000000de1dde7220 */ /* 0x008fe20000410000 */
[----:B------:R-:W-:Y:S01]  /*5db0*/  R2UR UR7, R5 ;  /* 0x00000000050772ca */ /* 0x000fe200000e0000 */
[----:B------:R-:W-:Y:S01]  /*5dc0*/  VIADD R15, R23, 0x30 ;  /* 0x00000030170f7836 */ /* 0x000fe20000000000 */
[----:B------:R-:W-:-:S02]  /*5dd0*/  LOP3.LUT R216, R216, 0x3fff, RZ, 0xc0, !PT ;  /* 0x00003fffd8d87812 */ /* 0x000fc400078ec0ff */
[----:B------:R-:W-:Y:S01]  /*5de0*/  R2UR UR5, R6 ;  /* 0x00000000060572ca */ /* 0x000fe200000e0000 */
[----:B------:R-:W-:Y:S01]  /*5df0*/  VIADD R6, R23, 0x20 ;  /* 0x0000002017067836 */ /* 0x000fe20000000000 */
[C---:B--2---:R-:W-:Y:S01]  /*5e00*/  F2FP.BF16.F32.PACK_AB R13, R26.reuse, R29 ;  /* 0x0000001d1a0d723e */ /* 0x044fe200000010ff */
[----:B------:R-:W-:Y:S01]  /*5e10*/  FMUL.FTZ R223, R26, R223 ;  /* 0x000000df1adf7220 */ /* 0x000fe20000410000 */
[C---:B------:R-:W-:Y:S01]  /*5e20*/  R2UR UR56, R216.reuse ;  /* 0x00000000d83872ca */ /* 0x040fe200000e0000 */
[----:B------:R-:W-:Y:S01]  /*5e30*/  VIADD R5, R216, 0x80 ;  /* 0x00000080d8057836 */ /* 0x000fe20000000000 */
[----:B------:R-:W-:Y:S01]  /*5e40*/  R2UR UR30, R6 ;  /* 0x00000000061e72ca */ /* 0x000fe200000e0000 */
[----:B------:R-:W-:Y:S01]  /*5e50*/  STSM.16.M88.2 [R0+0x2e500], R12 ;  /* 0x02e5000c00007844 */ /* 0x000fe20000000100 */
[----:B------:R-:W-:Y:S01]  /*5e60*/  F2FP.BF16.F32.PACK_AB R221, R223, R222 ;  /* 0x000000dedfdd723e */ /* 0x000fe200000010ff */
[----:B------:R-:W-:Y:S01]  /*5e70*/  VIADD R6, R23, 0x120 ;  /* 0x0000012017067836 */ /* 0x000fe20000000000 */
[----:B------:R-:W-:Y:S01]  /*5e80*/  R2UR UR48, R5 ;  /* 0x00000000053072ca */ /* 0x000fe200000e0000 */
[----:B------:R1:W-:Y:S06]  /*5e90*/  MEMBAR.ALL.CTA ;  /* 0x0000000000007992 */ /* 0x0003ec0000008000 */
[----:B-1----:R-:W1:Y:S01]  /*5ea0*/  FENCE.VIEW.ASYNC.S ;  /* 0x00000000000073c6 */ /* 0x002e620000000000 */
[----:B------:R-:W-:Y:S01]  /*5eb0*/  VIADD R5, R23, 0x90 ;  /* 0x0000009017057836 */ /* 0x000fe20000000000 */
[----:B------:R-:W-:Y:S01]  /*5ec0*/  R2UR UR38, R6 ;  /* 0x00000000062672ca */ /* 0x000fe200000e0000 */
[----:B------:R-:W-:Y:S01]  /*5ed0*/  VIADD R6, R17, 0x2ed00 ;  /* 0x0002ed0011067836 */ /* 0x000fe20000000000 */
[----:B------:R-:W-:Y:S01]  /*5ee0*/  UMOV UR12, UR56 ;  /* 0x00000038000c7c82 */ /* 0x000fe20008000000 */
[----:B------:R-:W-:Y:S01]  /*5ef0*/  UMOV UR8, UR56 ;  /* 0x0000003800087c82 */ /* 0x000fe20008000000 */
[----:B------:R-:W-:Y:S01]  /*5f00*/  UMOV UR16, UR56 ;  /* 0x0000003800107c82 */ /* 0x000fe20008000000 */
[----:B------:R-:W-:Y:S01]  /*5f10*/  R2UR UR4, R5 ;  /* 0x00000000050472ca */ /* 0x000fe200000e0000 */
[----:B------:R-:W-:Y:S01]  /*5f20*/  VIADD R5, R23, 0x190 ;  /* 0x0000019017057836 */ /* 0x000fe20000000000 */
[----:B------:R-:W-:Y:S01]  /*5f30*/  SHF.R.U32.HI R6, RZ, 0x4, R6 ;  /* 0x00000004ff067819 */ /* 0x000fe20000011606 */
[----:B------:R-:W-:Y:S01]  /*5f40*/  UMOV UR52, UR48 ;  /* 0x0000003000347c82 */ /* 0x000fe20008000000 */
[----:B------:R-:W-:Y:S01]  /*5f50*/  UMOV UR44, UR48 ;  /* 0x00000030002c7c82 */ /* 0x000fe20008000000 */
[----:B------:R-:W-:Y:S01]  /*5f60*/  VIADD R14, R216, 0x180 ;  /* 0x00000180d80e7836 */ /* 0x000fe20000000000 */
[----:B------:R-:W-:Y:S01]  /*5f70*/  R2UR UR54, R5 ;  /* 0x00000000053672ca */ /* 0x000fe200000e0000 */
[----:B------:R-:W-:Y:S01]  /*5f80*/  VIADD R5, R23, 0x210 ;  /* 0x0000021017057836 */ /* 0x000fe20000000000 */
[----:B------:R-:W-:-:S04]  /*5f90*/  LOP3.LUT R217, R6, 0x3fff, RZ, 0xc0, !PT ;  /* 0x00003fff06d97812 */ /* 0x000fc800078ec0ff */
[----:B------:R-:W-:Y:S01]  /*5fa0*/  R2UR UR46, R5 ;  /* 0x00000000052e72ca */ /* 0x000fe200000e0000 */
[----:B------:R-:W-:Y:S01]  /*5fb0*/  VIADD R5, R216, 0x100 ;  /* 0x00000100d8057836 */ /* 0x000fe20000000000 */
[----:B------:R-:W-:Y:S01]  /*5fc0*/  LOP3.LUT R6, R217, 0x400000, RZ, 0xfc, !PT ;  /* 0x00400000d9067812 */ /* 0x000fe200078efcff */
[----:B-1----:R-:W-:Y:S03]  /*5fd0*/  BAR.SYNC.DEFER_BLOCKING 0x9, 0x100 ;  /* 0x0244000000007b1d */ /* 0x002fe60000010000 */
[----:B------:R-:W-:Y:S01]  /*5fe0*/  R2UR UR28, R5 ;  /* 0x00000000051c72ca */ /* 0x000fe200000e0000 */
[----:B------:R-:W-:-:S05]  /*5ff0*/  VIADD R5, R23, 0xa0 ;  /* 0x000000a017057836 */ /* 0x000fca0000000000 */
[----:B------:R-:W-:Y:S01]  /*6000*/  R2UR UR42, R5 ;  /* 0x00000000052a72ca */ /* 0x000fe200000e0000 */
[----:B------:R-:W-:-:S05]  /*6010*/  VIADD R5, R23, 0x1a0 ;  /* 0x000001a017057836 */ /* 0x000fca0000000000 */
        /* <DEDUP_REMOVED lines=8> */
[----:B------:R-:W-:Y:S04]  /*60a0*/  STSM.16.M88.2 [R0+0x2ed00], R34 ;  /* 0x02ed002200007844 */ /* 0x000fe80000000100 */
[----:B------:R-:W-:Y:S01]  /*60b0*/  SHF.R.U32.HI R5, RZ, 0x4, R5 ;  /* 0x00000004ff057819 */ /* 0x000fe20000011605 */
[----:B------:R-:W-:Y:S03]  /*60c0*/  STSM.16.M88.2 [R0+0x2f500], R48 ;  /* 0x02f5003000007844 */ /* 0x000fe60000000100 */
[----:B------:R-:W-:Y:S01]  /*60d0*/  LOP3.LUT R5, R5, 0x3fff, RZ, 0xc0, !PT ;  /* 0x00003fff05057812 */ /* 0x000fe200078ec0ff */
        /* <DEDUP_REMOVED lines=9> */
[----:B------:R-:W-:Y:S01]  /*6170*/  UMOV UR15, 0x40 ;  /* 0x00000040000f7882 */ /* 0x000fe20000000000 */
[----:B------:R-:W-:Y:S01]  /*6180*/  HGMMA.64x16x16.F32.BF16 R72, gdesc[UR8].tnspA.tnspB, R72 ;  /* 0x60200000084879f0 */ /* 0x000fe20008701848 */
[----:B------:R-:W-:Y:S01]  /*6190*/  UMOV UR8, UR18 ;  /* 0x0000001200087c82 */ /* 0x000fe20008000000 */
[----:B------:R-:W-:Y:S02]  /*61a0*/  UMOV UR9, UR19 ;  /* 0x0000001300097c82 */ /* 0x000fe40008000000 */
        /* <DEDUP_REMOVED lines=14> */
[----:B------:R-:W-:-:S02]  /*6290*/  R2UR UR4, R6 ;  /* 0x00000000060472ca */ /* 0x000fc400000e0000 */
[----:B------:R-:W-:Y:S01]  /*62a0*/  MOV R8, UR56 ;  /* 0x0000003800087c02 */ /* 0x000fe20008000f00 */
[----:B------:R-:W-:Y:S01]  /*62b0*/  UMOV UR56, UR12 ;  /* 0x0000000c00387c82 */ /* 0x000fe20008000000 */
[----:B--2---:R-:W-:Y:S01]  /*62c0*/  MOV R220, UR57 ;  /* 0x0000003900dc7c02 */ /* 0x004fe20008000f00 */
        /* <DEDUP_REMOVED lines=149> */
[----:B------:R-:W-:-:S05]  /*6c20*/  IMAD.SHL.U32 R7, R3, 0x4000, RZ ;  /* 0x0000400003077824 */ /* 0x000fca00078e00ff */
[----:B------:R-:W-:-:S05]  /*6c30*/  IADD3 R23, P1, R7, R230, RZ ;  /* 0x000000e607177210 */ /* 0x000fca0007f3e0ff */
        /* <DEDUP_REMOVED lines=21> */
[----:B------:R-:W-:Y:S02]  /*6d90*/  R2UR UR8, R216 ;  /* 0x00000000d80872ca */ /* 0x000fe400000e0000 */
[----:B------:R-:W-:Y:S02]  /*6da0*/  LEA.HI.X.SX32 R216, R7, R234, 0x1, P1 ;  /* 0x000000ea07d87211 */ /* 0x000fe400008f0eff */
[----:B------:R-:W-:Y:S01]  /*6db0*/  LEA R6, P1, R23, UR4, 0x2 ;  /* 0x0000000417067c11 */ /* 0x000fe2000f8210ff */
[----:B------:R-:W-:-:S03]  /*6dc0*/  VIADD R22, R22, 0xffff0000 ;  /* 0xffff000016167836 */ /* 0x000fc60000000000 */
[----:B------:R-:W-:Y:S01]  /*6dd0*/  LEA.HI.X R7, R23, UR5, R216, 0x2, P1 ;  /* 0x0000000517077c11 */ /* 0x000fe200088f14d8 */
[----:B------:R-:W-:Y:S02]  /*6de0*/  UMOV UR5, UR9 ;  /* 0x0000000900057c82 */ /* 0x000fe40008000000 */
        /* <DEDUP_REMOVED lines=105> */
[C---:B------:R-:W-:Y:S01]  /*7480*/  VIADD R25, R24.reuse, 0x210 ;  /* 0x0000021018197836 */ /* 0x040fe20000000000 */
        /* <DEDUP_REMOVED lines=85> */
.L_x_1864:
        /* <DEDUP_REMOVED lines=111> */
.L_x_1865:
[----:B------:R-:W-:Y:S01]  /*80d0*/  R2UR UR4, R235 ;  /* 0x00000000eb0472ca */ /* 0x000fe200000e0000 */
[----:B------:R-:W-:Y:S01]  /*80e0*/  VIADD R3, R3, 0x1 ;  /* 0x0000000103037836 */ /* 0x000fe20000000000 */
[----:B------:R-:W-:Y:S01]  /*80f0*/  LOP3.LUT R18, R18, 0x1, RZ, 0x3c, !PT ;  /* 0x0000000112127812 */ /* 0x000fe200078e3cff */
[----:B------:R-:W-:Y:S02]  /*8100*/  VIADD R2, R2, 0x1 ;  /* 0x0000000102027836 */ /* 0x000fe40000000000 */
[----:B------:R-:W-:-:S03]  /*8110*/  VIADD R16, R16, 0x31820 ;  /* 0x0003182010107836 */ /* 0x000fc60000000000 */
[----:B------:R-:W-:Y:S02]  /*8120*/  ISETP.NE.AND P0, PT, R2, 0x2, PT ;  /* 0x000000020200780c */ /* 0x000fe40003f05270 */
[----:B------:R-:W-:Y:S02]  /*8130*/  PRMT R16, RZ, 0x654, R16 ;  /* 0x00000654ff107816 */ /* 0x000fe40000000010 */
[----:B------:R-:W-:Y:S02]  /*8140*/  SEL R5, RZ, 0x1, P0 ;  /* 0x00000001ff057807 */ /* 0x000fe40000000000 */
[----:B------:R-:W-:Y:S01]  /*8150*/  ISETP.GE.AND P1, PT, R3, UR4, PT ;  /* 0x0000000403007c0c */ /* 0x000fe2000bf26270 */
[----:B------:R1:W-:Y:S01]  /*8160*/  SYNCS.ARRIVE.TRANS64.RED.A1T0 RZ, [R16+URZ], RZ ;  /* 0x000000ff10ff79a7 */ /* 0x0003e2000810043f */
[----:B------:R-:W-:Y:S02]  /*8170*/  LOP3.LUT R228, R228, R5, RZ, 0x3c, !PT ;  /* 0x00000005e4e47212 */ /* 0x000fe400078e3cff */
[----:B------:R-:W-:-:S09]  /*8180*/  SEL R2, R2, RZ, P0 ;  /* 0x000000ff02027207 */ /* 0x000fd20000000000 */
        /* <DEDUP_REMOVED lines=83> */
.L_x_1853:
[----:B------:R-:W-:Y:S05]  /*86c0*/  @P0 BRA `(.L_x_1852) ;  /* 0x0000002400380947 */ /* 0x000fea0003800000 */
[----:B------:R-:W2:Y:S01]  /*86d0*/  LDL.LU R2, [R1] ;  /* 0x0000000001027983 */ /* 0x000ea20000300800 */
[----:B------:R-:W1:Y:S01]  /*86e0*/  S2R R4, SR_TID.X ;  /* 0x0000000000047919 */ /* 0x000e620000002100 */
[----:B------:R-:W3:Y:S01]  /*86f0*/  S2UR UR5, SR_CgaCtaId ;  /* 0x00000000000579c3 */ /* 0x000ee20000008800 */
[----:B------:R-:W-:Y:S01]  /*8700*/  ULDC UR4, c[0x0][0x850] ;  /* 0x0002140000047ab9 */ /* 0x000fe20000000800 */
[----:B------:R-:W-:Y:S01]  /*8710*/  R2UR UR11, R236 ;  /* 0x00000000ec0b72ca */ /* 0x000fe200000e0000 */
[----:B------:R-:W4:Y:S01]  /*8720*/  LDL.LU R0, [R1+0x4] ;  /* 0x0000040001007983 */ /* 0x000f220000300800 */
[----:B------:R-:W-:Y:S01]  /*8730*/  UISETP.NE.AND UP0, UPT, UR4, 0x1, UPT ;  /* 0x000000010400788c */ /* 0x000fe2000bf05270 */
[----:B------:R-:W-:Y:S01]  /*8740*/  BSSY B1, `(.L_x_1867) ;  /* 0x0000057000017945 */ /* 0x000fe20003800000 */
[----:B------:R-:W-:Y:S01]  /*8750*/  ULDC.64 UR12, c[0x0][0x818] ;  /* 0x00020600000c7ab9 */ /* 0x000fe20000000a00 */
[----:B------:R-:W-:Y:S01]  /*8760*/  UMOV UR4, 0x400 ;  /* 0x0000040000047882 */ /* 0x000fe20000000000 */
[----:B------:R-:W-:-:S07]  /*8770*/  ULDC.64 UR14, c[0x0][0x848] ;  /* 0x00021200000e7ab9 */ /* 0x000fce0000000a00 */
[----:B------:R-:W-:Y:S02]  /*8780*/  @UP0 ULDC UR6, c[0x0][0x854] ;  /* 0x0002150000060ab9 */ /* 0x000fe40000000800 */
[----:B------:R-:W-:Y:S02]  /*8790*/  UIMAD.WIDE.U32 UR6, UR11, UR6, URZ ;  /* 0x000000060b0672a5 */ /* 0x000fe4000f8e003f */
[----:B---3--:R-:W-:-:S03]  /*87a0*/  ULEA UR4, UR5, UR4, 0x18 ;  /* 0x0000000405047291 */ /* 0x008fc6000f8ec03f */
[----:B------:R-:W-:Y:S02]  /*87b0*/  @UP0 ULDC UR5, c[0x0][0x858] ;  /* 0x0002160000050ab9 */ /* 0x000fe40000000800 */
[----:B------:R-:W-:Y:S01]  /*87c0*/  @UP0 USHF.R.U32.HI UR11, URZ, UR5, UR7 ;  /* 0x000000053f0b0299 */ /* 0x000fe20008011607 */
[----:B-1----:R-:W-:-:S03]  /*87d0*/  VIADD R3, R4, 0xffffff80 ;  /* 0xffffff8004037836 */ /* 0x002fc60000000000 */
[----:B------:R-:W-:Y:S02]  /*87e0*/  USHF.R.S32.HI UR5, URZ, 0x1f, UR11 ;  /* 0x0000001f3f057899 */ /* 0x000fe4000801140b */
[----:B------:R-:W-:Y:S01]  /*87f0*/  IMAD.U32 R236, RZ, RZ, UR11 ;  /* 0x0000000bffec7e24 */ /* 0x000fe2000f8e00ff */
[----:B------:R-:W-:Y:S01]  /*8800*/  BAR.SYNC.DEFER_BLOCKING 0x1, 0x100 ;  /* 0x0044000000007b1d */ /* 0x000fe20000010000 */
[----:B------:R-:W-:Y:S01]  /*8810*/  UIMAD UR10, UR5, UR12, URZ ;  /* 0x0000000c050a72a4 */ /* 0x000fe2000f8e023f */
[----:B------:R-:W-:-:S03]  /*8820*/  ISETP.NE.AND P0, PT, R3, RZ, PT ;  /* 0x000000ff0300720c */ /* 0x000fc60003f05270 */
[----:B------:R-:W-:Y:S01]  /*8830*/  UIMAD UR10, UR11, UR13, UR10 ;  /* 0x0000000d0b0a72a4 */ /* 0x000fe2000f8e020a */
[----:B--2---:R-:W-:Y:S02]  /*8840*/  R2UR UR8, R2 ;  /* 0x00000000020872ca */ /* 0x004fe400000e0000 */
[----:B----4-:R-:W-:Y:S02]  /*8850*/  R2UR UR17, R0 ;  /* 0x00000000001172ca */ /* 0x010fe400000e0000 */
[----:B------:R-:W-:-:S09]  /*8860*/  SHF.R.S32.HI R0, RZ, 0x1f, R3 ;  /* 0x0000001fff007819 */ /* 0x000fd20000011403 */
[----:B------:R-:W-:Y:S01]  /*8870*/  UIMAD UR8, UR8, 0x5000, URZ ;  /* 0x00005000080878a4 */ /* 0x000fe2000f8e023f */
[----:B------:R-:W-:-:S03]  /*8880*/  LEA.HI R2, R0, R3, RZ, 0x7 ;  /* 0x0000000300027211 */ /* 0x000fc600078f38ff */
[----:B------:R-:W-:Y:S01]  /*8890*/  USHF.R.S32.HI UR9, URZ, 0x1f, UR8 ;  /* 0x0000001f3f097899 */ /* 0x000fe20008011408 */
[----:B------:R-:W-:Y:S02]  /*88a0*/  LOP3.LUT R0, R2, 0x3fffff80, RZ, 0xc0, !PT ;  /* 0x3fffff8002007812 */ /* 0x000fe400078ec0ff */
[----:B------:R-:W-:Y:S01]  /*88b0*/  SHF.R.S32.HI R5, RZ, 0x7, R2 ;  /* 0x00000007ff057819 */ /* 0x000fe20000011402 */
[----:B------:R-:W-:Y:S02]  /*88c0*/  UIMAD.WIDE.U32 UR6, UR11, UR12, UR8 ;  /* 0x0000000c0b0672a5 */ /* 0x000fe4000f8e0008 */
[----:B------:R-:W-:Y:S01]  /*88d0*/  IMAD.IADD R0, R3, 0x1, -R0 ;  /* 0x0000000103007824 */ /* 0x000fe200078e0a00 */
[----:B------:R-:W-:Y:S01]  /*88e0*/  ULDC.64 UR12, c[0x0][0x840] ;  /* 0x00021000000c7ab9 */ /* 0x000fe20000000a00 */
[----:B------:R-:W-:Y:S02]  /*88f0*/  USHF.R.S32.HI UR16, URZ, 0x1f, UR17 ;  /* 0x0000001f3f107899 */ /* 0x000fe40008011411 */
[----:B------:R-:W-:Y:S01]  /*8900*/  IMAD R0, R5, 0xa00, R0 ;  /* 0x00000a0005007824 */ /* 0x000fe200078e0200 */
[----:B------:R-:W-:-:S02]  /*8910*/  UIMAD UR5, UR5, UR12, URZ ;  /* 0x0000000c050572a4 */ /* 0x000fc4000f8e023f */
[----:B------:R-:W-:Y:S01]  /*8920*/  UIMAD.WIDE.U32 UR8, UR11, UR12, UR8 ;  /* 0x0000000c0b0872a5 */ /* 0x000fe2000f8e0008 */
[----:B------:R-:W-:Y:S01]  /*8930*/  IMAD.SHL.U32 R0, R0, 0x4, RZ ;  /* 0x0000000400007824 */ /* 0x000fe200078e00ff */
[----:B------:R-:W-:Y:S02]  /*8940*/  UIMAD UR11, UR11, UR13, UR5 ;  /* 0x0000000d0b0b72a4 */ /* 0x000fe4000f8e0205 */
[----:B------:R-:W-:Y:S02]  /*8950*/  UIADD3 UR7, UR7, UR10, URZ ;  /* 0x0000000a07077290 */ /* 0x000fe4000fffe03f */
[----:B------:R-:W-:Y:S01]  /*8960*/  LEA R0, R0, UR4, 0x2 ;  /* 0x0000000400007c11 */ /* 0x000fe2000f8e10ff */
[----:B------:R-:W-:Y:S01]  /*8970*/  ULDC.64 UR12, c[0x0][0x820] ;  /* 0x00020800000c7ab9 */ /* 0x000fe20000000a00 */
[----:B------:R-:W-:Y:S02]  /*8980*/  UIMAD UR10, UR16, UR14, URZ ;  /* 0x0000000e100a72a4 */ /* 0x000fe4000f8e023f */
[----:B------:R-:W-:Y:S01]  /*8990*/  UIMAD UR5, UR16, UR12, URZ ;  /* 0x0000000c100572a4 */ /* 0x000fe2000f8e023f */
[----:B------:R1:W-:Y:S01]  /*89a0*/  STS.128 [R0], R56 ;  /* 0x0000003800007388 */ /* 0x0003e20000000c00 */
[----:B------:R-:W-:-:S02]  /*89b0*/  UIADD3 UR9, UR9, UR11, URZ ;  /* 0x0000000b09097290 */ /* 0x000fc4000fffe03f */
[----:B------:R-:W-:Y:S01]  /*89c0*/  UIMAD UR5, UR17, UR13, UR5 ;  /* 0x0000000d110572a4 */ /* 0x000fe2000f8e0205 */
[----:B------:R1:W-:Y:S01]  /*89d0*/  STS.128 [R0+0x800], R60 ;  /* 0x0008003c00007388 */ /* 0x0003e20000000c00 */
[----:B------:R-:W-:Y:S02]  /*89e0*/  UIMAD.WIDE.U32 UR6, UR17, UR12, UR6 ;  /* 0x0000000c110672a5 */ /* 0x000fe4000f8e0006 */
[----:B------:R-:W-:Y:S01]  /*89f0*/  UIMAD UR10, UR17, UR15, UR10 ;  /* 0x0000000f110a72a4 */ /* 0x000fe2000f8e020a */
[----:B------:R1:W-:Y:S01]  /*8a00*/  STS.128 [R0+0x1000], R96 ;  /* 0x0010006000007388 */ /* 0x0003e20000000c00 */
[----:B------:R-:W-:Y:S01]  /*8a10*/  UIMAD.WIDE.U32 UR8, UR17, UR14, UR8 ;  /* 0x0000000e110872a5 */ /* 0x000fe2000f8e0008 */
[----:B------:R-:W-:Y:S02]  /*8a20*/  ULDC.64 UR12, c[0x0][0x800] ;  /* 0x00020000000c7ab9 */ /* 0x000fe40000000a00 */
[----:B------:R1:W-:Y:S01]  /*8a30*/  STS.128 [R0+0x1800], R100 ;  /* 0x0018006400007388 */ /* 0x0003e20000000c00 */
[----:B------:R-:W-:Y:S01]  /*8a40*/  ULDC.64 UR14, c[0x0][0x828] ;  /* 0x00020a00000e7ab9 */ /* 0x000fe20000000a00 */
[----:B------:R-:W-:-:S02]  /*8a50*/  UIADD3 UR7, UR7, UR5, URZ ;  /* 0x0000000507077290 */ /* 0x000fc4000fffe03f */
[----:B------:R1:W-:Y:S01]  /*8a60*/  STS.128 [R0+0x2000], R64 ;  /* 0x0020004000007388 */ /* 0x0003e20000000c00 */
[----:B------:R-:W-:Y:S02]  /*8a70*/  ULEA UR12, UP0, UR6, UR12, 0x2 ;  /* 0x0000000c060c7291 */ /* 0x000fe4000f80103f */
        /* <DEDUP_REMOVED lines=28> */
.L_x_1869:
[----:B------:R-:W-:Y:S01]  /*8c40*/  @P0 ELECT P1, URZ, PT ;  /* 0x00000000003f082f */ /* 0x000fe20003820000 */
[----:B------:R2:W-:-:S12]  /*8c50*/  UBLKRED.G.S.ADD.F32.RN [UR6], [UR4], UR5, desc[UR8] ;  /* 0x00000806040073bb */ /* 0x0005d800080a1405 */
[----:B------:R-:W-:Y:S02]  /*8c60*/  @P1 PLOP3.LUT P0, PT, P1, PT, PT, 0x8, 0x0 ;  /* 0x000000000000181c */ /* 0x000fe40000f0e170 */
[----:B------:R-:W-:-:S11]  /*8c70*/  PLOP3.LUT P1, PT, PT, PT, PT, 0x8, 0x0 ;  /* 0x000000000000781c */ /* 0x000fd60003f2e170 */
[----:B--2---:R-:W-:Y:S05]  /*8c80*/  @P0 BRA.U.ANY `(.L_x_1869) ;  /* 0xfffffffd00ec0947 */ /* 0x004fea000393ffff */
[----:B------:R0:W-:Y:S01]  /*8c90*/  UTMACMDFLUSH ;  /* 0x00000000000079b7 */ /* 0x0001e20000000000 */
[----:B------:R-:W-:-:S04]  /*8ca0*/  DEPBAR.LE SB0, 0x0 ;  /* 0x000080000000791a */ /* 0x000fc80000000000 */
.L_x_1868:
[----:B------:R-:W-:Y:S05]  /*8cb0*/  BSYNC B1 ;  /* 0x0000000000017941 */ /* 0x000fea0003800000 */
.L_x_1867:
        /* <DEDUP_REMOVED lines=32> */
.L_x_1870:
        /* <DEDUP_REMOVED lines=8> */
.L_x_1848:
        /* <DEDUP_REMOVED lines=27> */
.L_x_1871:
[----:B------:R-:W-:Y:S01]  /*90f0*/  ULDC UR8, c[0x0][0x8cc] ;  /* 0x0002330000087ab9 */ /* 0x000fe20000000800 */
[----:B------:R-:W-:Y:S01]  /*9100*/  UMOV UR11, UR7 ;  /* 0x00000007000b7c82 */ /* 0x000fe20008000000 */
[----:B------:R-:W-:-:S11]  /*9110*/  UISETP.NE.AND UP0, UPT, UR8, 0x1, UPT ;  /* 0x000000010800788c */ /* 0x000fd6000bf05270 */
[----:B------:R-:W-:Y:S02]  /*9120*/  @UP0 ULDC.64 UR12, c[0x0][0x8d0] ;  /* 0x00023400000c0ab9 */ /* 0x000fe40000000a00 */
[----:B------:R-:W-:-:S04]  /*9130*/  UIMAD.WIDE.U32 UR4, UR7, UR12, URZ ;  /* 0x0000000c070472a5 */ /* 0x000fc8000f8e003f */
[----:B------:R-:W-:-:S04]  /*9140*/  @UP0 USHF.R.U32.HI UR11, URZ, UR13, UR5 ;  /* 0x0000000d3f0b0299 */ /* 0x000fc80008011605 */
[----:B------:R-:W-:-:S12]  /*9150*/  UIMAD UR4, UR11, UR8, URZ ;  /* 0x000000080b0472a4 */ /* 0x000fd8000f8e023f */
.L_x_1872:
        /* <DEDUP_REMOVED lines=74> */
.L_x_1889:
        /* <DEDUP_REMOVED lines=10> */
.L_x_1875:
        /* <DEDUP_REMOVED lines=125> */
.L_x_1881:
[----:B------:R-:W-:-:S04]  /*9e70*/  SHF.L.U32 R10, R15, 0x1f, RZ ;  /* 0x0000001f0f0a7819 */ /* 0x000fc800000006ff */
[----:B------:R-:W1:Y:S02]  /*9e80*/  SYNCS.PHASECHK.TRANS64.TRYWAIT P1, [R7+URZ+0x31838], R10 ;  /* 0x0318380a070075a7 */ /* 0x000e64000802017f */
[----:B-1---5:R-:W-:Y:S05]  /*9e90*/  @!P1 BRA `(.L_x_1877) ;  /* 0x0000000c009c9947 */ /* 0x022fea0003800000 */
.L_x_1890:
[----:B------:R-:W-:Y:S05]  /*9ea0*/  @P0 BRA `(.L_x_1878) ;  /* 0x0000000000140947 */ /* 0x000fea0003800000 */
[----:B------:R-:W-:Y:S01]  /*9eb0*/  ISETP.NE.AND P1, PT, R17, RZ, PT ;  /* 0x000000ff1100720c */ /* 0x000fe20003f25270 */
[----:B-1----:R-:W-:-:S04]  /*9ec0*/  IMAD.MOV.U32 R10, RZ, RZ, 0x8100 ;  /* 0x00008100ff0a7424 */ /* 0x002fc800078e00ff */
[----:B------:R2:W-:Y:S08]  /*9ed0*/  SYNCS.ARRIVE.TRANS64 RZ, [R7+URZ+0x31830], R10 ;  /* 0x0318300a07ff79a7 */ /* 0x0005f0000800003f */
[----:B------:R-:W-:Y:S05]  /*9ee0*/  @!P1 BRA `(.L_x_1878) ;  /* 0x0000000000049947 */ /* 0x000fea0003800000 */
[----:B------:R-:W-:Y:S01]  /*9ef0*/  BPT.TRAP 0x1 ;  /* 0x000000040000795c */ /* 0x000fe20000300000 */
.L_x_1878:
        /* <DEDUP_REMOVED lines=51> */
.L_x_1892:
[----:B------:R-:W-:Y:S01]  /*a230*/  LOP3.LUT R15, R15, 0x1, RZ, 0x3c, !PT ;  /* 0x000000010f0f7812 */ /* 0x000fe200078e3cff */
[----:B------:R-:W-:Y:S06]  /*a240*/  @P2 BRA `(.L_x_1880) ;  /* 0x0000000000142947 */ /* 0x000fec0003800000 */
[----:B------:R-:W-:Y:S01]  /*a250*/  ISETP.NE.AND P1, PT, R17, RZ, PT ;  /* 0x000000ff1100720c */ /* 0x000fe20003f25270 */
[----:B-1----:R-:W-:-:S04]  /*a260*/  IMAD.MOV.U32 R20, RZ, RZ, 0x8100 ;  /* 0x00008100ff147424 */ /* 0x002fc800078e00ff */
[----:B------:R2:W-:Y:S08]  /*a270*/  SYNCS.ARRIVE.TRANS64 RZ, [R19+URZ+0x31810], R20 ;  /* 0x0318101413ff79a7 */ /* 0x0005f0000800003f */
[----:B------:R-:W-:Y:S05]  /*a280*/  @!P1 BRA `(.L_x_1880) ;  /* 0x0000000000049947 */ /* 0x000fea0003800000 */
[----:B------:R-:W-:Y:S01]  /*a290*/  BPT.TRAP 0x1 ;  /* 0x000000040000795c */ /* 0x000fe20000300000 */
.L_x_1880:
        /* <DEDUP_REMOVED lines=52> */
.L_x_1876:
[----:B------:R-:W-:-:S04]  /*a5e0*/  SHF.L.U32 R4, R15, 0x1f, RZ ;  /* 0x0000001f0f047819 */ /* 0x000fc800000006ff */
[----:B------:R-:W1:Y:S02]  /*a5f0*/  SYNCS.PHASECHK.TRANS64.TRYWAIT P1, [R7+URZ+0x31838], R4 ;  /* 0x03183804070075a7 */ /* 0x000e64000802017f */
[----:B-1----:R-:W-:Y:S05]  /*a600*/  @!P1 BRA `(.L_x_1882) ;  /* 0x0000000400ec9947 */ /* 0x002fea0003800000 */
.L_x_1893:
[----:B------:R-:W-:Y:S05]  /*a610*/  @P0 BRA `(.L_x_1883) ;  /* 0x0000000000180947 */ /* 0x000fea0003800000 */
[----:B------:R-:W2:Y:S01]  /*a620*/  S2R R5, SR_TID.X ;  /* 0x0000000000057919 */ /* 0x000ea20000002100 */
[----:B-1----:R-:W-:-:S04]  /*a630*/  IMAD.MOV.U32 R4, RZ, RZ, 0x8100 ;  /* 0x00008100ff047424 */ /* 0x002fc800078e00ff */
[----:B------:R3:W-:Y:S01]  /*a640*/  SYNCS.ARRIVE.TRANS64 RZ, [R7+URZ+0x31830], R4 ;  /* 0x0318300407ff79a7 */ /* 0x0007e2000800003f */
[----:B--2---:R-:W-:-:S13]  /*a650*/  LOP3.LUT P0, RZ, R5, 0x1f, RZ, 0xc0, !PT ;  /* 0x0000001f05ff7812 */ /* 0x004fda000780c0ff */
[----:B---3--:R-:W-:Y:S05]  /*a660*/  @!P0 BRA `(.L_x_1883) ;  /* 0x0000000000048947 */ /* 0x008fea0003800000 */
[----:B------:R-:W-:Y:S01]  /*a670*/  BPT.TRAP 0x1 ;  /* 0x000000040000795c */ /* 0x000fe20000300000 */
.L_x_1883:
        /* <DEDUP_REMOVED lines=52> */
.L_x_1873:
[----:B------:R-:W-:Y:S05]  /*a9c0*/  WARPSYNC.ALL ;  /* 0x0000000000007948 */ /* 0x000fea0003800000 */
[----:B------:R-:W-:-:S13]  /*a9d0*/  ELECT P0, URZ, PT ;  /* 0x00000000003f782f */ /* 0x000fda0003800000 */
[----:B------:R-:W-:Y:S05]  /*a9e0*/  @!P0 BRA `(.L_x_1852) ;  /* 0x0000000000708947 */ /* 0x000fea0003800000 */
[----:B------:R-:W-:-:S04]  /*a9f0*/  LOP3.LUT R0, R0, 0x2, RZ, 0xfc, !PT ;  /* 0x0000000200007812 */ /* 0x000fc800078efcff */
[----:B------:R-:W-:-:S13]  /*aa00*/  ISETP.NE.AND P1, PT, R0, 0x3, PT ;  /* 0x000000030000780c */ /* 0x000fda0003f25270 */
[----:B------:R-:W-:Y:S05]  /*aa10*/  @!P1 BRA `(.L_x_1884) ;  /* 0x0000000000049947 */ /* 0x000fea0003800000 */
[----:B------:R-:W-:Y:S01]  /*aa20*/  BPT.TRAP 0x1 ;  /* 0x000000040000795c */ /* 0x000fe20000300000 */
.L_x_1884:
        /* <DEDUP_REMOVED lines=8> */
.L_x_1894:
        /* <DEDUP_REMOVED lines=9> */
.L_x_1895:
[----:B------:R-:W-:Y:S05]  /*ab40*/  @!P1 BRA `(.L_x_1887) ;  /* 0x0000000000049947 */ /* 0x000fea0003800000 */
[----:B------:R-:W-:Y:S01]  /*ab50*/  BPT.TRAP 0x1 ;  /* 0x000000040000795c */ /* 0x000fe20000300000 */
.L_x_1887:
[----:B------:R-:W-:-:S07]  /*ab60*/  SHF.L.U32 R15, R15, 0x1f, RZ ;  /* 0x0000001f0f0f7819 */ /* 0x000fce00000006ff */
.L_x_1888:
[----:B--2---:R2:W3:Y:S02]  /*ab70*/  SYNCS.PHASECHK.TRANS64.TRYWAIT P0, [R4+URZ+0x31838], R15 ;  /* 0x0318380f040075a7 */ /* 0x0044e4000800017f */
[----:B---3--:R-:W-:Y:S05]  /*ab80*/  @!P0 NANOSLEEP.SYNCS 0x989680 ;  /* 0x009896800000895d */ /* 0x008fea0003900000 */
[----:B------:R-:W3:Y:S02]  /*ab90*/  @!P0 SYNCS.PHASECHK.TRANS64 P0, [R4+URZ+0x31838], R15 ;  /* 0x0318380f040085a7 */ /* 0x000ee4000800007f */
[----:B---3--:R-:W-:Y:S05]  /*aba0*/  @!P0 BRA `(.L_x_1888) ;  /* 0xfffffffc00f08947 */ /* 0x008fea000383ffff */
.L_x_1852:
[----:B------:R-:W-:Y:S05]  /*abb0*/  BSYNC B0 ;  /* 0x0000000000007941 */ /* 0x000fea0003800000 */
.L_x_1847:
[----:B------:R-:W-:Y:S05]  /*abc0*/  EXIT ;  /* 0x000000000000794d */ /* 0x000fea0003800000 */
.L_x_1855:
[----:B-1----:R1:W2:Y:S02]  /*abd0*/  SYNCS.PHASECHK.TRANS64.TRYWAIT P0, [R17+URZ+0x31800], R10 ;  /* 0x0318000a110075a7 */ /* 0x0022a4000800017f */
[----:B--2---:R-:W-:Y:S05]  /*abe0*/  @!P0 NANOSLEEP.SYNCS 0x989680 ;  /* 0x009896800000895d */ /* 0x004fea0003900000 */
[----:B------:R-:W2:Y:S02]  /*abf0*/  @!P0 SYNCS.PHASECHK.TRANS64 P0, [R17+URZ+0x31800], R10 ;  /* 0x0318000a110085a7 */ /* 0x000ea4000800007f */
[----:B--2---:R-:W-:Y:S05]  /*ac00*/  @!P0 BRA `(.L_x_1855) ;  /* 0xfffffffc00f08947 */ /* 0x004fea000383ffff */
[----:B------:R-:W-:Y:S05]  /*ac10*/  BRA `(.L_x_1854) ;  /* 0xffffff6400107947 */ /* 0x000fea000383ffff */
.L_x_1859:
[----:B--2---:R2:W3:Y:S02]  /*ac20*/  SYNCS.PHASECHK.TRANS64.TRYWAIT P1, [R16+URZ+0x31810], R9 ;  /* 0x03181009100075a7 */ /* 0x0044e4000802017f */
[----:B---3--:R-:W-:Y:S05]  /*ac30*/  @!P1 NANOSLEEP.SYNCS 0x989680 ;  /* 0x009896800000995d */ /* 0x008fea0003900000 */
[----:B------:R-:W3:Y:S02]  /*ac40*/  @!P1 SYNCS.PHASECHK.TRANS64 P1, [R16+URZ+0x31810], R9 ;  /* 0x03181009100095a7 */ /* 0x000ee4000802007f */
[----:B---3--:R-:W-:Y:S05]  /*ac50*/  @!P1 BRA `(.L_x_1859) ;  /* 0xfffffffc00f09947 */ /* 0x008fea000383ffff */
[----:B------:R-:W-:Y:S05]  /*ac60*/  BRA `(.L_x_1858) ;  /* 0xffffff6c00647947 */ /* 0x000fea000383ffff */
.L_x_1863:
[----:B----4-:R4:W1:Y:S02]  /*ac70*/  SYNCS.PHASECHK.TRANS64.TRYWAIT P1, [R17+URZ+0x31830], R8 ;  /* 0x03183008110075a7 */ /* 0x010864000802017f */
[----:B-1----:R-:W-:Y:S05]  /*ac80*/  @!P1 NANOSLEEP.SYNCS 0x989680 ;  /* 0x009896800000995d */ /* 0x002fea0003900000 */
[----:B------:R-:W1:Y:S02]  /*ac90*/  @!P1 SYNCS.PHASECHK.TRANS64 P1, [R17+URZ+0x31830], R8 ;  /* 0x03183008110095a7 */ /* 0x000e64000802007f */
[----:B-1----:R-:W-:Y:S05]  /*aca0*/  @!P1 BRA `(.L_x_1863) ;  /* 0xfffffffc00f09947 */ /* 0x002fea000383ffff */
[----:B------:R-:W-:Y:S05]  /*acb0*/  BRA `(.L_x_1862) ;  /* 0xffffff8800647947 */ /* 0x000fea000383ffff */
.L_x_1874:
[----:B-1----:R1:W2:Y:S02]  /*acc0*/  SYNCS.PHASECHK.TRANS64.TRYWAIT P1, [R7+URZ+0x31820], R6 ;  /* 0x03182006070075a7 */ /* 0x0022a4000802017f */
[----:B--2---:R-:W-:Y:S05]  /*acd0*/  @!P1 NANOSLEEP.SYNCS 0x989680 ;  /* 0x009896800000995d */ /* 0x004fea0003900000 */
[----:B------:R-:W2:Y:S02]  /*ace0*/  @!P1 SYNCS.PHASECHK.TRANS64 P1, [R7+URZ+0x31820], R6 ;  /* 0x03182006070095a7 */ /* 0x000ea4000802007f */
[----:B--2---:R-:W-:Y:S05]  /*acf0*/  @!P1 BRA `(.L_x_1874) ;  /* 0xfffffffc00f09947 */ /* 0x004fea000383ffff */
[----:B------:R-:W-:Y:S05]  /*ad00*/  BRA `(.L_x_1889) ;  /* 0xffffffe8003c7947 */ /* 0x000fea000383ffff */
.L_x_1877:
[----:B-1----:R1:W2:Y:S02]  /*ad10*/  SYNCS.PHASECHK.TRANS64.TRYWAIT P1, [R7+URZ+0x31838], R10 ;  /* 0x0318380a070075a7 */ /* 0x0022a4000802017f */
[----:B--2---:R-:W-:Y:S05]  /*ad20*/  @!P1 NANOSLEEP.SYNCS 0x989680 ;  /* 0x009896800000995d */ /* 0x004fea0003900000 */
[----:B------:R-:W2:Y:S02]  /*ad30*/  @!P1 SYNCS.PHASECHK.TRANS64 P1, [R7+URZ+0x31838], R10 ;  /* 0x0318380a070095a7 */ /* 0x000ea4000802007f */
[----:B--2---:R-:W-:Y:S05]  /*ad40*/  @!P1 BRA `(.L_x_1877) ;  /* 0xfffffffc00f09947 */ /* 0x004fea000383ffff */
[----:B------:R-:W-:Y:S05]  /*ad50*/  BRA `(.L_x_1890) ;  /* 0xfffffff000507947 */ /* 0x000fea000383ffff */
.L_x_1879:
[----:B------:R-:W-:-:S07]  /*ad60*/  SHF.L.U32 R20, R14, 0x1f, RZ ;  /* 0x0000001f0e147819 */ /* 0x000fce00000006ff */
.L_x_1891:
[----:B-1----:R1:W2:Y:S02]  /*ad70*/  SYNCS.PHASECHK.TRANS64.TRYWAIT P1, [R19+URZ+0x31820], R20 ;  /* 0x03182014130075a7 */ /* 0x0022a4000802017f */
[----:B--2---:R-:W-:Y:S05]  /*ad80*/  @!P1 NANOSLEEP.SYNCS 0x989680 ;  /* 0x009896800000995d */ /* 0x004fea0003900000 */
[----:B------:R-:W2:Y:S02]  /*ad90*/  @!P1 SYNCS.PHASECHK.TRANS64 P1, [R19+URZ+0x31820], R20 ;  /* 0x03182014130095a7 */ /* 0x000ea4000802007f */
[----:B--2---:R-:W-:Y:S05]  /*ada0*/  @!P1 BRA `(.L_x_1891) ;  /* 0xfffffffc00f09947 */ /* 0x004fea000383ffff */
[----:B------:R-:W-:Y:S05]  /*adb0*/  BRA `(.L_x_1892) ;  /* 0xfffffff4001c7947 */ /* 0x000fea000383ffff */
.L_x_1882:
[----:B-1----:R1:W2:Y:S02]  /*adc0*/  SYNCS.PHASECHK.TRANS64.TRYWAIT P1, [R7+URZ+0x31838], R4 ;  /* 0x03183804070075a7 */ /* 0x0022a4000802017f */
[----:B--2---:R-:W-:Y:S05]  /*add0*/  @!P1 NANOSLEEP.SYNCS 0x989680 ;  /* 0x009896800000995d */ /* 0x004fea0003900000 */
[----:B------:R-:W2:Y:S02]  /*ade0*/  @!P1 SYNCS.PHASECHK.TRANS64 P1, [R7+URZ+0x31838], R4 ;  /* 0x03183804070095a7 */ /* 0x000ea4000802007f */
[----:B--2---:R-:W-:Y:S05]  /*adf0*/  @!P1 BRA `(.L_x_1882) ;  /* 0xfffffffc00f09947 */ /* 0x004fea000383ffff */
[----:B------:R-:W-:Y:S05]  /*ae00*/  BRA `(.L_x_1893) ;  /* 0xfffffff800007947 */ /* 0x000fea000383ffff */
.L_x_1885:
[----:B-1----:R1:W2:Y:S02]  /*ae10*/  SYNCS.PHASECHK.TRANS64.TRYWAIT P0, [R3+URZ], R2 ;  /* 0x00000002030075a7 */ /* 0x0022a4000800017f */
[----:B--2---:R-:W-:Y:S05]  /*ae20*/  @!P0 NANOSLEEP.SYNCS 0x989680 ;  /* 0x009896800000895d */ /* 0x004fea0003900000 */
[----:B------:R-:W2:Y:S02]  /*ae30*/  @!P0 SYNCS.PHASECHK.TRANS64 P0, [R3+URZ], R2 ;  /* 0x00000002030085a7 */ /* 0x000ea4000800007f */
[----:B--2---:R-:W-:Y:S05]  /*ae40*/  @!P0 BRA `(.L_x_1885) ;  /* 0xfffffffc00f08947 */ /* 0x004fea000383ffff */
[----:B------:R-:W-:Y:S05]  /*ae50*/  BRA `(.L_x_1894) ;  /* 0xfffffffc00147947 */ /* 0x000fea000383ffff */
.L_x_1886:
[----:B-1----:R1:W2:Y:S02]  /*ae60*/  SYNCS.PHASECHK.TRANS64.TRYWAIT P0, [R17+URZ], R0 ;  /* 0x00000000110075a7 */ /* 0x0022a4000800017f */
[----:B--2---:R-:W-:Y:S05]  /*ae70*/  @!P0 NANOSLEEP.SYNCS 0x989680 ;  /* 0x009896800000895d */ /* 0x004fea0003900000 */
[----:B------:R-:W2:Y:S02]  /*ae80*/  @!P0 SYNCS.PHASECHK.TRANS64 P0, [R17+URZ], R0 ;  /* 0x00000000110085a7 */ /* 0x000ea4000800007f */
[----:B--2---:R-:W-:Y:S05]  /*ae90*/  @!P0 BRA `(.L_x_1886) ;  /* 0xfffffffc00f08947 */ /* 0x004fea000383ffff */
[----:B------:R-:W-:Y:S05]  /*aea0*/  BRA `(.L_x_1895) ;  /* 0xfffffffc00247947 */ /* 0x000fea000383ffff */
.L_x_1896:
        /* <DEDUP_REMOVED lines=13> */
.L_x_2218:


//--------------------- .text._ZN7cutlass13device_kernelIN5flash22FlashAttnBwdPreprocessIN4cute5tupleIJNS3_1CILi64EEENS5_ILi256EEEEEENS_10bfloat16_tEfNS_4arch4Sm90ELb1ELb0EEEEEvNT_6ParamsE --------------------------
	.section	.text._ZN7cutlass13device_kernelIN5flash22FlashAttnBwdPreprocessIN4cute5tupleIJNS3_1CILi64EEENS5_ILi256EEEEEENS_10bfloat16_tEfNS_4arch4Sm90ELb1ELb0EEEEEvNT_6ParamsE,"ax",@progbits
	.align	128
.text._ZN7cutlass13device_kernelIN5flash22FlashAttnBwdPreprocessIN4cute5tupleIJNS3_1CILi64EEENS5_ILi256EEEEEENS_10bfloat16_tEfNS_4arch4Sm90ELb1ELb0EEEEEvNT_6ParamsE:
        .type           _ZN7cutlass13device_kernelIN5flash22FlashAttnBwdPreprocessIN4cute5tupleIJNS3_1CILi64EEENS5_ILi256EEEEEENS_10bfloat16_tEfNS_4arch4Sm90ELb1ELb0EEEEEvNT_6ParamsE,@function
        .size           _ZN7cutlass13device_kernelIN5flash22FlashAttnBwdPreprocessIN4cute5tupleIJNS3_1CILi64EEENS5_ILi256EEEEEENS_10bfloat16_tEfNS_4arch4Sm90ELb1ELb0EEEEEvNT_6ParamsE,(.L_x_2219 - _ZN7cutlass13device_kernelIN5flash22FlashAttnBwdPreprocessIN4cute5tupleIJNS3_1CILi64EEENS5_ILi256EEEEEENS_10bfloat16_tEfNS_4arch4Sm90ELb1ELb0EEEEEvNT_6ParamsE)
        .other          _ZN7cutlass13device_kernelIN5flash22FlashAttnBwdPreprocessIN4cute5tupleIJNS3_1CILi64EEENS5_ILi256EEEEEENS_10bfloat16_tEfNS_4arch4Sm90ELb1ELb0EEEEEvNT_6ParamsE,@"STO_CUDA_ENTRY STV_DEFAULT"
_ZN7cutlass13device_kernelIN5flash22FlashAttnBwdPreprocessIN4cute5tupleIJNS3_1CILi64EEENS5_ILi256EEEEEENS_10bfloat16_tEfNS_4arch4Sm90ELb1ELb0EEEEEvNT_6ParamsE:
[----:B------:R-:W-:Y:S01]  /*0000*/  LDC R1, c[0x0][0x28] ;  /* 0x00000a00ff017b82 */ /* 0x000fe20000000800 */
[----:B------:R-:W0:Y:S07]  /*0010*/  S2R R0, SR_CTAID.X ;  /* 0x0000000000007919 */ /* 0x000e2e0000002500 */
[----:B------:R-:W1:Y:S01]  /*0020*/  LDC R3, c[0x0][0x218] ;  /* 0x00008600ff037b82 */ /* 0x000e620000000800 */
[----:B------:R-:W-:Y:S01]  /*0030*/  IMAD.MOV.U32 R96, RZ, RZ, 0x7f800000 ;  /* 0x7f800000ff607424 */ /* 0x000fe200078e00ff */
[----:B------:R-:W-:Y:S01]  /*0040*/  ULDC.64 UR4, c[0x0][0x208] ;  /* 0x0000820000047ab9 */ /* 0x000fe20000000a00 */
[----:B------:R-:W2:Y:S05]  /*0050*/  S2R R9, SR_TID.X ;  /* 0x0000000000097919 */ /* 0x000eaa0000002100 */
[----:B------:R-:W3:Y:S08]  /*0060*/  S2UR UR6, SR_CTAID.Y ;  /* 0x00000000000679c3 */ /* 0x000ef00000002600 */
[----:B------:R-:W4:Y:S08]  /*0070*/  S2UR UR7, SR_CTAID.Z ;  /* 0x00000000000779c3 */ /* 0x000f300000002700 */
[----:B------:R-:W4:Y:S01]  /*0080*/  LDC.64 R68, c[0x0][0x250] ;  /* 0x00009400ff447b82 */ /* 0x000f220000000a00 */
[----:B0-----:R-:W-:Y:S01]  /*0090*/  IMAD.SHL.U32 R2, R0, 0x40, RZ ;  /* 0x0000004000027824 */ /* 0x001fe200078e00ff */
[----:B---3--:R-:W-:-:S03]  /*00a0*/  USHF.R.S32.HI UR8, URZ, 0x1f, UR6 ;  /* 0x0000001f3f087899 */ /* 0x008fc60008011406 */
[----:B-1----:R-:W-:-:S05]  /*00b0*/  IMAD.IADD R17, R3, 0x1, -R2 ;  /* 0x0000000103117824 */ /* 0x002fca00078e0a02 */
[----:B--2---:R-:W-:Y:S01]  /*00c0*/  ISETP.GE.AND P0, PT, R9, R17, PT ;  /* 0x000000110900720c */ /* 0x004fe20003f06270 */
[----:B----4-:R-:W-:-:S03]  /*00d0*/  USHF.R.S32.HI UR9, URZ, 0x1f, UR7 ;  /* 0x0000001f3f097899 */ /* 0x010fc60008011407 */
[----:B------:R-:W-:-:S13]  /*00e0*/  ISETP.GT.OR P0, PT, R9, 0x3f, P0 ;  /* 0x0000003f0900780c */ /* 0x000fda0000704670 */
[----:B------:R-:W0:Y:S01]  /*00f0*/  @!P0 LDC.64 R10, c[0x0][0x290] ;  /* 0x0000a400ff0a8b82 */ /* 0x000e220000000a00 */
[----:B------:R-:W-:Y:S02]  /*0100*/  @!P0 SHF.R.S32.HI R5, RZ, 0x1f, R9 ;  /* 0x0000001fff058819 */ /* 0x000fe40000011409 */
[----:B------:R-:W-:-:S04]  /*0110*/  @!P0 IADD3 R4, P1, R2, R9, RZ ;  /* 0x0000000902048210 */ /* 0x000fc80007f3e0ff */
[----:B------:R-:W-:Y:S01]  /*0120*/  @!P0 LEA.HI.X.SX32 R5, R2, R5, 0x1, P1 ;  /* 0x0000000502058211 */ /* 0x000fe200008f0eff */
[----:B------:R-:W1:Y:S08]  /*0130*/  @!P0 LDC.64 R12, c[0x0][0x298] ;  /* 0x0000a600ff0c8b82 */ /* 0x000e700000000a00 */
[----:B------:R-:W2:Y:S01]  /*0140*/  @!P0 LDC.64 R14, c[0x0][0x288] ;  /* 0x0000a200ff0e8b82 */ /* 0x000ea20000000a00 */
[----:B0-----:R-:W-:-:S02]  /*0150*/  @!P0 IMAD R6, R10, UR8, RZ ;  /* 0x000000080a068c24 */ /* 0x001fc4000f8e02ff */
[----:B------:R-:W-:-:S04]  /*0160*/  @!P0 IMAD.WIDE.U32 R4, R10, UR6, R4 ;  /* 0x000000060a048c25 */ /* 0x000fc8000f8e0004 */
[----:B------:R-:W-:Y:S02]  /*0170*/  @!P0 IMAD R7, R11, UR6, R6 ;  /* 0x000000060b078c24 */ /* 0x000fe4000f8e0206 */
[C---:B-1----:R-:W-:Y:S02]  /*0180*/  @!P0 IMAD R2, R12.reuse, UR9, RZ ;  /* 0x000000090c028c24 */ /* 0x042fe4000f8e02ff */
[----:B------:R-:W-:Y:S02]  /*0190*/  @!P0 IMAD.IADD R5, R5, 0x1, R7 ;  /* 0x0000000105058824 */ /* 0x000fe400078e0207 */
[----:B------:R-:W-:Y:S02]  /*01a0*/  @!P0 IMAD R7, R13, UR7, R2 ;  /* 0x000000070d078c24 */ /* 0x000fe4000f8e0202 */
[----:B------:R-:W-:Y:S02]  /*01b0*/  @!P0 IMAD.WIDE.U32 R4, R12, UR7, R4 ;  /* 0x000000070c048c25 */ /* 0x000fe4000f8e0004 */
[----:B------:R-:W0:Y:S03]  /*01c0*/  LDC.64 R12, c[0x0][0x230] ;  /* 0x00008c00ff0c7b82 */ /* 0x000e260000000a00 */
[----:B------:R-:W-:-:S02]  /*01d0*/  @!P0 IADD3 R2, R5, R7, RZ ;  /* 0x0000000705028210 */ /* 0x000fc40007ffe0ff */
[----:B--2---:R-:W-:-:S04]  /*01e0*/  @!P0 LEA R6, P1, R4, R14, 0x2 ;  /* 0x0000000e04068211 */ /* 0x004fc800078210ff */
[----:B------:R-:W-:Y:S02]  /*01f0*/  @!P0 LEA.HI.X R7, R4, R15, R2, 0x2, P1 ;  /* 0x0000000f04078211 */ /* 0x000fe400008f1402 */
[----:B------:R-:W-:Y:S01]  /*0200*/  SHF.R.S32.HI R2, RZ, 0x1f, R9 ;  /* 0x0000001fff027819 */ /* 0x000fe20000011409 */
[----:B------:R-:W1:Y:S02]  /*0210*/  LDC.64 R14, c[0x0][0x238] ;  /* 0x00008e00ff0e7b82 */ /* 0x000e640000000a00 */
[----:B------:R2:W5:Y:S01]  /*0220*/  @!P0 LDG.E R96, desc[UR4][R6.64] ;  /* 0x0000000406608981 */ /* 0x000562000c1e1900 */
[----:B------:R-:W-:Y:S01]  /*0230*/  LEA.HI R8, R2, R9, RZ, 0x4 ;  /* 0x0000000902087211 */ /* 0x000fe200078f20ff */
[----:B------:R-:W-:Y:S01]  /*0240*/  BSSY B0, `(.L_x_1897) ;  /* 0x0000030000007945 */ /* 0x000fe20003800000 */
[----:B------:R-:W-:Y:S02]  /*0250*/  CS2R R24, SRZ ;  /* 0x0000000000187805 */ /* 0x000fe4000001ff00 */
[----:B------:R-:W-:-:S02]  /*0260*/  CS2R R72, SRZ ;  /* 0x0000000000487805 */ /* 0x000fc4000001ff00 */
[C---:B------:R-:W-:Y:S02]  /*0270*/  LOP3.LUT R2, R8.reuse, 0xfffffff0, RZ, 0xc0, !PT ;  /* 0xfffffff008027812 */ /* 0x040fe400078ec0ff */
[----:B------:R-:W-:Y:S02]  /*0280*/  CS2R R74, SRZ ;  /* 0x00000000004a7805 */ /* 0x000fe4000001ff00 */
[----:B------:R-:W-:Y:S02]  /*0290*/  LEA.HI.SX32 R10, R8, 0x20, 0x1c ;  /* 0x00000020080a7811 */ /* 0x000fe400078fe2ff */
[----:B------:R-:W-:Y:S02]  /*02a0*/  CS2R R60, SRZ ;  /* 0x00000000003c7805 */ /* 0x000fe4000001ff00 */
[----:B------:R-:W-:Y:S01]  /*02b0*/  CS2R R62, SRZ ;  /* 0x00000000003e7805 */ /* 0x000fe2000001ff00 */
[----:B------:R-:W-:Y:S02]  /*02c0*/  IMAD.IADD R2, R9, 0x1, -R2 ;  /* 0x0000000109027824 */ /* 0x000fe400078e0a02 */
[----:B0-----:R-:W-:-:S02]  /*02d0*/  IMAD R4, R12, UR8, RZ ;  /* 0x000000080c047c24 */ /* 0x001fc4000f8e02ff */
[----:B------:R-:W-:Y:S02]  /*02e0*/  IMAD.SHL.U32 R64, R2, 0x8, RZ ;  /* 0x0000000802407824 */ /* 0x000fe400078e00ff */
[----:B------:R-:W-:Y:S01]  /*02f0*/  IMAD R5, R13, UR6, R4 ;  /* 0x000000060d057c24 */ /* 0x000fe2000f8e0204 */
[----:B------:R-:W-:Y:S01]  /*0300*/  LEA.HI.SX32 R4, R8, 0x10, 0x1c ;  /* 0x0000001008047811 */ /* 0x000fe200078fe2ff */
[----:B------:R-:W-:Y:S01]  /*0310*/  IMAD R9, R0, -0x40, R3 ;  /* 0xffffffc000097824 */ /* 0x000fe200078e0203 */
[----:B------:R-:W-:Y:S02]  /*0320*/  SHF.R.S32.HI R65, RZ, 0x1f, R64 ;  /* 0x0000001fff417819 */ /* 0x000fe40000011440 */
[----:B------:R-:W-:Y:S02]  /*0330*/  SHF.R.S32.HI R8, RZ, 0x4, R8 ;  /* 0x00000004ff087819 */ /* 0x000fe40000011408 */
[----:B------:R-:W-:Y:S01]  /*0340*/  ISETP.GE.AND P1, PT, R4, R9, PT ;  /* 0x000000090400720c */ /* 0x000fe20003f26270 */
[----:B--2---:R-:W-:Y:S01]  /*0350*/  IMAD.WIDE.U32 R6, R12, UR6, R64 ;  /* 0x000000060c067c25 */ /* 0x004fe2000f8e0040 */
[----:B------:R-:W-:-:S02]  /*0360*/  ISETP.GE.AND P4, PT, R8, R17, PT ;  /* 0x000000110800720c */ /* 0x000fc40003f86270 */
[-C--:B------:R-:W-:Y:S01]  /*0370*/  ISETP.GE.AND P0, PT, R10, R9.reuse, PT ;  /* 0x000000090a00720c */ /* 0x080fe20003f06270 */
[----:B------:R-:W-:Y:S01]  /*0380*/  IMAD.IADD R7, R7, 0x1, R5 ;  /* 0x0000000107077824 */ /* 0x000fe200078e0205 */
[----:B------:R-:W-:Y:S01]  /*0390*/  ISETP.GE.AND P2, PT, R8, R9, PT ;  /* 0x000000090800720c */ /* 0x000fe20003f46270 */
[----:B------:R-:W0:Y:S01]  /*03a0*/  LDC.64 R4, c[0x0][0x258] ;  /* 0x00009600ff047b82 */ /* 0x000e220000000a00 */
[C---:B-1----:R-:W-:Y:S01]  /*03b0*/  IMAD R12, R14.reuse, UR9, RZ ;  /* 0x000000090e0c7c24 */ /* 0x042fe2000f8e02ff */
[----:B------:R-:W-:Y:S01]  /*03c0*/  SHF.R.S32.HI R9, RZ, 0x1f, R8 ;  /* 0x0000001fff097819 */ /* 0x000fe20000011408 */
[----:B------:R-:W-:Y:S01]  /*03d0*/  IMAD.WIDE.U32 R6, R14, UR7, R6 ;  /* 0x000000070e067c25 */ /* 0x000fe2000f8e0006 */
[----:B------:R-:W-:-:S03]  /*03e0*/  IADD3 R10, R8, 0x10, RZ ;  /* 0x00000010080a7810 */ /* 0x000fc60007ffe0ff */
[----:B------:R-:W-:Y:S01]  /*03f0*/  IMAD R15, R15, UR7, R12 ;  /* 0x000000070f0f7c24 */ /* 0x000fe2000f8e020c */
[----:B------:R-:W-:Y:S01]  /*0400*/  ISETP.GE.AND P3, PT, R10, R17, PT ;  /* 0x000000110a00720c */ /* 0x000fe20003f66270 */
[----:B------:R-:W-:Y:S02]  /*0410*/  VIADD R16, R8, 0x20 ;  /* 0x0000002008107836 */ /* 0x000fe40000000000 */
[----:B------:R-:W-:Y:S01]  /*0420*/  IMAD.WIDE R66, R0, 0x40, R8 ;  /* 0x0000004000427825 */ /* 0x000fe200078e0208 */
[----:B------:R-:W-:Y:S01]  /*0430*/  IADD3 R15, R7, R15, RZ ;  /* 0x0000000f070f7210 */ /* 0x000fe20007ffe0ff */
[----:B------:R-:W-:Y:S08]  /*0440*/  @P4 BRA `(.L_x_1898) ;  /* 0x00000000003c4947 */ /* 0x000ff00003800000 */
[----:B------:R-:W-:Y:S01]  /*0450*/  ULDC.64 UR10, c[0x0][0x228] ;  /* 0x00008a00000a7ab9 */ /* 0x000fe20000000a00 */
[----:B------:R-:W-:Y:S01]  /*0460*/  IMAD.MOV.U32 R14, RZ, RZ, R6 ;  /* 0x000000ffff0e7224 */ /* 0x000fe200078e0006 */
[----:B------:R-:W-:Y:S01]  /*0470*/  ULDC.64 UR12, c[0x0][0x210] ;  /* 0x00008400000c7ab9 */ /* 0x000fe20000000a00 */
[----:B------:R-:W-:Y:S02]  /*0480*/  IMAD R11, R67, UR10, RZ ;  /* 0x0000000a430b7c24 */ /* 0x000fe4000f8e02ff */
[----:B------:R-:W-:Y:S02]  /*0490*/  VIADD R10, R64, 0x80 ;  /* 0x00000080400a7836 */ /* 0x000fe40000000000 */
[----:B------:R-:W-:Y:S01]  /*04a0*/  IMAD.WIDE.U32 R12, R66, UR10, R14 ;  /* 0x0000000a420c7c25 */ /* 0x000fe2000f8e000e */
[----:B------:R-:W-:Y:S02]  /*04b0*/  ULDC UR10, c[0x0][0x21c] ;  /* 0x00008700000a7ab9 */ /* 0x000fe40000000800 */
[----:B------:R-:W-:Y:S01]  /*04c0*/  ISETP.GE.AND P4, PT, R64, UR10, PT ;  /* 0x0000000a40007c0c */ /* 0x000fe2000bf86270 */
[----:B------:R-:W-:Y:S01]  /*04d0*/  IMAD R11, R66, UR11, R11 ;  /* 0x0000000b420b7c24 */ /* 0x000fe2000f8e020b */
[----:B------:R-:W-:-:S02]  /*04e0*/  ISETP.GE.AND P5, PT, R10, UR10, PT ;  /* 0x0000000a0a007c0c */ /* 0x000fc4000bfa6270 */
[----:B------:R-:W-:Y:S02]  /*04f0*/  LEA R10, P6, R12, UR12, 0x1 ;  /* 0x0000000c0c0a7c11 */ /* 0x000fe4000f8c08ff */
[----:B------:R-:W-:-:S04]  /*0500*/  IADD3 R11, R13, R11, RZ ;  /* 0x0000000b0d0b7210 */ /* 0x000fc80007ffe0ff */
[----:B------:R-:W-:-:S05]  /*0510*/  LEA.HI.X R11, R12, UR13, R11, 0x1, P6 ;  /* 0x0000000d0c0b7c11 */ /* 0x000fca000b0f0c0b */
[----:B------:R1:W5:Y:S04]  /*0520*/  @!P4 LDG.E.128 R72, desc[UR4][R10.64] ;  /* 0x000000040a48c981 */ /* 0x000368000c1e1d00 */
[----:B------:R1:W5:Y:S02]  /*0530*/  @!P5 LDG.E.128 R60, desc[UR4][R10.64+0x100] ;  /* 0x000100040a3cd981 */ /* 0x000364000c1e1d00 */
.L_x_1898:
[----:B------:R-:W-:Y:S05]  /*0540*/  BSYNC B0 ;  /* 0x0000000000007941 */ /* 0x000fea0003800000 */
.L_x_1897:
[----:B------:R-:W-:Y:S01]  /*0550*/  BSSY B0, `(.L_x_1899) ;  /* 0x000001a000007945 */ /* 0x000fe20003800000 */
[----:B------:R-:W-:Y:S02]  /*0560*/  ISETP.GE.AND P4, PT, R16, R17, PT ;  /* 0x000000111000720c */ /* 0x000fe40003f86270 */
[----:B------:R-:W-:Y:S02]  /*0570*/  CS2R R26, SRZ ;  /* 0x00000000001a7805 */ /* 0x000fe4000001ff00 */
[----:B------:R-:W-:Y:S02]  /*0580*/  CS2R R40, SRZ ;  /* 0x0000000000287805 */ /* 0x000fe4000001ff00 */
[----:B------:R-:W-:Y:S01]  /*0590*/  CS2R R42, SRZ ;  /* 0x00000000002a7805 */ /* 0x000fe2000001ff00 */
[----:B------:R-:W-:Y:S02]  /*05a0*/  IMAD R16, R68, UR8, RZ ;  /* 0x0000000844107c24 */ /* 0x000fe4000f8e02ff */
[----:B------:R-:W-:Y:S01]  /*05b0*/  VIADD R12, R8, 0x30 ;  /* 0x00000030080c7836 */ /* 0x000fe20000000000 */
[----:B------:R-:W-:Y:S06]  /*05c0*/  @P3 BRA `(.L_x_1900) ;  /* 0x0000000000483947 */ /* 0x000fec0003800000 */
[----:B------:R-:W-:Y:S01]  /*05d0*/  IADD3 R9, P3, R66, 0x10, RZ ;  /* 0x0000001042097810 */ /* 0x000fe20007f7e0ff */
[----:B------:R-:W-:Y:S01]  /*05e0*/  ULDC.64 UR10, c[0x0][0x228] ;  /* 0x00008a00000a7ab9 */ /* 0x000fe20000000a00 */
[----:B-1----:R-:W-:Y:S01]  /*05f0*/  IMAD.MOV.U32 R10, RZ, RZ, R6 ;  /* 0x000000ffff0a7224 */ /* 0x002fe200078e0006 */
[----:B------:R-:W-:Y:S01]  /*0600*/  IADD3 R13, R64, 0x80, RZ ;  /* 0x00000080400d7810 */ /* 0x000fe20007ffe0ff */
[----:B------:R-:W-:Y:S01]  /*0610*/  IMAD.MOV.U32 R11, RZ, RZ, R15 ;  /* 0x000000ffff0b7224 */ /* 0x000fe200078e000f */
[----:B------:R-:W-:Y:S01]  /*0620*/  ULDC.64 UR12, c[0x0][0x210] ;  /* 0x00008400000c7ab9 */ /* 0x000fe20000000a00 */
[----:B------:R-:W-:Y:S02]  /*0630*/  IMAD.X R8, RZ, RZ, R67, P3 ;  /* 0x000000ffff087224 */ /* 0x000fe400018e0643 */
[----:B------:R-:W-:-:S04]  /*0640*/  IMAD.WIDE.U32 R10, R9, UR10, R10 ;  /* 0x0000000a090a7c25 */ /* 0x000fc8000f8e000a */
[----:B------:R-:W-:Y:S01]  /*0650*/  IMAD R8, R8, UR10, RZ ;  /* 0x0000000a08087c24 */ /* 0x000fe2000f8e02ff */
[----:B------:R-:W-:Y:S02]  /*0660*/  ULDC UR10, c[0x0][0x21c] ;  /* 0x00008700000a7ab9 */ /* 0x000fe40000000800 */
[----:B------:R-:W-:Y:S01]  /*0670*/  ISETP.GE.AND P5, PT, R64, UR10, PT ;  /* 0x0000000a40007c0c */ /* 0x000fe2000bfa6270 */
[----:B------:R-:W-:Y:S01]  /*0680*/  IMAD R9, R9, UR11, R8 ;  /* 0x0000000b09097c24 */ /* 0x000fe2000f8e0208 */
[----:B------:R-:W-:Y:S02]  /*0690*/  ISETP.GE.AND P6, PT, R13, UR10, PT ;  /* 0x0000000a0d007c0c */ /* 0x000fe4000bfc6270 */
[----:B------:R-:W-:Y:S02]  /*06a0*/  LEA R8, P3, R10, UR12, 0x1 ;  /* 0x0000000c0a087c11 */ /* 0x000fe4000f8608ff */
[----:B------:R-:W-:-:S04]  /*06b0*/  IADD3 R9, R11, R9, RZ ;  /* 0x000000090b097210 */ /* 0x000fc80007ffe0ff */
[----:B------:R-:W-:-:S05]  /*06c0*/  LEA.HI.X R9, R10, UR13, R9, 0x1, P3 ;  /* 0x0000000d0a097c11 */ /* 0x000fca00098f0c09 */
[----:B------:R2:W5:Y:S04]  /*06d0*/  @!P5 LDG.E.128 R24, desc[UR4][R8.64] ;  /* 0x000000040818d981 */ /* 0x000568000c1e1d00 */
[----:B------:R2:W5:Y:S02]  /*06e0*/  @!P6 LDG.E.128 R40, desc[UR4][R8.64+0x100] ;  /* 0x000100040828e981 */ /* 0x000564000c1e1d00 */
.L_x_1900:
[----:B------:R-:W-:Y:S05]  /*06f0*/  BSYNC B0 ;  /* 0x0000000000007941 */ /* 0x000fea0003800000 */
.L_x_1899:
[----:B------:R-:W-:Y:S01]  /*0700*/  ISETP.GE.AND P3, PT, R12, R17, PT ;  /* 0x000000110c00720c */ /* 0x000fe20003f66270 */
[----:B------:R-:W-:Y:S01]  /*0710*/  IMAD R69, R69, UR6, R16 ;  /* 0x0000000645457c24 */ /* 0x000fe2000f8e0210 */
[----:B------:R-:W-:Y:S01]  /*0720*/  BSSY B0, `(.L_x_1901) ;  /* 0x000001f000007945 */ /* 0x000fe20003800000 */
        /* <DEDUP_REMOVED lines=9> */
[----:B0-----:R-:W-:Y:S02]  /*07c0*/  IMAD R32, R4, UR9, RZ ;  /* 0x0000000904207c24 */ /* 0x001fe4000f8e02ff */
[----:B------:R-:W-:Y:S01]  /*07d0*/  IMAD.IADD R69, R13, 0x1, R69 ;  /* 0x000000010d457824 */ /* 0x000fe200078e0245 */
[----:B------:R-:W-:Y:S06]  /*07e0*/  @P4 BRA `(.L_x_1902) ;  /* 0x0000000000484947 */ /* 0x000fec0003800000 */
[----:B--2---:R-:W-:Y:S01]  /*07f0*/  IADD3 R9, P4, R66, 0x20, RZ ;  /* 0x0000002042097810 */ /* 0x004fe20007f9e0ff */
        /* <DEDUP_REMOVED lines=17> */
.L_x_1902:
[----:B------:R-:W-:Y:S05]  /*0910*/  BSYNC B0 ;  /* 0x0000000000007941 */ /* 0x000fea0003800000 */
.L_x_1901:
[----:B------:R-:W-:Y:S04]  /*0920*/  BSSY B0, `(.L_x_1903) ;  /* 0x0000014000007945 */ /* 0x000fe80003800000 */
[----:B------:R-:W-:Y:S05]  /*0930*/  @P3 BRA `(.L_x_1904) ;  /* 0x0000000000483947 */ /* 0x000fea0003800000 */
[----:B------:R-:W-:Y:S01]  /*0940*/  IADD3 R7, P4, R66, 0x30, RZ ;  /* 0x0000003042077810 */ /* 0x000fe20007f9e0ff */
[----:B------:R-:W-:Y:S01]  /*0950*/  ULDC.64 UR10, c[0x0][0x228] ;  /* 0x00008a00000a7ab9 */ /* 0x000fe20000000a00 */
[----:B0-2---:R-:W-:Y:S01]  /*0960*/  MOV R9, R15 ;  /* 0x0000000f00097202 */ /* 0x005fe20000000f00 */
[----:B------:R-:W-:Y:S02]  /*0970*/  ULDC.64 UR12, c[0x0][0x210] ;  /* 0x00008400000c7ab9 */ /* 0x000fe40000000a00 */
[----:B------:R-:W-:-:S04]  /*0980*/  IMAD.X R8, RZ, RZ, R67, P4 ;  /* 0x000000ffff087224 */ /* 0x000fc800020e0643 */
[----:B-1----:R-:W-:Y:S02]  /*0990*/  IMAD R10, R8, UR10, RZ ;  /* 0x0000000a080a7c24 */ /* 0x002fe4000f8e02ff */
[----:B------:R-:W-:Y:S02]  /*09a0*/  IMAD.MOV.U32 R8, RZ, RZ, R6 ;  /* 0x000000ffff087224 */ /* 0x000fe400078e0006 */
[C---:B------:R-:W-:Y:S02]  /*09b0*/  VIADD R6, R64.reuse, 0x80 ;  /* 0x0000008040067836 */ /* 0x040fe40000000000 */
[C---:B------:R-:W-:Y:S01]  /*09c0*/  IMAD.WIDE.U32 R8, R7.reuse, UR10, R8 ;  /* 0x0000000a07087c25 */ /* 0x040fe2000f8e0008 */
[----:B------:R-:W-:Y:S02]  /*09d0*/  ULDC UR10, c[0x0][0x21c] ;  /* 0x00008700000a7ab9 */ /* 0x000fe40000000800 */
[----:B------:R-:W-:Y:S01]  /*09e0*/  ISETP.GE.AND P5, PT, R64, UR10, PT ;  /* 0x0000000a40007c0c */ /* 0x000fe2000bfa6270 */
[----:B------:R-:W-:Y:S01]  /*09f0*/  IMAD R7, R7, UR11, R10 ;  /* 0x0000000b07077c24 */ /* 0x000fe2000f8e020a */
[----:B------:R-:W-:-:S02]  /*0a00*/  ISETP.GE.AND P6, PT, R6, UR10, PT ;  /* 0x0000000a06007c0c */ /* 0x000fc4000bfc6270 */
[----:B------:R-:W-:Y:S01]  /*0a10*/  LEA R6, P4, R8, UR12, 0x1 ;  /* 0x0000000c08067c11 */ /* 0x000fe2000f8808ff */
[----:B------:R-:W-:-:S05]  /*0a20*/  IMAD.IADD R7, R9, 0x1, R7 ;  /* 0x0000000109077824 */ /* 0x000fca00078e0207 */
[----:B------:R-:W-:-:S05]  /*0a30*/  LEA.HI.X R7, R8, UR13, R7, 0x1, P4 ;  /* 0x0000000d08077c11 */ /* 0x000fca000a0f0c07 */
[----:B------:R3:W5:Y:S04]  /*0a40*/  @!P5 LDG.E.128 R20, desc[UR4][R6.64] ;  /* 0x000000040614d981 */ /* 0x000768000c1e1d00 */
[----:B------:R3:W5:Y:S02]  /*0a50*/  @!P6 LDG.E.128 R28, desc[UR4][R6.64+0x100] ;  /* 0x00010004061ce981 */ /* 0x000764000c1e1d00 */
.L_x_1904:
[----:B------:R-:W-:Y:S05]  /*0a60*/  BSYNC B0 ;  /* 0x0000000000007941 */ /* 0x000fea0003800000 */
.L_x_1903:
[----:B------:R-:W-:Y:S01]  /*0a70*/  MOV R68, R12 ;  /* 0x0000000c00447202 */ /* 0x000fe20000000f00 */
[----:B------:R-:W-:Y:S01]  /*0a80*/  IMAD R71, R5, UR7, R32 ;  /* 0x0000000705477c24 */ /* 0x000fe2000f8e0220 */
[----:B------:R-:W-:Y:S01]  /*0a90*/  BSSY B0, `(.L_x_1905) ;  /* 0x0000023000007945 */ /* 0x000fe20003800000 */
[----:B---3--:R-:W-:Y:S02]  /*0aa0*/  CS2R R6, SRZ ;  /* 0x0000000000067805 */ /* 0x008fe4000001ff00 */
[----:B------:R-:W-:Y:S01]  /*0ab0*/  CS2R R12, SRZ ;  /* 0x00000000000c7805 */ /* 0x000fe2000001ff00 */
[----:B------:R-:W-:Y:S01]  /*0ac0*/  IMAD.WIDE.U32 R68, R4, UR7, R68 ;  /* 0x0000000704447c25 */ /* 0x000fe2000f8e0044 */
[----:B------:R-:W-:Y:S02]  /*0ad0*/  CS2R R4, SRZ ;  /* 0x0000000000047805 */ /* 0x000fe4000001ff00 */
[----:B------:R-:W-:Y:S02]  /*0ae0*/  CS2R R14, SRZ ;  /* 0x00000000000e7805 */ /* 0x000fe4000001ff00 */
[----:B------:R-:W-:-:S02]  /*0af0*/  CS2R R52, SRZ ;  /* 0x0000000000347805 */ /* 0x000fc4000001ff00 */
[----:B------:R-:W-:Y:S02]  /*0b00*/  CS2R R54, SRZ ;  /* 0x0000000000367805 */ /* 0x000fe4000001ff00 */
[----:B0-2---:R-:W-:Y:S02]  /*0b10*/  CS2R R8, SRZ ;  /* 0x0000000000087805 */ /* 0x005fe4000001ff00 */
[----:B-1----:R-:W-:Y:S02]  /*0b20*/  CS2R R10, SRZ ;  /* 0x00000000000a7805 */ /* 0x002fe4000001ff00 */
        /* <DEDUP_REMOVED lines=8> */
[----:B------:R-:W-:Y:S01]  /*0bb0*/  IMAD.IADD R71, R69, 0x1, R71 ;  /* 0x0000000145477824 */ /* 0x000fe200078e0247 */
[----:B------:R-:W-:Y:S06]  /*0bc0*/  @P2 BRA `(.L_x_1906) ;  /* 0x00000000003c2947 */ /* 0x000fec0003800000 */
[----:B------:R-:W-:Y:S01]  /*0bd0*/  ULDC.64 UR8, c[0x0][0x248] ;  /* 0x0000920000087ab9 */ /* 0x000fe20000000a00 */
[----:B------:R-:W-:Y:S01]  /*0be0*/  MOV R70, R68 ;  /* 0x0000004400467202 */ /* 0x000fe20000000f00 */
[----:B------:R-:W-:Y:S01]  /*0bf0*/  IMAD R77, R67, UR8, RZ ;  /* 0x00000008434d7c24 */ /* 0x000fe2000f8e02ff */
[----:B------:R-:W-:Y:S01]  /*0c00*/  ULDC UR10, c[0x0][0x21c] ;  /* 0x00008700000a7ab9 */ /* 0x000fe20000000800 */
[C---:B------:R-:W-:Y:S01]  /*0c10*/  VIADD R76, R64.reuse, 0x80 ;  /* 0x00000080404c7836 */ /* 0x040fe20000000000 */
[----:B------:R-:W-:Y:S01]  /*0c20*/  ISETP.GE.AND P4, PT, R64, UR10, PT ;  /* 0x0000000a40007c0c */ /* 0x000fe2000bf86270 */
[----:B------:R-:W-:-:S03]  /*0c30*/  IMAD.WIDE.U32 R78, R66, UR8, R70 ;  /* 0x00000008424e7c25 */ /* 0x000fc6000f8e0046 */
[----:B------:R-:W-:Y:S01]  /*0c40*/  ISETP.GE.AND P5, PT, R76, UR10, PT ;  /* 0x0000000a4c007c0c */ /* 0x000fe2000bfa6270 */
[----:B------:R-:W-:Y:S01]  /*0c50*/  IMAD R77, R66, UR9, R77 ;  /* 0x00000009424d7c24 */ /* 0x000fe2000f8e024d */
[----:B------:R-:W-:Y:S02]  /*0c60*/  ULDC.64 UR8, c[0x0][0x240] ;  /* 0x0000900000087ab9 */ /* 0x000fe40000000a00 */
[----:B------:R-:W-:Y:S01]  /*0c70*/  LEA R76, P2, R78, UR8, 0x1 ;  /* 0x000000084e4c7c11 */ /* 0x000fe2000f8408ff */
[----:B------:R-:W-:-:S05]  /*0c80*/  IMAD.IADD R77, R79, 0x1, R77 ;  /* 0x000000014f4d7824 */ /* 0x000fca00078e024d */
[----:B------:R-:W-:-:S05]  /*0c90*/  LEA.HI.X R77, R78, UR9, R77, 0x1, P2 ;  /* 0x000000094e4d7c11 */ /* 0x000fca00090f0c4d */
[----:B------:R0:W5:Y:S04]  /*0ca0*/  @!P4 LDG.E.128 R4, desc[UR4][R76.64] ;  /* 0x000000044c04c981 */ /* 0x000168000c1e1d00 */
[----:B------:R0:W5:Y:S02]  /*0cb0*/  @!P5 LDG.E.128 R48, desc[UR4][R76.64+0x100] ;  /* 0x000100044c30d981 */ /* 0x000164000c1e1d00 */
.L_x_1906:
[----:B------:R-:W-:Y:S05]  /*0cc0*/  BSYNC B0 ;  /* 0x0000000000007941 */ /* 0x000fea0003800000 */
.L_x_1905:
[----:B------:R-:W-:Y:S04]  /*0cd0*/  BSSY B0, `(.L_x_1907) ;  /* 0x0000020000007945 */ /* 0x000fe80003800000 */
[----:B------:R-:W-:Y:S05]  /*0ce0*/  @P1 BRA `(.L_x_1908) ;  /* 0x0000000000781947 */ /* 0x000fea0003800000 */
[C---:B0-----:R-:W-:Y:S01]  /*0cf0*/  VIADD R76, R64.reuse, 0x80 ;  /* 0x00000080404c7836 */ /* 0x041fe20000000000 */
[----:B------:R-:W-:Y:S02]  /*0d00*/  ULDC UR8, c[0x0][0x21c] ;  /* 0x0000870000087ab9 */ /* 0x000fe40000000800 */
[----:B------:R-:W-:Y:S02]  /*0d10*/  ISETP.GE.AND P2, PT, R64, UR8, PT ;  /* 0x0000000840007c0c */ /* 0x000fe4000bf46270 */
[----:B------:R-:W-:-:S11]  /*0d20*/  ISETP.GE.AND P1, PT, R76, UR8, PT ;  /* 0x000000084c007c0c */ /* 0x000fd6000bf26270 */
[----:B------:R-:W0:Y:S01]  /*0d30*/  @!P2 LDC.64 R84, c[0x0][0x248] ;  /* 0x00009200ff54ab82 */ /* 0x000e220000000a00 */
[C---:B------:R-:W-:Y:S01]  /*0d40*/  @!P2 IADD3 R83, P4, R66.reuse, 0x10, RZ ;  /* 0x000000104253a810 */ /* 0x040fe20007f9e0ff */
[--C-:B------:R-:W-:Y:S01]  /*0d50*/  @!P2 IMAD.MOV.U32 R76, RZ, RZ, R68.reuse ;  /* 0x000000ffff4ca224 */ /* 0x100fe200078e0044 */
[----:B------:R-:W-:Y:S01]  /*0d60*/  @!P1 IADD3 R89, P5, R66, 0x10, RZ ;  /* 0x0000001042599810 */ /* 0x000fe20007fbe0ff */
[----:B------:R-:W-:Y:S01]  /*0d70*/  @!P1 IMAD.MOV.U32 R78, RZ, RZ, R68 ;  /* 0x000000ffff4e9224 */ /* 0x000fe200078e0044 */
[----:B------:R-:W-:Y:S02]  /*0d80*/  @!P2 IADD3.X R79, RZ, R67, RZ, P4, !PT ;  /* 0x00000043ff4fa210 */ /* 0x000fe400027fe4ff */
[----:B------:R-:W-:Y:S01]  /*0d90*/  @!P2 MOV R77, R71 ;  /* 0x00000047004da202 */ /* 0x000fe20000000f00 */
[----:B------:R-:W1:Y:S01]  /*0da0*/  @!P1 LDC.64 R90, c[0x0][0x248] ;  /* 0x00009200ff5a9b82 */ /* 0x000e620000000a00 */
[----:B------:R-:W-:-:S07]  /*0db0*/  @!P1 IMAD.X R81, RZ, RZ, R67, P5 ;  /* 0x000000ffff519224 */ /* 0x000fce00028e0643 */
[----:B------:R-:W2:Y:S08]  /*0dc0*/  @!P2 LDC.64 R86, c[0x0][0x240] ;  /* 0x00009000ff56ab82 */ /* 0x000eb00000000a00 */
[----:B------:R-:W3:Y:S01]  /*0dd0*/  @!P1 LDC.64 R92, c[0x0][0x240] ;  /* 0x00009000ff5c9b82 */ /* 0x000ee20000000a00 */
[-C--:B0-----:R-:W-:Y:S02]  /*0de0*/  @!P2 IMAD R82, R79, R84.reuse, RZ ;  /* 0x000000544f52a224 */ /* 0x081fe400078e02ff */
[----:B------:R-:W-:-:S04]  /*0df0*/  @!P2 IMAD.WIDE.U32 R76, R83, R84, R76 ;  /* 0x00000054534ca225 */ /* 0x000fc800078e004c */
[----:B------:R-:W-:Y:S02]  /*0e00*/  @!P1 IMAD.MOV.U32 R79, RZ, RZ, R71 ;  /* 0x000000ffff4f9224 */ /* 0x000fe400078e0047 */
[-C--:B-1----:R-:W-:Y:S02]  /*0e10*/  @!P1 IMAD R84, R81, R90.reuse, RZ ;  /* 0x0000005a51549224 */ /* 0x082fe400078e02ff */
[----:B------:R-:W-:-:S04]  /*0e20*/  @!P1 IMAD.WIDE.U32 R80, R89, R90, R78 ;  /* 0x0000005a59509225 */ /* 0x000fc800078e004e */
[----:B------:R-:W-:Y:S01]  /*0e30*/  @!P2 IMAD R79, R83, R85, R82 ;  /* 0x00000055534fa224 */ /* 0x000fe200078e0252 */
[----:B--2---:R-:W-:Y:S01]  /*0e40*/  @!P2 LEA R78, P4, R76, R86, 0x1 ;  /* 0x000000564c4ea211 */ /* 0x004fe200078808ff */
[----:B------:R-:W-:-:S03]  /*0e50*/  @!P1 IMAD R91, R89, R91, R84 ;  /* 0x0000005b595b9224 */ /* 0x000fc600078e0254 */
[----:B------:R-:W-:Y:S01]  /*0e60*/  @!P2 IADD3 R77, R77, R79, RZ ;  /* 0x0000004f4d4da210 */ /* 0x000fe20007ffe0ff */
[----:B------:R-:W-:Y:S01]  /*0e70*/  @!P1 IMAD.IADD R91, R81, 0x1, R91 ;  /* 0x00000001515b9824 */ /* 0x000fe200078e025b */
[----:B---3--:R-:W-:Y:S02]  /*0e80*/  @!P1 LEA R82, P5, R80, R92, 0x1 ;  /* 0x0000005c50529211 */ /* 0x008fe400078a08ff */
[----:B------:R-:W-:Y:S02]  /*0e90*/  @!P2 LEA.HI.X R79, R76, R87, R77, 0x1, P4 ;  /* 0x000000574c4fa211 */ /* 0x000fe400020f0c4d */
[----:B------:R-:W-:-:S03]  /*0ea0*/  @!P1 LEA.HI.X R83, R80, R93, R91, 0x1, P5 ;  /* 0x0000005d50539211 */ /* 0x000fc600028f0c5b */
[----:B------:R1:W5:Y:S04]  /*0eb0*/  @!P2 LDG.E.128 R12, desc[UR4][R78.64] ;  /* 0x000000044e0ca981 */ /* 0x000368000c1e1d00 */
[----:B------:R1:W5:Y:S02]  /*0ec0*/  @!P1 LDG.E.128 R44, desc[UR4][R82.64+0x100] ;  /* 0x00010004522c9981 */ /* 0x000364000c1e1d00 */
.L_x_1908:
[----:B------:R-:W-:Y:S05]  /*0ed0*/  BSYNC B0 ;  /* 0x0000000000007941 */ /* 0x000fea0003800000 */
.L_x_1907:
[----:B------:R-:W-:Y:S04]  /*0ee0*/  BSSY B0, `(.L_x_1909) ;  /* 0x0000020000007945 */ /* 0x000fe80003800000 */
[----:B------:R-:W-:Y:S05]  /*0ef0*/  @P0 BRA `(.L_x_1910) ;  /* 0x0000000000780947 */ /* 0x000fea0003800000 */
[C---:B0-----:R-:W-:Y:S01]  /*0f00*/  VIADD R76, R64.reuse, 0x80 ;  /* 0x00000080404c7836 */ /* 0x041fe20000000000 */
[----:B------:R-:W-:Y:S02]  /*0f10*/  ULDC UR8, c[0x0][0x21c] ;  /* 0x0000870000087ab9 */ /* 0x000fe40000000800 */
[----:B------:R-:W-:Y:S02]  /*0f20*/  ISETP.GE.AND P1, PT, R64, UR8, PT ;  /* 0x0000000840007c0c */ /* 0x000fe4000bf26270 */
[----:B------:R-:W-:-:S11]  /*0f30*/  ISETP.GE.AND P2, PT, R76, UR8, PT ;  /* 0x000000084c007c0c */ /* 0x000fd6000bf46270 */
[----:B------:R-:W0:Y:S01]  /*0f40*/  @!P1 LDC.64 R84, c[0x0][0x248] ;  /* 0x00009200ff549b82 */ /* 0x000e220000000a00 */
[C---:B-1----:R-:W-:Y:S01]  /*0f50*/  @!P1 IADD3 R83, P0, R66.reuse, 0x20, RZ ;  /* 0x0000002042539810 */ /* 0x042fe20007f1e0ff */
        /* <DEDUP_REMOVED lines=24> */
.L_x_1910:
[----:B------:R-:W-:Y:S05]  /*10e0*/  BSYNC B0 ;  /* 0x0000000000007941 */ /* 0x000fea0003800000 */
.L_x_1909:
[----:B------:R-:W-:Y:S04]  /*10f0*/  BSSY B0, `(.L_x_1911) ;  /* 0x0000014000007945 */ /* 0x000fe80003800000 */
[----:B------:R-:W-:Y:S05]  /*1100*/  @P3 BRA `(.L_x_1912) ;  /* 0x0000000000483947 */ /* 0x000fea0003800000 */
[----:B------:R-:W-:Y:S01]  /*1110*/  IADD3 R69, P0, R66, 0x30, RZ ;  /* 0x0000003042457810 */ /* 0x000fe20007f1e0ff */
[----:B------:R-:W-:Y:S01]  /*1120*/  ULDC.64 UR10, c[0x0][0x248] ;  /* 0x00009200000a7ab9 */ /* 0x000fe20000000a00 */
[----:B------:R-:W-:Y:S01]  /*1130*/  MOV R66, R68 ;  /* 0x0000004400427202 */ /* 0x000fe20000000f00 */
[----:B------:R-:W-:Y:S01]  /*1140*/  ULDC UR8, c[0x0][0x21c] ;  /* 0x0000870000087ab9 */ /* 0x000fe20000000800 */
[----:B------:R-:W-:Y:S01]  /*1150*/  LEA R2, R2, 0x80, 0x3 ;  /* 0x0000008002027811 */ /* 0x000fe200078e18ff */
[----:B------:R-:W-:Y:S01]  /*1160*/  IMAD.X R65, RZ, RZ, R67, P0 ;  /* 0x000000ffff417224 */ /* 0x000fe200000e0643 */
[----:B------:R-:W-:Y:S01]  /*1170*/  ISETP.GE.AND P2, PT, R64, UR8, PT ;  /* 0x0000000840007c0c */ /* 0x000fe2000bf46270 */
[----:B------:R-:W-:Y:S01]  /*1180*/  IMAD.MOV.U32 R67, RZ, RZ, R71 ;  /* 0x000000ffff437224 */ /* 0x000fe200078e0047 */
[----:B------:R-:W-:Y:S01]  /*1190*/  ISETP.GE.AND P0, PT, R2, UR8, PT ;  /* 0x0000000802007c0c */ /* 0x000fe2000bf06270 */
[----:B------:R-:W-:Y:S02]  /*11a0*/  IMAD R65, R65, UR10, RZ ;  /* 0x0000000a41417c24 */ /* 0x000fe4000f8e02ff */
[----:B------:R-:W-:-:S04]  /*11b0*/  IMAD.WIDE.U32 R66, R69, UR10, R66 ;  /* 0x0000000a45427c25 */ /* 0x000fc8000f8e0042 */
[----:B------:R-:W-:Y:S01]  /*11c0*/  IMAD R65, R69, UR11, R65 ;  /* 0x0000000b45417c24 */ /* 0x000fe2000f8e0241 */
[----:B------:R-:W-:Y:S02]  /*11d0*/  ULDC.64 UR10, c[0x0][0x240] ;  /* 0x00009000000a7ab9 */ /* 0x000fe40000000a00 */
[----:B------:R-:W-:Y:S01]  /*11e0*/  LEA R64, P1, R66, UR10, 0x1 ;  /* 0x0000000a42407c11 */ /* 0x000fe2000f8208ff */
[----:B------:R-:W-:-:S05]  /*11f0*/  IMAD.IADD R65, R67, 0x1, R65 ;  /* 0x0000000143417824 */ /* 0x000fca00078e0241 */
[----:B------:R-:W-:-:S05]  /*1200*/  LEA.HI.X R65, R66, UR11, R65, 0x1, P1 ;  /* 0x0000000b42417c11 */ /* 0x000fca00088f0c41 */
[----:B------:R3:W5:Y:S04]  /*1210*/  @!P2 LDG.E.128 R8, desc[UR4][R64.64] ;  /* 0x000000044008a981 */ /* 0x000768000c1e1d00 */
[----:B------:R3:W5:Y:S02]  /*1220*/  @!P0 LDG.E.128 R32, desc[UR4][R64.64+0x100] ;  /* 0x0001000440208981 */ /* 0x000764000c1e1d00 */
.L_x_1912:
[----:B------:R-:W-:Y:S05]  /*1230*/  BSYNC B0 ;  /* 0x0000000000007941 */ /* 0x000fea0003800000 */
.L_x_1911:
[----:B-----5:R-:W-:Y:S01]  /*1240*/  LOP3.LUT R67, R72, 0xffff0000, RZ, 0xc0, !PT ;  /* 0xffff000048437812 */ /* 0x020fe200078ec0ff */
[----:B------:R-:W-:Y:S01]  /*1250*/  IMAD.U32 R88, R54, 0x10000, RZ ;  /* 0x0001000036587824 */ /* 0x000fe200078e00ff */
[----:B------:R-:W-:Y:S01]  /*1260*/  LOP3.LUT R66, R4, 0xffff0000, RZ, 0xc0, !PT ;  /* 0xffff000004427812 */ /* 0x000fe200078ec0ff */
[C---:B------:R-:W-:Y:S01]  /*1270*/  IMAD.U32 R91, R55.reuse, 0x10000, RZ ;  /* 0x00010000375b7824 */ /* 0x040fe200078e00ff */
[----:B------:R-:W-:Y:S01]  /*1280*/  LOP3.LUT R93, R54, 0xffff0000, RZ, 0xc0, !PT ;  /* 0xffff0000365d7812 */ /* 0x000fe200078ec0ff */
[----:B------:R-:W-:Y:S01]  /*1290*/  IMAD.U32 R4, R4, 0x10000, RZ ;  /* 0x0001000004047824 */ /* 0x000fe200078e00ff */
[----:B------:R-:W-:Y:S01]  /*12a0*/  LOP3.LUT R90, R55, 0xffff0000, RZ, 0xc0, !PT ;  /* 0xffff0000375a7812 */ /* 0x000fe200078ec0ff */
[----:B------:R-:W-:Y:S01]  /*12b0*/  FMUL.FTZ R114, R67, R66 ;  /* 0x0000004243727220 */ /* 0x000fe20000410000 */
[C---:B------:R-:W-:Y:S01]  /*12c0*/  LOP3.LUT R54, R20.reuse, 0xffff0000, RZ, 0xc0, !PT ;  /* 0xffff000014367812 */ /* 0x040fe200078ec0ff */
[----:B------:R-:W-:Y:S01]  /*12d0*/  IMAD.U32 R2, R73, 0x10000, RZ ;  /* 0x0001000049027824 */ /* 0x000fe200078e00ff */
[----:B------:R-:W-:Y:S01]  /*12e0*/  SHF.L.U32 R55, R20, 0x10, RZ ;  /* 0x0000001014377819 */ /* 0x000fe200000006ff */
[----:B------:R-:W-:Y:S01]  /*12f0*/  IMAD.U32 R20, R21, 0x10000, RZ ;  /* 0x0001000015147824 */ /* 0x000fe200078e00ff */
[----:B---3--:R-:W-:Y:S01]  /*1300*/  SHF.L.U32 R65, R72, 0x10, RZ ;  /* 0x0000001048417819 */ /* 0x008fe200000006ff */
[----:B------:R-:W-:Y:S01]  /*1310*/  IMAD.U32 R72, R75, 0x10000, RZ ;  /* 0x000100004b487824 */ /* 0x000fe200078e00ff */
[----:B------:R-:W-:Y:S01]  /*1320*/  LOP3.LUT R92, R21, 0xffff0000, RZ, 0xc0, !PT ;  /* 0xffff0000155c7812 */ /* 0x000fe200078ec0ff */
[----:B------:R-:W-:Y:S01]  /*1330*/  IMAD.U32 R85, R14, 0x10000, RZ ;  /* 0x000100000e557824 */ /* 0x000fe200078e00ff */
[C---:B------:R-:W-:Y:S01]  /*1340*/  LOP3.LUT R21, R8.reuse, 0xffff0000, RZ, 0xc0, !PT ;  /* 0xffff000008157812 */ /* 0x040fe200078ec0ff */
[----:B------:R-:W-:Y:S01]  /*1350*/  FFMA.FTZ R65, R65, R4, R114 ;  /* 0x0000000441417223 */ /* 0x000fe20000010072 */
[----:B------:R-:W-:Y:S01]  /*1360*/  LOP3.LUT R64, R73, 0xffff0000, RZ, 0xc0, !PT ;  /* 0xffff000049407812 */ /* 0x000fe200078ec0ff */
[----:B------:R-:W-:Y:S01]  /*1370*/  IMAD.U32 R73, R7, 0x10000, RZ ;  /* 0x0001000007497824 */ /* 0x000fe200078e00ff */
[C---:B------:R-:W-:Y:S01]  /*1380*/  SHF.L.U32 R69, R5.reuse, 0x10, RZ ;  /* 0x0000001005457819 */ /* 0x040fe200000006ff */
[----:B------:R-:W-:Y:S01]  /*1390*/  IMAD.U32 R8, R8, 0x10000, RZ ;  /* 0x0001000008087824 */ /* 0x000fe200078e00ff */
[----:B------:R-:W-:Y:S01]  /*13a0*/  LOP3.LUT R71, R5, 0xffff0000, RZ, 0xc0, !PT ;  /* 0xffff000005477812 */ /* 0x000fe200078ec0ff */
[----:B------:R-:W-:Y:S01]  /*13b0*/  FMUL.FTZ R114, R54, R21 ;  /* 0x0000001536727220 */ /* 0x000fe20000410000 */
[----:B------:R-:W-:Y:S01]  /*13c0*/  LOP3.LUT R70, R75, 0xffff0000, RZ, 0xc0, !PT ;  /* 0xffff00004b467812 */ /* 0x000fe200078ec0ff */
[----:B------:R-:W-:Y:S01]  /*13d0*/  IMAD.U32 R115, R47, 0x10000, RZ ;  /* 0x000100002f737824 */ /* 0x000fe200078e00ff */
[----:B0-----:R-:W-:Y:S01]  /*13e0*/  LOP3.LUT R77, R7, 0xffff0000, RZ, 0xc0, !PT ;  /* 0xffff0000074d7812 */ /* 0x001fe200078ec0ff */
[----:B-12---:R-:W-:Y:S01]  /*13f0*/  IMAD.U32 R79, R12, 0x10000, RZ ;  /* 0x000100000c4f7824 */ /* 0x006fe200078e00ff */
[C---:B------:R-:W-:Y:S01]  /*1400*/  SHF.L.U32 R5, R6.reuse, 0x10, RZ ;  /* 0x0000001006057819 */ /* 0x040fe200000006ff */
[----:B------:R-:W-:Y:S01]  /*1410*/  FFMA.FTZ R55, R55, R8, R114 ;  /* 0x0000000837377223 */ /* 0x000fe20000010072 */
[----:B------:R-:W-:Y:S01]  /*1420*/  LOP3.LUT R75, R6, 0xffff0000, RZ, 0xc0, !PT ;  /* 0xffff0000064b7812 */ /* 0x000fe200078ec0ff */
[----:B------:R-:W-:Y:S01]  /*1430*/  IMAD.U32 R87, R53, 0x10000, RZ ;  /* 0x0001000035577824 */ /* 0x000fe200078e00ff */
[C---:B------:R-:W-:Y:S01]  /*1440*/  SHF.L.U32 R7, R25.reuse, 0x10, RZ ;  /* 0x0000001019077819 */ /* 0x040fe200000006ff */
[----:B------:R-:W-:Y:S01]  /*1450*/  FFMA.FTZ R69, R2, R69, R65 ;  /* 0x0000004502457223 */ /* 0x000fe20000010041 */
[----:B------:R-:W-:Y:S01]  /*1460*/  LOP3.LUT R76, R25, 0xffff0000, RZ, 0xc0, !PT ;  /* 0xffff0000194c7812 */ /* 0x000fe200078ec0ff */
[----:B------:R-:W-:Y:S01]  /*1470*/  IMAD.U32 R94, R22, 0x10000, RZ ;  /* 0x00010000165e7824 */ /* 0x000fe200078e00ff */
[----:B------:R-:W-:Y:S01]  /*1480*/  LOP3.LUT R83, R14, 0xffff0000, RZ, 0xc0, !PT ;  /* 0xffff00000e537812 */ /* 0x000fe200078ec0ff */
[----:B------:R-:W-:Y:S01]  /*1490*/  IMAD.U32 R14, R17, 0x10000, RZ ;  /* 0x00010000110e7824 */ /* 0x000fe200078e00ff */
[C---:B------:R-:W-:Y:S01]  /*14a0*/  LOP3.LUT R6, R24.reuse, 0xffff0000, RZ, 0xc0, !PT ;  /* 0xffff000018067812 */ /* 0x040fe200078ec0ff */
[----:B------:R-:W-:Y:S01]  /*14b0*/  IMAD.U32 R24, R24, 0x10000, RZ ;  /* 0x0001000018187824 */ /* 0x000fe200078e00ff */
[----:B------:R-:W-:Y:S01]  /*14c0*/  LOP3.LUT R25, R12, 0xffff0000, RZ, 0xc0, !PT ;  /* 0xffff00000c197812 */ /* 0x000fe200078ec0ff */
[----:B------:R-:W-:Y:S01]  /*14d0*/  IMAD.U32 R12, R13, 0x10000, RZ ;  /* 0x000100000d0c7824 */ /* 0x000fe200078e00ff */
[----:B------:R-:W-:Y:S01]  /*14e0*/  LOP3.LUT R86, R17, 0xffff0000, RZ, 0xc0, !PT ;  /* 0xffff000011567812 */ /* 0x000fe200078ec0ff */
[----:B------:R-:W-:Y:S01]  /*14f0*/  IMAD.U32 R68, R74, 0x10000, RZ ;  /* 0x000100004a447824 */ /* 0x000fe200078e00ff */
[----:B------:R-:W-:Y:S01]  /*1500*/  LOP3.LUT R82, R16, 0xffff0000, RZ, 0xc0, !PT ;  /* 0xffff000010527812 */ /* 0x000fe200078ec0ff */
[----:B------:R-:W-:Y:S01]  /*1510*/  FFMA.FTZ R69, R64, R71, R69 ;  /* 0x0000004740457223 */ /* 0x000fe20000010045 */
[----:B------:R-:W-:Y:S01]  /*1520*/  LOP3.LUT R17, R52, 0xffff0000, RZ, 0xc0, !PT ;  /* 0xffff000034117812 */ /* 0x000fe200078ec0ff */
[----:B------:R-:W-:Y:S01]  /*1530*/  IMAD.U32 R2, R28, 0x10000, RZ ;  /* 0x000100001c027824 */ /* 0x000fe200078e00ff */
[C---:B------:R-:W-:Y:S01]  /*1540*/  SHF.L.U32 R81, R15.reuse, 0x10, RZ ;  /* 0x000000100f517819 */ /* 0x040fe200000006ff */
[----:B------:R-:W-:Y:S01]  /*1550*/  FFMA.FTZ R5, R68, R5, R69 ;  /* 0x0000000544057223 */ /* 0x000fe20000010045 */
[----:B------:R-:W-:Y:S01]  /*1560*/  LOP3.LUT R84, R15, 0xffff0000, RZ, 0xc0, !PT ;  /* 0xffff00000f547812 */ /* 0x000fe200078ec0ff */
[----:B------:R-:W-:Y:S01]  /*1570*/  IMAD.U32 R15, R16, 0x10000, RZ ;  /* 0x00010000100f7824 */ /* 0x000fe200078e00ff */
[----:B------:R-:W-:Y:S01]  /*1580*/  SHF.L.U32 R95, R9, 0x10, RZ ;  /* 0x00000010095f7819 */ /* 0x000fe200000006ff */
[----:B------:R-:W-:Y:S01]  /*1590*/  FMUL.FTZ R82, R82, R17 ;  /* 0x0000001152527220 */ /* 0x000fe20000410000 */
[----:B------:R-:W-:Y:S01]  /*15a0*/  LOP3.LUT R112, R47, 0xffff0000, RZ, 0xc0, !PT ;  /* 0xffff00002f707812 */ /* 0x000fe200078ec0ff */
[----:B------:R-:W-:Y:S01]  /*15b0*/  FMUL.FTZ R47, R6, R25 ;  /* 0x00000019062f7220 */ /* 0x000fe20000410000 */
[----:B------:R-:W-:Y:S01]  /*15c0*/  SHF.L.U32 R16, R52, 0x10, RZ ;  /* 0x0000001034107819 */ /* 0x000fe200000006ff */
[----:B------:R-:W-:Y:S01]  /*15d0*/  FFMA.FTZ R55, R20, R95, R55 ;  /* 0x0000005f14377223 */ /* 0x000fe20000010037 */
[----:B------:R-:W-:Y:S01]  /*15e0*/  LOP3.LUT R97, R9, 0xffff0000, RZ, 0xc0, !PT ;  /* 0xffff000009617812 */ /* 0x000fe200078ec0ff */
[----:B------:R-:W-:Y:S01]  /*15f0*/  FFMA.FTZ R24, R24, R79, R47 ;  /* 0x0000004f18187223 */ /* 0x000fe2000001002f */
[----:B------:R-:W-:Y:S01]  /*1600*/  LOP3.LUT R13, R13, 0xffff0000, RZ, 0xc0, !PT ;  /* 0xffff00000d0d7812 */ /* 0x000fe200078ec0ff */
[----:B------:R-:W-:Y:S01]  /*1610*/  FFMA.FTZ R15, R15, R16, R82 ;  /* 0x000000100f0f7223 */ /* 0x000fe20000010052 */
[----:B------:R-:W-:Y:S01]  /*1620*/  SHF.L.U32 R101, R10, 0x10, RZ ;  /* 0x000000100a657819 */ /* 0x000fe200000006ff */
[----:B------:R-:W-:Y:S01]  /*1630*/  FFMA.FTZ R119, R7, R12, R24 ;  /* 0x0000000c07777223 */ /* 0x000fe20000010018 */
[----:B------:R-:W-:Y:S01]  /*1640*/  LOP3.LUT R89, R53, 0xffff0000, RZ, 0xc0, !PT ;  /* 0xffff000035597812 */ /* 0x000fe200078ec0ff */
[----:B------:R-:W-:Y:S01]  /*1650*/  FFMA.FTZ R55, R92, R97, R55 ;  /* 0x000000615c377223 */ /* 0x000fe20000010037 */
[----:B------:R-:W-:Y:S01]  /*1660*/  FFMA.FTZ R121, R14, R87, R15 ;  /* 0x000000570e797223 */ /* 0x000fe2000001000f */
[----:B------:R-:W-:Y:S01]  /*1670*/  SHF.L.U32 R80, R26, 0x10, RZ ;  /* 0x000000101a507819 */ /* 0x000fe200000006ff */
[----:B------:R-:W-:Y:S01]  /*1680*/  FFMA.FTZ R13, R76, R13, R119 ;  /* 0x0000000d4c0d7223 */ /* 0x000fe20000010077 */
[----:B------:R-:W-:Y:S01]  /*1690*/  LOP3.LUT R22, R22, 0xffff0000, RZ, 0xc0, !PT ;  /* 0xffff000016167812 */ /* 0x000fe200078ec0ff */
[----:B------:R-:W-:Y:S01]  /*16a0*/  FFMA.FTZ R55, R94, R101, R55 ;  /* 0x000000655e377223 */ /* 0x000fe20000010037 */
[----:B------:R-:W-:Y:S01]  /*16b0*/  LOP3.LUT R99, R10, 0xffff0000, RZ, 0xc0, !PT ;  /* 0xffff00000a637812 */ /* 0x000fe200078ec0ff */
[----:B------:R-:W-:-:S02]  /*16c0*/  IMAD.U32 R53, R18, 0x10000, RZ ;  /* 0x0001000012357824 */ /* 0x000fc400078e00ff */
[----:B------:R-:W-:Y:S01]  /*16d0*/  FFMA.FTZ R86, R86, R89, R121 ;  /* 0x0000005956567223 */ /* 0x000fe20000010079 */
[----:B------:R-:W-:Y:S01]  /*16e0*/  LOP3.LUT R74, R74, 0xffff0000, RZ, 0xc0, !PT ;  /* 0xffff00004a4a7812 */ /* 0x000fe200078ec0ff */
[----:B------:R-:W-:Y:S01]  /*16f0*/  IMAD.U32 R9, R23, 0x10000, RZ ;  /* 0x0001000017097824 */ /* 0x000fe200078e00ff */
[----:B------:R-:W-:Y:S01]  /*1700*/  LOP3.LUT R78, R26, 0xffff0000, RZ, 0xc0, !PT ;  /* 0xffff00001a4e7812 */ /* 0x000fe200078ec0ff */
[----:B------:R-:W-:Y:S01]  /*1710*/  IMAD.U32 R10, R11, 0x10000, RZ ;  /* 0x000100000b0a7824 */ /* 0x000fe200078e00ff */
[----:B------:R-:W-:Y:S01]  /*1720*/  LOP3.LUT R52, R18, 0xffff0000, RZ, 0xc0, !PT ;  /* 0xffff000012347812 */ /* 0x000fe200078ec0ff */
[----:B------:R-:W-:Y:S01]  /*1730*/  FFMA.FTZ R13, R80, R85, R13 ;  /* 0x00000055500d7223 */ /* 0x000fe2000001000d */
[----:B------:R-:W-:Y:S01]  /*1740*/  FFMA.FTZ R22, R22, R99, R55 ;  /* 0x0000006316167223 */ /* 0x000fe20000010037 */
[----:B------:R-:W-:Y:S01]  /*1750*/  FFMA.FTZ R53, R53, R88, R86 ;  /* 0x0000005835357223 */ /* 0x000fe20000010056 */
[----:B------:R-:W-:Y:S01]  /*1760*/  LOP3.LUT R23, R23, 0xffff0000, RZ, 0xc0, !PT ;  /* 0xffff000017177812 */ /* 0x000fe200078ec0ff */
[----:B------:R-:W-:Y:S01]  /*1770*/  FFMA.FTZ R5, R74, R75, R5 ;  /* 0x0000004b4a057223 */ /* 0x000fe20000010005 */
[----:B------:R-:W-:Y:S01]  /*1780*/  LOP3.LUT R98, R11, 0xffff0000, RZ, 0xc0, !PT ;  /* 0xffff00000b627812 */ /* 0x000fe200078ec0ff */
[----:B------:R-:W-:Y:S01]  /*1790*/  IMAD.U32 R26, R27, 0x10000, RZ ;  /* 0x000100001b1a7824 */ /* 0x000fe200078e00ff */
[----:B------:R-:W-:Y:S01]  /*17a0*/  SHF.L.U32 R18, R19, 0x10, RZ ;  /* 0x0000001013127819 */ /* 0x000fe200000006ff */
[----:B------:R-:W-:Y:S01]  /*17b0*/  FFMA.FTZ R13, R78, R83, R13 ;  /* 0x000000534e0d7223 */ /* 0x000fe2000001000d */
[----:B------:R-:W-:Y:S01]  /*17c0*/  FFMA.FTZ R10, R9, R10, R22 ;  /* 0x0000000a090a7223 */ /* 0x000fe20000010016 */
        /* <DEDUP_REMOVED lines=9> */
[----:B------:R-:W-:Y:S01]  /*1860*/  IMAD.U32 R11, R60, 0x10000, RZ ;  /* 0x000100003c0b7824 */ /* 0x000fe200078e00ff */
[C---:B------:R-:W-:Y:S01]  /*1870*/  SHF.L.U32 R109, R51.reuse, 0x10, RZ ;  /* 0x00000010336d7819 */ /* 0x040fe200000006ff */
[----:B------:R-:W-:Y:S01]  /*1880*/  FFMA.FTZ R70, R70, R77, R5 ;  /* 0x0000004d46467223 */ /* 0x000fe20000010005 */
[----:B------:R-:W-:Y:S01]  /*1890*/  LOP3.LUT R106, R51, 0xffff0000, RZ, 0xc0, !PT ;  /* 0xffff0000336a7812 */ /* 0x000fe200078ec0ff */
[----:B------:R-:W-:Y:S01]  /*18a0*/  IMAD.U32 R51, R40, 0x10000, RZ ;  /* 0x0001000028337824 */ /* 0x000fe200078e00ff */
[----:B------:R-:W-:Y:S01]  /*18b0*/  LOP3.LUT R28, R28, 0xffff0000, RZ, 0xc0, !PT ;  /* 0xffff00001c1c7812 */ /* 0x000fe200078ec0ff */
[----:B------:R-:W-:Y:S01]  /*18c0*/  IMAD.U32 R66, R44, 0x10000, RZ ;  /* 0x000100002c427824 */ /* 0x000fe200078e00ff */
[----:B------:R-:W-:Y:S01]  /*18d0*/  LOP3.LUT R87, R32, 0xffff0000, RZ, 0xc0, !PT ;  /* 0xffff000020577812 */ /* 0x000fe200078ec0ff */
[----:B------:R-:W-:Y:S01]  /*18e0*/  FFMA.FTZ R26, R27, R84, R26 ;  /* 0x000000541b1a7223 */ /* 0x000fe2000001001a */
[----:B------:R-:W-:Y:S01]  /*18f0*/  SHF.L.U32 R4, R56, 0x10, RZ ;  /* 0x0000001038047819 */ /* 0x000fe200000006ff */
[----:B------:R-:W-:Y:S01]  /*1900*/  FFMA.FTZ R23, R2, R117, R23 ;  /* 0x0000007502177223 */ /* 0x000fe20000010017 */
[----:B------:R-:W-:-:S02]  /*1910*/  IMAD.U32 R21, R36, 0x10000, RZ ;  /* 0x0001000024157824 */ /* 0x000fc400078e00ff */
[----:B------:R-:W-:Y:S01]  /*1920*/  FFMA.FTZ R19, R19, R90, R18 ;  /* 0x0000005a13137223 */ /* 0x000fe20000010012 */
[----:B------:R-:W-:Y:S01]  /*1930*/  LOP3.LUT R100, R60, 0xffff0000, RZ, 0xc0, !PT ;  /* 0xffff00003c647812 */ /* 0x000fe200078ec0ff */
[----:B------:R-:W-:Y:S01]  /*1940*/  FFMA.FTZ R11, R11, R104, R70 ;  /* 0x000000680b0b7223 */ /* 0x000fe20000010046 */
[----:B------:R-:W-:Y:S01]  /*1950*/  LOP3.LUT R107, R48, 0xffff0000, RZ, 0xc0, !PT ;  /* 0xffff0000306b7812 */ /* 0x000fe200078ec0ff */
[----:B------:R-:W-:Y:S01]  /*1960*/  IMAD.U32 R47, R37, 0x10000, RZ ;  /* 0x00010000252f7824 */ /* 0x000fe200078e00ff */
[----:B------:R-:W-:Y:S01]  /*1970*/  LOP3.LUT R108, R40, 0xffff0000, RZ, 0xc0, !PT ;  /* 0xffff0000286c7812 */ /* 0x000fe200078ec0ff */
[----:B------:R-:W-:Y:S01]  /*1980*/  IMAD.U32 R15, R33, 0x10000, RZ ;  /* 0x00010000210f7824 */ /* 0x000fe200078e00ff */
[----:B------:R-:W-:Y:S01]  /*1990*/  LOP3.LUT R113, R44, 0xffff0000, RZ, 0xc0, !PT ;  /* 0xffff00002c717812 */ /* 0x000fe200078ec0ff */
[----:B------:R-:W-:Y:S01]  /*19a0*/  FFMA.FTZ R51, R51, R66, R26 ;  /* 0x0000004233337223 */ /* 0x000fe2000001001a */
[----:B------:R-:W-:Y:S01]  /*19b0*/  LOP3.LUT R79, R36, 0xffff0000, RZ, 0xc0, !PT ;  /* 0xffff0000244f7812 */ /* 0x000fe200078ec0ff */
[----:B------:R-:W-:Y:S01]  /*19c0*/  FFMA.FTZ R23, R28, R87, R23 ;  /* 0x000000571c177223 */ /* 0x000fe20000010017 */
[----:B------:R-:W-:Y:S01]  /*19d0*/  SHF.L.U32 R8, R29, 0x10, RZ ;  /* 0x000000101d087819 */ /* 0x000fe200000006ff */
[----:B------:R-:W-:Y:S01]  /*19e0*/  FFMA.FTZ R19, R4, R21, R19 ;  /* 0x0000001504137223 */ /* 0x000fe20000010013 */
[----:B------:R-:W-:Y:S01]  /*19f0*/  LOP3.LUT R56, R56, 0xffff0000, RZ, 0xc0, !PT ;  /* 0xffff000038387812 */ /* 0x000fe200078ec0ff */
[----:B------:R-:W-:Y:S01]  /*1a00*/  IMAD.U32 R105, R49, 0x10000, RZ ;  /* 0x0001000031697824 */ /* 0x000fe200078e00ff */
[----:B------:R-:W-:Y:S01]  /*1a10*/  LOP3.LUT R36, R37, 0xffff0000, RZ, 0xc0, !PT ;  /* 0xffff000025247812 */ /* 0x000fe200078ec0ff */
[----:B------:R-:W-:Y:S01]  /*1a20*/  FFMA.FTZ R11, R100, R107, R11 ;  /* 0x0000006b640b7223 */ /* 0x000fe2000001000b */
[C---:B------:R-:W-:Y:S01]  /*1a30*/  SHF.L.U32 R16, R38.reuse, 0x10, RZ ;  /* 0x0000001026107819 */ /* 0x040fe200000006ff */
[----:B------:R-:W-:Y:S01]  /*1a40*/  IMAD.U32 R40, R41, 0x10000, RZ ;  /* 0x0001000029287824 */ /* 0x000fe200078e00ff */
[----:B------:R-:W-:Y:S01]  /*1a50*/  LOP3.LUT R37, R38, 0xffff0000, RZ, 0xc0, !PT ;  /* 0xffff000026257812 */ /* 0x000fe200078ec0ff */
[----:B------:R-:W-:Y:S01]  /*1a60*/  IMAD.U32 R38, R39, 0x10000, RZ ;  /* 0x0001000027267824 */ /* 0x000fe200078e00ff */
[----:B------:R-:W-:Y:S01]  /*1a70*/  SHF.L.U32 R60, R61, 0x10, RZ ;  /* 0x000000103d3c7819 */ /* 0x000fe200000006ff */
[----:B------:R-:W-:Y:S01]  /*1a80*/  FFMA.FTZ R51, R108, R113, R51 ;  /* 0x000000716c337223 */ /* 0x000fe20000010033 */
[----:B------:R-:W-:Y:S01]  /*1a90*/  LOP3.LUT R54, R39, 0xffff0000, RZ, 0xc0, !PT ;  /* 0xffff000027367812 */ /* 0x000fe200078ec0ff */
[----:B------:R-:W-:Y:S01]  /*1aa0*/  FFMA.FTZ R8, R8, R15, R23 ;  /* 0x0000000f08087223 */ /* 0x000fe20000010017 */
[----:B------:R-:W-:Y:S01]  /*1ab0*/  SHF.L.U32 R67, R45, 0x10, RZ ;  /* 0x000000102d437819 */ /* 0x000fe200000006ff */
[----:B------:R-:W-:Y:S01]  /*1ac0*/  IMAD.U32 R6, R57, 0x10000, RZ ;  /* 0x0001000039067824 */ /* 0x000fe200078e00ff */
[----:B------:R-:W-:Y:S01]  /*1ad0*/  LOP3.LUT R39, R29, 0xffff0000, RZ, 0xc0, !PT ;  /* 0xffff00001d277812 */ /* 0x000fe200078ec0ff */
        /* <DEDUP_REMOVED lines=11> */
[----:B------:R-:W-:Y:S01]  /*1b90*/  LOP3.LUT R57, R57, 0xffff0000, RZ, 0xc0, !PT ;  /* 0xffff000039397812 */ /* 0x000fe200078ec0ff */
[----:B------:R-:W-:Y:S01]  /*1ba0*/  FFMA.FTZ R6, R6, R47, R19 ;  /* 0x0000002f06067223 */ /* 0x000fe20000010013 */
[----:B------:R-:W-:Y:S01]  /*1bb0*/  IMAD.U32 R61, R62, 0x10000, RZ ;  /* 0x000100003e3d7824 */ /* 0x000fe200078e00ff */
[----:B------:R-:W-:Y:S01]  /*1bc0*/  SHF.L.U32 R41, R42, 0x10, RZ ;  /* 0x000000102a297819 */ /* 0x000fe200000006ff */
[----:B------:R-:W-:Y:S01]  /*1bd0*/  IMAD.U32 R48, R50, 0x10000, RZ ;  /* 0x0001000032307824 */ /* 0x000fe200078e00ff */
[----:B------:R-:W-:Y:S01]  /*1be0*/  LOP3.LUT R65, R30, 0xffff0000, RZ, 0xc0, !PT ;  /* 0xffff00001e417812 */ /* 0x000fe200078ec0ff */
[----:B------:R-:W-:Y:S01]  /*1bf0*/  FFMA.FTZ R102, R102, R49, R11 ;  /* 0x0000003166667223 */ /* 0x000fe2000001000b */
[----:B------:R-:W-:Y:S01]  /*1c00*/  LOP3.LUT R34, R34, 0xffff0000, RZ, 0xc0, !PT ;  /* 0xffff000022227812 */ /* 0x000fe200078ec0ff */
[----:B------:R-:W-:-:S02]  /*1c10*/  IMAD.U32 R44, R46, 0x10000, RZ ;  /* 0x000100002e2c7824 */ /* 0x000fc400078e00ff */
[----:B------:R-:W-:Y:S01]  /*1c20*/  FFMA.FTZ R110, R110, R45, R51 ;  /* 0x0000002d6e6e7223 */ /* 0x000fe20000010033 */
[----:B------:R-:W-:Y:S01]  /*1c30*/  FFMA.FTZ R8, R29, R14, R8 ;  /* 0x0000000e1d087223 */ /* 0x000fe20000010008 */
[----:B------:R-:W-:Y:S02]  /*1c40*/  IMAD.U32 R17, R58, 0x10000, RZ ;  /* 0x000100003a117824 */ /* 0x000fe400078e00ff */
[----:B------:R-:W-:Y:S01]  /*1c50*/  FFMA.FTZ R6, R57, R36, R6 ;  /* 0x0000002439067223 */ /* 0x000fe20000010006 */
[----:B------:R-:W-:Y:S01]  /*1c60*/  LOP3.LUT R103, R62, 0xffff0000, RZ, 0xc0, !PT ;  /* 0xffff00003e677812 */ /* 0x000fe200078ec0ff */
[----:B------:R-:W-:Y:S01]  /*1c70*/  FFMA.FTZ R48, R61, R48, R102 ;  /* 0x000000303d307223 */ /* 0x000fe20000010066 */
        /* <DEDUP_REMOVED lines=20> */
[----:B------:R-:W-:Y:S01]  /*1dc0*/  LOP3.LUT R43, R43, 0xffff0000, RZ, 0xc0, !PT ;  /* 0xffff00002b2b7812 */ /* 0x000fe200078ec0ff */
[----:B------:R-:W-:Y:S01]  /*1dd0*/  FFMA.FTZ R42, R42, R115, R111 ;  /* 0x000000732a2a7223 */ /* 0x000fe2000001006f */
[----:B------:R-:W-:Y:S01]  /*1de0*/  LOP3.LUT R59, R59, 0xffff0000, RZ, 0xc0, !PT ;  /* 0xffff00003b3b7812 */ /* 0x000fe200078ec0ff */
[----:B------:R-:W-:Y:S01]  /*1df0*/  FFMA.FTZ R12, R31, R12, R30 ;  /* 0x0000000c1f0c7223 */ /* 0x000fe2000001001e */
[----:B------:R-:W-:Y:S01]  /*1e00*/  FFMA.FTZ R38, R25, R38, R58 ;  /* 0x0000002619267223 */ /* 0x000fe2000001003a */
[----:B------:R-:W-:Y:S01]  /*1e10*/  FFMA.FTZ R62, R63, R106, R62 ;  /* 0x0000006a3f3e7223 */ /* 0x000fe2000001003e */
[----:B------:R-:W-:Y:S01]  /*1e20*/  FFMA.FTZ R42, R43, R112, R42 ;  /* 0x000000702b2a7223 */ /* 0x000fe2000001002a */
[----:B------:R-:W0:Y:S01]  /*1e30*/  S2R R21, SR_TID.X ;  /* 0x0000000000157919 */ /* 0x000e220000002100 */
[----:B------:R-:W-:Y:S01]  /*1e40*/  FFMA.FTZ R38, R59, R54, R38 ;  /* 0x000000363b267223 */ /* 0x000fe20000010026 */
[----:B------:R-:W1:Y:S01]  /*1e50*/  LDC.64 R16, c[0x0][0x2d0] ;  /* 0x0000b400ff107b82 */ /* 0x000e620000000a00 */
[----:B------:R-:W-:Y:S01]  /*1e60*/  USHF.R.S32.HI UR12, URZ, 0x1f, UR6 ;  /* 0x0000001f3f0c7899 */ /* 0x000fe20008011406 */
[----:B------:R-:W2:Y:S01]  /*1e70*/  SHFL.BFLY PT, R11, R12, 0x8, 0x1f ;  /* 0x0d001f000c0b7f89 */ /* 0x000ea200000e0000 */
[----:B------:R-:W-:Y:S01]  /*1e80*/  USHF.R.S32.HI UR13, URZ, 0x1f, UR7 ;  /* 0x0000001f3f0d7899 */ /* 0x000fe20008011407 */
[----:B------:R-:W-:Y:S02]  /*1e90*/  BSSY B0, `(.L_x_1913) ;  /* 0x000005e000007945 */ /* 0x000fe40003800000 */
[----:B------:R-:W3:Y:S02]  /*1ea0*/  SHFL.BFLY PT, R5, R62, 0x8, 0x1f ;  /* 0x0d001f003e057f89 */ /* 0x000ee400000e0000 */
[----:B------:R-:W4:Y:S02]  /*1eb0*/  LDC.64 R18, c[0x0][0x2d8] ;  /* 0x0000b600ff127b82 */ /* 0x000f240000000a00 */
[----:B------:R-:W0:Y:S04]  /*1ec0*/  SHFL.BFLY PT, R7, R42, 0x8, 0x1f ;  /* 0x0d001f002a077f89 */ /* 0x000e2800000e0000 */
[----:B------:R-:W0:Y:S01]  /*1ed0*/  SHFL.BFLY PT, R9, R38, 0x8, 0x1f ;  /* 0x0d001f0026097f89 */ /* 0x000e2200000e0000 */
[----:B--2---:R-:W-:Y:S01]  /*1ee0*/  FADD.FTZ R13, R12, R11 ;  /* 0x0000000b0c0d7221 */ /* 0x004fe20000010000 */
[----:B---3--:R-:W-:-:S04]  /*1ef0*/  FADD.FTZ R5, R62, R5 ;  /* 0x000000053e057221 */ /* 0x008fc80000010000 */
[----:B------:R-:W2:Y:S01]  /*1f00*/  SHFL.BFLY PT, R14, R13, 0x4, 0x1f ;  /* 0x0c801f000d0e7f89 */ /* 0x000ea200000e0000 */
[----:B0-----:R-:W-:-:S03]  /*1f10*/  FADD.FTZ R4, R42, R7 ;  /* 0x000000072a047221 */ /* 0x001fc60000010000 */
[----:B------:R-:W0:Y:S01]  /*1f20*/  SHFL.BFLY PT, R2, R5, 0x4, 0x1f ;  /* 0x0c801f0005027f89 */ /* 0x000e2200000e0000 */
[----:B------:R-:W-:-:S03]  /*1f30*/  FADD.FTZ R8, R38, R9 ;  /* 0x0000000926087221 */ /* 0x000fc60000010000 */
[----:B------:R-:W3:Y:S04]  /*1f40*/  SHFL.BFLY PT, R7, R4, 0x4, 0x1f ;  /* 0x0c801f0004077f89 */ /* 0x000ee800000e0000 */
[----:B------:R-:W1:Y:S01]  /*1f50*/  SHFL.BFLY PT, R9, R8, 0x4, 0x1f ;  /* 0x0c801f0008097f89 */ /* 0x000e6200000e0000 */
[----:B--2---:R-:W-:Y:S01]  /*1f60*/  FADD.FTZ R14, R13, R14 ;  /* 0x0000000e0d0e7221 */ /* 0x004fe20000010000 */
[----:B0-----:R-:W-:-:S04]  /*1f70*/  FADD.FTZ R2, R5, R2 ;  /* 0x0000000205027221 */ /* 0x001fc80000010000 */
[----:B------:R-:W0:Y:S01]  /*1f80*/  SHFL.BFLY PT, R15, R14, 0x2, 0x1f ;  /* 0x0c401f000e0f7f89 */ /* 0x000e2200000e0000 */
[----:B------:R-:W-:Y:S02]  /*1f90*/  IMAD.SHL.U32 R5, R0, 0x4000, RZ ;  /* 0x0000400000057824 */ /* 0x000fe400078e00ff */
[----:B---3--:R-:W-:Y:S01]  /*1fa0*/  FADD.FTZ R6, R4, R7 ;  /* 0x0000000704067221 */ /* 0x008fe20000010000 */
[----:B------:R-:W-:Y:S01]  /*1fb0*/  IMAD.SHL.U32 R4, R21, 0x4, RZ ;  /* 0x0000000415047824 */ /* 0x000fe200078e00ff */
[----:B------:R-:W2:Y:S01]  /*1fc0*/  SHFL.BFLY PT, R7, R2, 0x2, 0x1f ;  /* 0x0c401f0002077f89 */ /* 0x000ea200000e0000 */
[----:B-1----:R-:W-:-:S03]  /*1fd0*/  FADD.FTZ R10, R8, R9 ;  /* 0x00000009080a7221 */ /* 0x002fc60000010000 */
[----:B------:R-:W1:Y:S01]  /*1fe0*/  SHFL.BFLY PT, R9, R6, 0x2, 0x1f ;  /* 0x0c401f0006097f89 */ /* 0x000e6200000e0000 */
[----:B------:R-:W-:Y:S02]  /*1ff0*/  SHF.R.S32.HI R8, RZ, 0x1f, R4 ;  /* 0x0000001fff087819 */ /* 0x000fe40000011404 */
[C---:B------:R-:W-:Y:S01]  /*2000*/  IADD3 R4, P0, R5.reuse, R4, RZ ;  /* 0x0000000405047210 */ /* 0x040fe20007f1e0ff */
[----:B------:R-:W3:Y:S03]  /*2010*/  SHFL.BFLY PT, R11, R10, 0x2, 0x1f ;  /* 0x0c401f000a0b7f89 */ /* 0x000ee600000e0000 */
[----:B------:R-:W-:-:S03]  /*2020*/  LEA.HI.X.SX32 R5, R5, R8, 0x1, P0 ;  /* 0x0000000805057211 */ /* 0x000fc600000f0eff */
[----:B------:R-:W-:-:S04]  /*2030*/  IMAD.WIDE.U32 R4, R16, UR6, R4 ;  /* 0x0000000610047c25 */ /* 0x000fc8000f8e0004 */
[----:B0-----:R-:W-:Y:S01]  /*2040*/  FADD.FTZ R15, R14, R15 ;  /* 0x0000000f0e0f7221 */ /* 0x001fe20000010000 */
[----:B------:R-:W-:Y:S01]  /*2050*/  SHF.R.S32.HI R14, RZ, 0x1f, R21 ;  /* 0x0000001fff0e7819 */ /* 0x000fe20000011415 */
[----:B--2---:R-:W-:Y:S01]  /*2060*/  FADD.FTZ R7, R2, R7 ;  /* 0x0000000702077221 */ /* 0x004fe20000010000 */
[----:B------:R-:W-:Y:S02]  /*2070*/  IMAD R2, R16, UR12, RZ ;  /* 0x0000000c10027c24 */ /* 0x000fe4000f8e02ff */
[----:B------:R-:W-:Y:S01]  /*2080*/  LEA.HI R20, R14, R21, RZ, 0x4 ;  /* 0x000000150e147211 */ /* 0x000fe200078f20ff */
[----:B------:R-:W0:Y:S01]  /*2090*/  SHFL.BFLY PT, R12, R15, 0x1, 0x1f ;  /* 0x0c201f000f0c7f89 */ /* 0x000e2200000e0000 */
[----:B-1----:R-:W-:Y:S01]  /*20a0*/  FADD.FTZ R6, R6, R9 ;  /* 0x0000000906067221 */ /* 0x002fe20000010000 */
[----:B------:R-:W-:Y:S01]  /*20b0*/  IADD3 R9, R3, 0x3f, RZ ;  /* 0x0000003f03097810 */ /* 0x000fe20007ffe0ff */
[----:B------:R-:W-:Y:S01]  /*20c0*/  IMAD R17, R17, UR6, R2 ;  /* 0x0000000611117c24 */ /* 0x000fe2000f8e0202 */
[----:B------:R-:W-:Y:S01]  /*20d0*/  LOP3.LUT R16, R20, 0xfffffff0, RZ, 0xc0, !PT ;  /* 0xfffffff014107812 */ /* 0x000fe200078ec0ff */
[----:B---3--:R-:W-:Y:S01]  /*20e0*/  FADD.FTZ R10, R10, R11 ;  /* 0x0000000b0a0a7221 */ /* 0x008fe20000010000 */
[----:B------:R-:W1:Y:S01]  /*20f0*/  SHFL.BFLY PT, R2, R7, 0x1, 0x1f ;  /* 0x0c201f0007027f89 */ /* 0x000e6200000e0000 */
[--C-:B------:R-:W-:Y:S01]  /*2100*/  SHF.R.S32.HI R8, RZ, 0x1f, R9.reuse ;  /* 0x0000001fff087819 */ /* 0x100fe20000011409 */
[----:B------:R-:W-:-:S02]  /*2110*/  IMAD R14, R0, -0x40, R9 ;  /* 0xffffffc0000e7824 */ /* 0x000fc400078e0209 */
[----:B------:R-:W2:Y:S01]  /*2120*/  SHFL.BFLY PT, R11, R6, 0x1, 0x1f ;  /* 0x0c201f00060b7f89 */ /* 0x000ea200000e0000 */
[----:B------:R-:W-:Y:S01]  /*2130*/  IMAD.IADD R16, R21, 0x1, -R16 ;  /* 0x0000000115107824 */ /* 0x000fe200078e0a10 */
[----:B------:R-:W-:Y:S01]  /*2140*/  LEA.HI R8, R8, R9, RZ, 0x6 ;  /* 0x0000000908087211 */ /* 0x000fe200078f30ff */
[----:B------:R-:W-:Y:S01]  /*2150*/  IMAD.IADD R5, R5, 0x1, R17 ;  /* 0x0000000105057824 */ /* 0x000fe200078e0211 */
[----:B------:R-:W3:Y:S02]  /*2160*/  SHFL.BFLY PT, R13, R10, 0x1, 0x1f ;  /* 0x0c201f000a0d7f89 */ /* 0x000ee400000e0000 */
[----:B------:R-:W-:Y:S02]  /*2170*/  ISETP.NE.AND P1, PT, R16, RZ, PT ;  /* 0x000000ff1000720c */ /* 0x000fe40003f25270 */
[----:B------:R-:W-:-:S04]  /*2180*/  LOP3.LUT R8, R8, 0xffffffc0, RZ, 0xc0, !PT ;  /* 0xffffffc008087812 */ /* 0x000fc800078ec0ff */
[----:B------:R-:W-:Y:S01]  /*2190*/  IADD3 R8, R14, R8, -R9 ;  /* 0x000000080e087210 */ /* 0x000fe20007ffe809 */
[C---:B----4-:R-:W-:Y:S02]  /*21a0*/  IMAD R14, R18.reuse, UR13, RZ ;  /* 0x0000000d120e7c24 */ /* 0x050fe4000f8e02ff */
[----:B0-----:R-:W-:Y:S01]  /*21b0*/  FADD.FTZ R15, R15, R12 ;  /* 0x0000000c0f0f7221 */ /* 0x001fe20000010000 */
[----:B------:R-:W-:Y:S01]  /*21c0*/  ISETP.GE.AND P0, PT, R21, R8, PT ;  /* 0x000000081500720c */ /* 0x000fe20003f06270 */
[----:B------:R-:W-:Y:S02]  /*21d0*/  IMAD R17, R19, UR7, R14 ;  /* 0x0000000713117c24 */ /* 0x000fe4000f8e020e */
[----:B------:R-:W-:Y:S01]  /*21e0*/  IMAD.WIDE.U32 R8, R18, UR7, R4 ;  /* 0x0000000712087c25 */ /* 0x000fe2000f8e0004 */
[----:B------:R-:W-:-:S03]  /*21f0*/  ISETP.GT.OR P0, PT, R21, 0x3f, P0 ;  /* 0x0000003f1500780c */ /* 0x000fc60000704670 */
[----:B-1----:R-:W-:Y:S01]  /*2200*/  FADD.FTZ R14, R7, R2 ;  /* 0x00000002070e7221 */ /* 0x002fe20000010000 */
[----:B--2---:R-:W-:Y:S01]  /*2210*/  FADD.FTZ R16, R6, R11 ;  /* 0x0000000b06107221 */ /* 0x004fe20000010000 */
[----:B------:R-:W-:Y:S01]  /*2220*/  IADD3 R17, R9, R17, RZ ;  /* 0x0000001109117210 */ /* 0x000fe20007ffe0ff */
[----:B------:R-:W-:Y:S02]  /*2230*/  IMAD.SHL.U32 R6, R0, 0x40, RZ ;  /* 0x0000004000067824 */ /* 0x000fe400078e00ff */
[----:B---3--:R-:W-:Y:S01]  /*2240*/  FADD.FTZ R18, R10, R13 ;  /* 0x0000000d0a127221 */ /* 0x008fe20000010000 */
[----:B------:R-:W-:Y:S06]  /*2250*/  @P1 BRA `(.L_x_1914) ;  /* 0x0000000000841947 */ /* 0x000fec0003800000 */
[----:B------:R-:W0:Y:S01]  /*2260*/  LDC.64 R10, c[0x0][0x278] ;  /* 0x00009e00ff0a7b82 */ /* 0x000e220000000a00 */
[----:B------:R-:W-:Y:S01]  /*2270*/  SHF.R.S32.HI R7, RZ, 0x1f, R6 ;  /* 0x0000001fff077819 */ /* 0x000fe20000011406 */
[----:B------:R-:W-:Y:S01]  /*2280*/  ULDC.64 UR8, c[0x0][0x260] ;  /* 0x0000980000087ab9 */ /* 0x000fe20000000a00 */
[----:B------:R-:W-:-:S05]  /*2290*/  SHF.R.S32.HI R19, RZ, 0x4, R20 ;  /* 0x00000004ff137819 */ /* 0x000fca0000011414 */
[----:B------:R-:W1:Y:S01]  /*22a0*/  LDC.64 R12, c[0x0][0x280] ;  /* 0x0000a000ff0c7b82 */ /* 0x000e620000000a00 */
[C---:B0-----:R-:W-:Y:S02]  /*22b0*/  IMAD R2, R10.reuse, UR12, RZ ;  /* 0x0000000c0a027c24 */ /* 0x041fe4000f8e02ff */
[----:B------:R-:W-:-:S04]  /*22c0*/  IMAD.WIDE.U32 R4, R10, UR6, R6 ;  /* 0x000000060a047c25 */ /* 0x000fc8000f8e0006 */
[----:B------:R-:W-:Y:S02]  /*22d0*/  IMAD R11, R11, UR6, R2 ;  /* 0x000000060b0b7c24 */ /* 0x000fe4000f8e0202 */
[C---:B-1----:R-:W-:Y:S02]  /*22e0*/  IMAD R2, R12.reuse, UR13, RZ ;  /* 0x0000000d0c027c24 */ /* 0x042fe4000f8e02ff */
[----:B------:R-:W-:Y:S02]  /*22f0*/  IMAD.IADD R5, R5, 0x1, R11 ;  /* 0x0000000105057824 */ /* 0x000fe400078e020b */
[----:B------:R-:W-:Y:S01]  /*2300*/  IMAD R11, R13, UR7, R2 ;  /* 0x000000070d0b7c24 */ /* 0x000fe2000f8e0202 */
[----:B------:R-:W-:Y:S01]  /*2310*/  SHF.R.S32.HI R2, RZ, 0x1f, R19 ;  /* 0x0000001fff027819 */ /* 0x000fe20000011413 */
[----:B------:R-:W-:-:S04]  /*2320*/  IMAD.WIDE.U32 R4, R12, UR7, R4 ;  /* 0x000000070c047c25 */ /* 0x000fc8000f8e0004 */
[----:B------:R-:W-:Y:S01]  /*2330*/  IMAD R10, R0, -0x40, R3 ;  /* 0xffffffc0000a7824 */ /* 0x000fe200078e0203 */
[----:B------:R-:W-:-:S04]  /*2340*/  IADD3 R3, P1, R19, R4, RZ ;  /* 0x0000000413037210 */ /* 0x000fc80007f3e0ff */
[----:B------:R-:W-:Y:S01]  /*2350*/  IADD3.X R4, R2, R5, R11, P1, !PT ;  /* 0x0000000502047210 */ /* 0x000fe20000ffe40b */
[C---:B------:R-:W-:Y:S01]  /*2360*/  VIADD R11, R19.reuse, 0x10 ;  /* 0x00000010130b7836 */ /* 0x040fe20000000000 */
[CC--:B------:R-:W-:Y:S02]  /*2370*/  ISETP.GE.AND P4, PT, R19.reuse, R10.reuse, PT ;  /* 0x0000000a1300720c */ /* 0x0c0fe40003f86270 */
[C---:B------:R-:W-:Y:S01]  /*2380*/  IADD3 R5, R19.reuse, 0x30, RZ ;  /* 0x0000003013057810 */ /* 0x040fe20007ffe0ff */
[----:B------:R-:W-:Y:S01]  /*2390*/  VIADD R19, R19, 0x20 ;  /* 0x0000002013137836 */ /* 0x000fe20000000000 */
[----:B------:R-:W-:Y:S02]  /*23a0*/  LEA R2, P5, R3, UR8, 0x2 ;  /* 0x0000000803027c11 */ /* 0x000fe4000f8a10ff */
[-C--:B------:R-:W-:Y:S02]  /*23b0*/  ISETP.GE.AND P1, PT, R5, R10.reuse, PT ;  /* 0x0000000a0500720c */ /* 0x080fe40003f26270 */
[----:B------:R-:W-:-:S02]  /*23c0*/  ISETP.GE.AND P3, PT, R11, R10, PT ;  /* 0x0000000a0b00720c */ /* 0x000fc40003f66270 */
[----:B------:R-:W-:Y:S02]  /*23d0*/  ISETP.GE.AND P2, PT, R19, R10, PT ;  /* 0x0000000a1300720c */ /* 0x000fe40003f46270 */
[----:B------:R-:W-:Y:S02]  /*23e0*/  LEA.HI.X R3, R3, UR9, R4, 0x2, P5 ;  /* 0x0000000903037c11 */ /* 0x000fe4000a8f1404 */
[----:B------:R-:W-:Y:S02]  /*23f0*/  FSEL R5, R14, RZ, !P4 ;  /* 0x000000ff0e057208 */ /* 0x000fe40006000000 */
[----:B------:R-:W-:Y:S02]  /*2400*/  FSEL R11, R16, RZ, !P3 ;  /* 0x000000ff100b7208 */ /* 0x000fe40005800000 */
[----:B------:R-:W-:Y:S01]  /*2410*/  FSEL R13, R18, RZ, !P2 ;  /* 0x000000ff120d7208 */ /* 0x000fe20005000000 */
[----:B------:R0:W-:Y:S01]  /*2420*/  STG.E desc[UR4][R2.64], R5 ;  /* 0x0000000502007986 */ /* 0x0001e2000c101904 */
[----:B------:R-:W-:-:S03]  /*2430*/  FSEL R15, R15, RZ, !P1 ;  /* 0x000000ff0f0f7208 */ /* 0x000fc60004800000 */
[----:B------:R0:W-:Y:S04]  /*2440*/  STG.E desc[UR4][R2.64+0x40], R11 ;  /* 0x0000400b02007986 */ /* 0x0001e8000c101904 */
[----:B------:R0:W-:Y:S04]  /*2450*/  STG.E desc[UR4][R2.64+0x80], R13 ;  /* 0x0000800d02007986 */ /* 0x0001e8000c101904 */
[----:B------:R0:W-:Y:S02]  /*2460*/  STG.E desc[UR4][R2.64+0xc0], R15 ;  /* 0x0000c00f02007986 */ /* 0x0001e4000c101904 */
.L_x_1914:
[----:B------:R-:W-:Y:S05]  /*2470*/  BSYNC B0 ;  /* 0x0000000000007941 */ /* 0x000fea0003800000 */
.L_x_1913:
[----:B------:R-:W-:Y:S04]  /*2480*/  BSSY B0, `(.L_x_1915) ;  /* 0x0000016000007945 */ /* 0x000fe80003800000 */
[----:B------:R-:W-:Y:S05]  /*2490*/  @P0 BRA `(.L_x_1916) ;  /* 0x0000000000500947 */ /* 0x000fea0003800000 */
[----:B0-----:R-:W0:Y:S01]  /*24a0*/  LDC.64 R10, c[0x0][0x2a8] ;  /* 0x0000aa00ff0a7b82 */ /* 0x001e220000000a00 */
[----:B------:R-:W-:Y:S01]  /*24b0*/  SHF.R.S32.HI R3, RZ, 0x1f, R21 ;  /* 0x0000001fff037819 */ /* 0x000fe20000011415 */
[----:B------:R-:W-:Y:S01]  /*24c0*/  ULDC.64 UR8, c[0x0][0x2a0] ;  /* 0x0000a80000087ab9 */ /* 0x000fe20000000a00 */
[----:B------:R-:W-:-:S04]  /*24d0*/  IADD3 R2, P0, R6, R21, RZ ;  /* 0x0000001506027210 */ /* 0x000fc80007f1e0ff */
[----:B------:R-:W-:Y:S01]  /*24e0*/  LEA.HI.X.SX32 R3, R6, R3, 0x1, P0 ;  /* 0x0000000306037211 */ /* 0x000fe200000f0eff */
[----:B------:R-:W1:Y:S01]  /*24f0*/  LDC.64 R12, c[0x0][0x2b0] ;  /* 0x0000ac00ff0c7b82 */ /* 0x000e620000000a00 */
[C---:B------:R-:W-:Y:S01]  /*2500*/  FMUL.FTZ R6, R96.reuse, 1.4426950216293334961 ;  /* 0x3fb8aa3b60067820 */ /* 0x040fe20000410000 */
[----:B------:R-:W-:Y:S01]  /*2510*/  FSETP.NEU.FTZ.AND P0, PT, R96, -INF , PT ;  /* 0xff8000006000780b */ /* 0x000fe20003f1d000 */
[C---:B0-----:R-:W-:Y:S02]  /*2520*/  IMAD R4, R10.reuse, UR12, RZ ;  /* 0x0000000c0a047c24 */ /* 0x041fe4000f8e02ff */
[----:B------:R-:W-:-:S04]  /*2530*/  IMAD.WIDE.U32 R2, R10, UR6, R2 ;  /* 0x000000060a027c25 */ /* 0x000fc8000f8e0002 */
[----:B------:R-:W-:Y:S02]  /*2540*/  IMAD R5, R11, UR6, R4 ;  /* 0x000000060b057c24 */ /* 0x000fe4000f8e0204 */
[----:B-1----:R-:W-:-:S03]  /*2550*/  IMAD R4, R12, UR13, RZ ;  /* 0x0000000d0c047c24 */ /* 0x002fc6000f8e02ff */
[----:B------:R-:W-:Y:S01]  /*2560*/  IADD3 R3, R3, R5, RZ ;  /* 0x0000000503037210 */ /* 0x000fe20007ffe0ff */
[----:B------:R-:W-:Y:S02]  /*2570*/  IMAD R5, R13, UR7, R4 ;  /* 0x000000070d057c24 */ /* 0x000fe4000f8e0204 */
[----:B------:R-:W-:-:S04]  /*2580*/  IMAD.WIDE.U32 R2, R12, UR7, R2 ;  /* 0x000000070c027c25 */ /* 0x000fc8000f8e0002 */
[----:B------:R-:W-:Y:S01]  /*2590*/  IMAD.IADD R3, R3, 0x1, R5 ;  /* 0x0000000103037824 */ /* 0x000fe200078e0205 */
[----:B------:R-:W-:-:S04]  /*25a0*/  LEA R4, P1, R2, UR8, 0x2 ;  /* 0x0000000802047c11 */ /* 0x000fc8000f8210ff */
[----:B------:R-:W-:Y:S02]  /*25b0*/  LEA.HI.X R5, R2, UR9, R3, 0x2, P1 ;  /* 0x0000000902057c11 */ /* 0x000fe400088f1403 */
[----:B------:R-:W-:-:S05]  /*25c0*/  FSEL R3, R6, RZ, P0 ;  /* 0x000000ff06037208 */ /* 0x000fca0000000000 */
[----:B------:R1:W-:Y:S02]  /*25d0*/  STG.E desc[UR4][R4.64], R3 ;  /* 0x0000000304007986 */ /* 0x0003e4000c101904 */
.L_x_1916:
[----:B------:R-:W-:Y:S05]  /*25e0*/  BSYNC B0 ;  /* 0x0000000000007941 */ /* 0x000fea0003800000 */
.L_x_1915:
[----:B------:R-:W-:Y:S01]  /*25f0*/  ULDC.64 UR10, c[0x0][0x2e8] ;  /* 0x0000ba00000a7ab9 */ /* 0x000fe20000000a00 */
[----:B------:R-:W-:Y:S01]  /*2600*/  ULDC.64 UR8, c[0x0][0x2b8] ;  /* 0x0000ae0000087ab9 */ /* 0x000fe20000000a00 */
[----:B------:R-:W-:Y:S02]  /*2610*/  ISETP.NE.U32.AND P0, PT, RZ, UR10, PT ;  /* 0x0000000aff007c0c */ /* 0x000fe4000bf05070 */
[C---:B0-----:R-:W-:Y:S02]  /*2620*/  LEA R2, P1, R8.reuse, UR8, 0x2 ;  /* 0x0000000808027c11 */ /* 0x041fe4000f8210ff */
[----:B------:R-:W-:Y:S02]  /*2630*/  ISETP.NE.AND.EX P0, PT, RZ, UR11, PT, P0 ;  /* 0x0000000bff007c0c */ /* 0x000fe4000bf05300 */
[----:B-1----:R-:W-:Y:S02]  /*2640*/  LEA.HI.X R3, R8, UR9, R17, 0x2, P1 ;  /* 0x0000000908037c11 */ /* 0x002fe400088f1411 */
[----:B------:R-:W-:-:S03]  /*2650*/  ISETP.NE.OR P0, PT, R21, RZ, !P0 ;  /* 0x000000ff1500720c */ /* 0x000fc60004705670 */
[----:B------:R0:W-:Y:S04]  /*2660*/  STG.E.128 desc[UR4][R2.64], RZ ;  /* 0x000000ff02007986 */ /* 0x0001e8000c101d04 */
        /* <DEDUP_REMOVED lines=14> */
[----:B------:R0:W-:Y:S01]  /*2750*/  STG.E.128 desc[UR4][R2.64+0xf000], RZ ;  /* 0x00f000ff02007986 */ /* 0x0001e2000c101d04 */
[----:B------:R-:W-:Y:S05]  /*2760*/  @P0 EXIT ;  /* 0x000000000000094d */ /* 0x000fea0003800000 */
[----:B------:R-:W1:Y:S08]  /*2770*/  LDC R5, c[0x0][0x2e0] ;  /* 0x0000b800ff057b82 */ /* 0x000e700000000800 */
[----:B------:R-:W2:Y:S08]  /*2780*/  LDC R7, c[0x0][0x220] ;  /* 0x00008800ff077b82 */ /* 0x000eb00000000800 */
[----:B0-----:R-:W0:Y:S01]  /*2790*/  LDC.64 R2, c[0x0][0x2e8] ;  /* 0x0000ba00ff027b82 */ /* 0x001e220000000a00 */
[----:B-1----:R-:W-:-:S04]  /*27a0*/  IMAD R0, R0, R5, UR7 ;  /* 0x0000000700007e24 */ /* 0x002fc8000f8e0205 */
[----:B--2---:R-:W-:-:S04]  /*27b0*/  IMAD R5, R0, R7, UR6 ;  /* 0x0000000600057e24 */ /* 0x004fc8000f8e0207 */
[----:B0-----:R-:W-:-:S05]  /*27c0*/  IMAD.WIDE R2, R5, 0x4, R2 ;  /* 0x0000000405027825 */ /* 0x001fca00078e0202 */
[----:B------:R-:W-:Y:S01]  /*27d0*/  STG.E desc[UR4][R2.64], RZ ;  /* 0x000000ff02007986 */ /* 0x000fe2000c101904 */
[----:B------:R-:W-:Y:S05]  /*27e0*/  EXIT ;  /* 0x000000000000794d */ /* 0x000fea0003800000 */
.L_x_1917:
        /* <DEDUP_REMOVED lines=9> */
.L_x_2219:


//--------------------- .text._ZN7cutlass13device_kernelIN5flash11enable_sm90INS1_16FlashAttnBwdSm90INS1_25CollectiveMainloopBwdSm90ILi2ELi1ELi1EN4cute5tupleIJNS5_1CILi1EEES8_S8_EEENS6_IJNS7_ILi64EEENS7_ILi80EEENS7_ILi256EEEEEENS_10bfloat16_tEfNS_4arch4Sm90ELb1ELb0ELb0ELb1ELb0ELb0ELb1ELb1ELi2ELi1ELi1ELi1ELb0EEENS1_21CollectiveEpilogueBwdISD_SE_SG_Li256ELb1ELb1ELi2EEENS1_25SingleTileBwdLPTSchedulerILb1ELi80ELb0EEEEEEEEEvNT_6ParamsE --------------------------
	.section	.text._ZN7cutlass13device_kernelIN5flash11enable_sm90INS1_16FlashAttnBwdSm90INS1_25CollectiveMainloopBwdSm90ILi2ELi1ELi1EN4cute5tupleIJNS5_1CILi1EEES8_S8_EEENS6_IJNS7_ILi64EEENS7_ILi80EEENS7_ILi256EEEEEENS_10bfloat16_tEfNS_4arch4Sm90ELb1ELb0ELb0ELb1ELb0ELb0ELb1ELb1ELi2ELi1ELi1ELi1ELb0EEENS1_21CollectiveEpilogueBwdISD_SE_SG_Li256ELb1ELb1ELi2EEENS1_25SingleTileBwdLPTSchedulerILb1ELi80ELb0EEEEEEEEEvNT_6ParamsE,"ax",@progbits
	.align	128
.text._ZN7cutlass13device_kernelIN5flash11enable_sm90INS1_16FlashAttnBwdSm90INS1_25CollectiveMainloopBwdSm90ILi2ELi1ELi1EN4cute5tupleIJNS5_1CILi1EEES8_S8_EEENS6_IJNS7_ILi64EEENS7_ILi80EEENS7_ILi256EEEEEENS_10bfloat16_tEfNS_4arch4Sm90ELb1ELb0ELb0ELb1ELb0ELb0ELb1ELb1ELi2ELi1ELi1ELi1ELb0EEENS1_21CollectiveEpilogueBwdISD_SE_SG_Li256ELb1ELb1ELi2EEENS1_25SingleTileBwdLPTSchedulerILb1ELi80ELb0EEEEEEEEEvNT_6ParamsE:
        .type           _ZN7cutlass13device_kernelIN5flash11enable_sm90INS1_16FlashAttnBwdSm90INS1_25CollectiveMainloopBwdSm90ILi2ELi1ELi1EN4cute5tupleIJNS5_1CILi1EEES8_S8_EEENS6_IJNS7_ILi64EEENS7_ILi80EEENS7_ILi256EEEEEENS_10bfloat16_tEfNS_4arch4Sm90ELb1ELb0ELb0ELb1ELb0ELb0ELb1ELb1ELi2ELi1ELi1ELi1ELb0EEENS1_21CollectiveEpilogueBwdISD_SE_SG_Li256ELb1ELb1ELi2EEENS1_25SingleTileBwdLPTSchedulerILb1ELi80ELb0EEEEEEEEEvNT_6ParamsE,@function
        .size           _ZN7cutlass13device_kernelIN5flash11enable_sm90INS1_16FlashAttnBwdSm90INS1_25CollectiveMainloopBwdSm90ILi2ELi1ELi1EN4cute5tupleIJNS5_1CILi1EEES8_S8_EEENS6_IJNS7_ILi64EEENS7_ILi80EEENS7_ILi256EEEEEENS_10bfloat16_tEfNS_4arch4Sm90ELb1ELb0ELb0ELb1ELb0ELb0ELb1ELb1ELi2ELi1ELi1ELi1ELb0EEENS1_21CollectiveEpilogueBwdISD_SE_SG_Li256ELb1ELb1ELi2EEENS1_25SingleTileBwdLPTSchedulerILb1ELi80ELb0EEEEEEEEEvNT_6ParamsE,(.L_x_2220 - _ZN7cutlass13device_kernelIN5flash11enable_sm90INS1_16FlashAttnBwdSm90INS1_25CollectiveMainloopBwdSm90ILi2ELi1ELi1EN4cute5tupleIJNS5_1CILi1EEES8_S8_EEENS6_IJNS7_ILi64EEENS7_ILi80EEENS7_ILi256EEEEEENS_10bfloat16_tEfNS_4arch4Sm90ELb1ELb0ELb0ELb1ELb0ELb0ELb1ELb1ELi2ELi1ELi1ELi1ELb0EEENS1_21CollectiveEpilogueBwdISD_SE_SG_Li256ELb1ELb1ELi2EEENS1_25SingleTileBwdLPTSchedulerILb1ELi80ELb0EEEEEEEEEvNT_6ParamsE)
        .other          _ZN7cutlass13device_kernelIN5flash11enable_sm90INS1_16FlashAttnBwdSm90INS1_25CollectiveMainloopBwdSm90ILi2ELi1ELi1EN4cute5tupleIJNS5_1CILi1EEES8_S8_EEENS6_IJNS7_ILi64EEENS7_ILi80EEENS7_ILi256EEEEEENS_10bfloat16_tEfNS_4arch4Sm90ELb1ELb0ELb0ELb1ELb0ELb0ELb1ELb1ELi2ELi1ELi1ELi1ELb0EEENS1_21CollectiveEpilogueBwdISD_SE_SG_Li256ELb1ELb1ELi2EEENS1_25SingleTileBwdLPTSchedulerILb1ELi80ELb0EEEEEEEEEvNT_6ParamsE,@"STO_CUDA_ENTRY STV_DEFAULT"
_ZN7cutlass13device_kernelIN5flash11enable_sm90INS1_16FlashAttnBwdSm90INS1_25CollectiveMainloopBwdSm90ILi2ELi1ELi1EN4cute5tupleIJNS5_1CILi1EEES8_S8_EEENS6_IJNS7_ILi64EEENS7_ILi80EEENS7_ILi256EEEEEENS_10bfloat16_tEfNS_4arch4Sm90ELb1ELb0ELb0ELb1ELb0ELb0ELb1ELb1ELi2ELi1ELi1ELi1ELb0EEENS1_21CollectiveEpilogueBwdISD_SE_SG_Li256ELb1ELb1ELi2EEENS1_25SingleTileBwdLPTSchedulerILb1ELi80ELb0EEEEEEEEEvNT_6ParamsE:
        /* <DEDUP_REMOVED lines=24> */
.L_x_1919:
[----:B------:R-:W-:Y:S05]  /*0180*/  BSYNC B0 ;  /* 0x0000000000007941 */ /* 0x000fea0003800000 */
.L_x_1918:
        /* <DEDUP_REMOVED lines=39> */
.L_x_1920:
        /* <DEDUP_REMOVED lines=20> */
.L_x_1921:
[----:B------:R-:W-:Y:S01]  /*0540*/  PLOP3.LUT P0, PT, PT, PT, UP0, 0x80, 0x0 ;  /* 0x000000000000781c */ /* 0x000fe20003f0f008 */
[----:B------:R-:W-:Y:S01]  /*0550*/  NOP ;  /* 0x0000000000007918 */ /* 0x000fe20000000000 */
[----:B------:R-:W-:Y:S01]  /*0560*/  BSSY B0, `(.L_x_1922) ;  /* 0x0000efd000007945 */ /* 0x000fe20003800000 */
[----:B------:R-:W-:Y:S01]  /*0570*/  LOP3.LUT R11, R21, 0x7f, RZ, 0xc0, !PT ;  /* 0x0000007f150b7812 */ /* 0x000fe200078ec0ff */
[----:B01234-:R-:W-:Y:S09]  /*0580*/  BAR.SYNC.DEFER_BLOCKING 0x0 ;  /* 0x0000000000007b1d */ /* 0x01fff20000010000 */
[----:B------:R-:W-:Y:S05]  /*0590*/  @!P0 BRA `(.L_x_1923) ;  /* 0x000000c8009c8947 */ /* 0x000fea0003800000 */
.L_x_1924:
        /* <DEDUP_REMOVED lines=26> */
[----:B------:R0:W-:Y:S01]  /*0740*/  STL [R1], R2 ;  /* 0x0000000201007387 */ /* 0x0001e20000100800 */
[----:B------:R-:W-:Y:S05]  /*0750*/  BRA `(.L_x_1926) ;  /* 0x0000000000287947 */ /* 0x000fea0003800000 */
.L_x_1925:
        /* <DEDUP_REMOVED lines=9> */
[----:B------:R1:W-:Y:S06]  /*07f0*/  STL [R1], R2 ;  /* 0x0000000201007387 */ /* 0x0003ec0000100800 */
.L_x_1926:
[----:B------:R-:W2:Y:S01]  /*0800*/  LDC R237, c[0x0][0x8b8] ;  /* 0x00022e00ffed7b82 */ /* 0x000ea20000000800 */
[----:B------:R-:W-:Y:S01]  /*0810*/  IADD3 R0, -R0, UR10, RZ ;  /* 0x0000000a00007c10 */ /* 0x000fe2000fffe1ff */
[----:B------:R-:W-:Y:S02]  /*0820*/  ULDC.64 UR4, c[0x0][0x8f8] ;  /* 0x00023e0000047ab9 */ /* 0x000fe40000000a00 */
[----:B------:R-:W-:-:S04]  /*0830*/  ISETP.NE.U32.AND P0, PT, RZ, UR4, PT ;  /* 0x00000004ff007c0c */ /* 0x000fc8000bf05070 */
[----:B------:R-:W3:Y:S01]  /*0840*/  LDC R5, c[0x0][0x8c4] ;  /* 0x00023100ff057b82 */ /* 0x000ee20000000800 */
[----:B------:R-:W-:Y:S02]  /*0850*/  ISETP.NE.AND.EX P0, PT, RZ, UR5, PT, P0 ;  /* 0x00000005ff007c0c */ /* 0x000fe4000bf05300 */
[----:B--2---:R-:W-:Y:S01]  /*0860*/  ISETP.NE.AND P1, PT, R237, 0x1, PT ;  /* 0x00000001ed00780c */ /* 0x004fe20003f25270 */
[----:B---3--:R-:W-:-:S04]  /*0870*/  IMAD R5, R5, UR6, R0 ;  /* 0x0000000605057c24 */ /* 0x008fc8000f8e0200 */
[----:B------:R-:W-:-:S08]  /*0880*/  IMAD.MOV.U32 R231, RZ, RZ, R5 ;  /* 0x000000ffffe77224 */ /* 0x000fd000078e0005 */
[----:B01----:R-:W0:Y:S08]  /*0890*/  @P1 LDC R2, c[0x0][0x8bc] ;  /* 0x00022f00ff021b82 */ /* 0x003e300000000800 */
[----:B------:R-:W1:Y:S01]  /*08a0*/  @P1 LDC R3, c[0x0][0x8c0] ;  /* 0x00023000ff031b82 */ /* 0x000e620000000800 */
[----:B0-----:R-:W-:-:S05]  /*08b0*/  @P1 IMAD.HI.U32 R0, R5, R2, RZ ;  /* 0x0000000205001227 */ /* 0x001fca00078e00ff */
[----:B-1----:R-:W-:-:S05]  /*08c0*/  @P1 SHF.R.U32.HI R231, RZ, R3, R0 ;  /* 0x00000003ffe71219 */ /* 0x002fca0000011600 */
[----:B------:R-:W-:-:S04]  /*08d0*/  IMAD.MOV R0, RZ, RZ, -R231 ;  /* 0x000000ffff007224 */ /* 0x000fc800078e0ae7 */
[----:B------:R-:W-:Y:S01]  /*08e0*/  IMAD R237, R237, R0, R5 ;  /* 0x00000000eded7224 */ /* 0x000fe200078e0205 */
[----:B------:R-:W-:Y:S06]  /*08f0*/  @!P0 BRA `(.L_x_1927) ;  /* 0x0000000000148947 */ /* 0x000fec0003800000 */
[----:B------:R-:W0:Y:S01]  /*0900*/  LDC.64 R2, c[0x0][0x8f8] ;  /* 0x00023e00ff027b82 */ /* 0x000e220000000a00 */
[----:B------:R-:W-:Y:S01]  /*0910*/  ULDC.64 UR4, c[0x0][0x208] ;  /* 0x0000820000047ab9 */ /* 0x000fe20000000a00 */
[----:B0-----:R-:W-:-:S05]  /*0920*/  IMAD.WIDE R2, R231, 0x4, R2 ;  /* 0x00000004e7027825 */ /* 0x001fca00078e0202 */
[----:B------:R1:W5:Y:S01]  /*0930*/  LDG.E R0, desc[UR4][R2.64] ;  /* 0x0000000402007981 */ /* 0x000362000c1e1900 */
[----:B------:R-:W-:Y:S05]  /*0940*/  BRA `(.L_x_1928) ;  /* 0x0000000000307947 */ /* 0x000fea0003800000 */
.L_x_1927:
        /* <DEDUP_REMOVED lines=11> */
.L_x_1929:
[----:B------:R-:W0:Y:S02]  /*0a00*/  LDC R0, c[0x0][0x8ec] ;  /* 0x00023b00ff007b82 */ /* 0x000e240000000800 */
.L_x_1928:
[----:B------:R-:W2:Y:S01]  /*0a10*/  LDL R8, [R1] ;  /* 0x0000000001087983 */ /* 0x000ea20000100800 */
[----:B0----5:R-:W-:-:S04]  /*0a20*/  VIADD R0, R0, 0x4f ;  /* 0x0000004f00007836 */ /* 0x021fc80000000000 */
[----:B------:R-:W-:-:S05]  /*0a30*/  IMAD.HI R0, R0, 0x66666667, RZ ;  /* 0x6666666700007827 */ /* 0x000fca00078e02ff */
[----:B-1----:R-:W-:-:S04]  /*0a40*/  SHF.R.U32.HI R3, RZ, 0x1f, R0 ;  /* 0x0000001fff037819 */ /* 0x002fc80000011600 */
[----:B------:R-:W-:Y:S02]  /*0a50*/  LEA.HI.SX32 R3, R0, R3, 0x1b ;  /* 0x0000000300037211 */ /* 0x000fe400078fdaff */
[----:B--2---:R-:W-:-:S13]  /*0a60*/  R2UR UR4, R8 ;  /* 0x00000000080472ca */ /* 0x004fda00000e0000 */
[----:B------:R-:W-:-:S04]  /*0a70*/  ISETP.LE.AND P0, PT, R3, UR4, PT ;  /* 0x0000000403007c0c */ /* 0x000fc8000bf03270 */
        /* <DEDUP_REMOVED lines=12> */
[----:B------:R-:W0:Y:S06]  /*0b40*/  @P0 LDC.64 R4, c[0x0][0x780] ;  /* 0x0001e000ff040b82 */ /* 0x000e2c0000000a00 */
[----:B------:R-:W2:Y:S01]  /*0b50*/  @P1 LDG.E R0, desc[UR4][R6.64] ;  /* 0x0000000406001981 */ /* 0x000ea2000c1e1900 */
[----:B0-----:R-:W-:-:S06]  /*0b60*/  @P0 IMAD.WIDE R2, R231, 0x4, R4 ;  /* 0x00000004e7020825 */ /* 0x001fcc00078e0204 */
        /* <DEDUP_REMOVED lines=19> */
.L_x_1931:
[----:B------:R-:W-:Y:S01]  /*0ca0*/  SHF.R.S32.HI R2, RZ, 0x1f, R237 ;  /* 0x0000001fff027819 */ /* 0x000fe200000114ed */
[----:B------:R-:W-:Y:S01]  /*0cb0*/  ULDC UR5, c[0x0][0x290] ;  /* 0x0000a40000057ab9 */ /* 0x000fe20000000800 */
[----:B------:R-:W-:-:S03]  /*0cc0*/  @P1 LOP3.LUT R0, R5, 0xffffc000, RZ, 0xc0, !PT ;  /* 0xffffc00005001812 */ /* 0x000fc600078ec0ff */
[----:B------:R0:W-:Y:S01]  /*0cd0*/  STL [R1+0x4], R2 ;  /* 0x0000040201007387 */ /* 0x0001e20000100800 */
[----:B------:R-:W-:Y:S05]  /*0ce0*/  @!P2 BRA `(.L_x_1932) ;  /* 0x000000000018a947 */ /* 0x000fea0003800000 */
[----:B0-----:R-:W0:Y:S01]  /*0cf0*/  LDC.64 R2, c[0x0][0x788] ;  /* 0x0001e200ff027b82 */ /* 0x001e220000000a00 */
[----:B------:R-:W-:Y:S01]  /*0d00*/  ULDC.64 UR6, c[0x0][0x208] ;  /* 0x0000820000067ab9 */ /* 0x000fe20000000a00 */
[----:B0-----:R-:W-:-:S06]  /*0d10*/  IMAD.WIDE R2, R231, 0x4, R2 ;  /* 0x00000004e7027825 */ /* 0x001fcc00078e0202 */
[----:B------:R-:W2:Y:S02]  /*0d20*/  LDG.E R2, desc[UR6][R2.64] ;  /* 0x0000000602027981 */ /* 0x000ea4000c1e1900 */
[----:B--2---:R-:W-:Y:S01]  /*0d30*/  R2UR UR5, R2 ;  /* 0x00000000020572ca */ /* 0x004fe200000e0000 */
[----:B------:R-:W-:-:S14]  /*0d40*/  BRA `(.L_x_1933) ;  /* 0x0000000000307947 */ /* 0x000fdc0003800000 */
.L_x_1932:
[----:B------:R-:W-:Y:S02]  /*0d50*/  ULDC.64 UR6, c[0x0][0x778] ;  /* 0x0001de0000067ab9 */ /* 0x000fe40000000a00 */
[----:B------:R-:W-:-:S04]  /*0d60*/  ISETP.NE.U32.AND P0, PT, RZ, UR6, PT ;  /* 0x00000006ff007c0c */ /* 0x000fc8000bf05070 */
[----:B------:R-:W-:-:S13]  /*0d70*/  ISETP.NE.AND.EX P0, PT, RZ, UR7, PT, P0 ;  /* 0x00000007ff007c0c */ /* 0x000fda000bf05300 */
[----:B------:R-:W-:Y:S05]  /*0d80*/  @!P0 BRA `(.L_x_1933) ;  /* 0x0000000000208947 */ /* 0x000fea0003800000 */
[----:B0-----:R-:W0:Y:S01]  /*0d90*/  LDC.64 R2, c[0x0][0x778] ;  /* 0x0001de00ff027b82 */ /* 0x001e220000000a00 */
[----:B------:R-:W-:Y:S01]  /*0da0*/  ULDC.64 UR6, c[0x0][0x208] ;  /* 0x0000820000067ab9 */ /* 0x000fe20000000a00 */
[----:B0-----:R-:W-:-:S05]  /*0db0*/  IMAD.WIDE R2, R231, 0x4, R2 ;  /* 0x00000004e7027825 */ /* 0x001fca00078e0202 */
[----:B------:R-:W2:Y:S04]  /*0dc0*/  LDG.E R5, desc[UR6][R2.64] ;  /* 0x0000000602057981 */ /* 0x000ea8000c1e1900 */
[----:B------:R-:W3:Y:S01]  /*0dd0*/  LDG.E R4, desc[UR6][R2.64+0x4] ;  /* 0x0000040602047981 */ /* 0x000ee2000c1e1900 */
[----:B--2---:R-:W-:Y:S02]  /*0de0*/  R2UR UR5, R5 ;  /* 0x00000000050572ca */ /* 0x004fe400000e0000 */
[----:B---3--:R-:W-:-:S13]  /*0df0*/  R2UR UR6, R4 ;  /* 0x00000000040672ca */ /* 0x008fda00000e0000 */
[----:B------:R-:W-:-:S12]  /*0e00*/  UIADD3 UR5, -UR5, UR6, URZ ;  /* 0x0000000605057290 */ /* 0x000fd8000fffe13f */
.L_x_1933:
        /* <DEDUP_REMOVED lines=102> */
[----:B0-----:R-:W-:-:S04]  /*1470*/  SHF.R.S32.HI R2, RZ, 0x1f, R21 ;  /* 0x0000001fff027819 */ /* 0x001fc80000011415 */
[CC--:B------:R-:W-:Y:S02]  /*1480*/  LEA.HI R3, R2.reuse, R21.reuse, RZ, 0x7 ;  /* 0x0000001502037211 */ /* 0x0c0fe400078f38ff */
[CC--:B------:R-:W-:Y:S02]  /*1490*/  LEA.HI R6, R2.reuse, R21.reuse, RZ, 0x5 ;  /* 0x0000001502067211 */ /* 0x0c0fe400078f28ff */
[----:B------:R-:W-:Y:S02]  /*14a0*/  LEA.HI R7, R2, R21, RZ, 0x4 ;  /* 0x0000001502077211 */ /* 0x000fe400078f20ff */
[----:B------:R-:W-:Y:S02]  /*14b0*/  LOP3.LUT R2, R3, 0xffffff80, RZ, 0xc0, !PT ;  /* 0xffffff8003027812 */ /* 0x000fe400078ec0ff */
[----:B------:R-:W-:-:S03]  /*14c0*/  LOP3.LUT R8, R7, 0xffffff0, RZ, 0xc0, !PT ;  /* 0x0ffffff007087812 */ /* 0x000fc600078ec0ff */
[C---:B------:R-:W-:Y:S02]  /*14d0*/  IMAD.IADD R7, R21.reuse, 0x1, -R2 ;  /* 0x0000000115077824 */ /* 0x040fe400078e0a02 */
[----:B------:R-:W-:Y:S01]  /*14e0*/  IMAD.IADD R21, R21, 0x1, -R8 ;  /* 0x0000000115157824 */ /* 0x000fe200078e0a08 */
[----:B-1----:R-:W-:Y:S02]  /*14f0*/  LEA R225, R4, R225, 0x18 ;  /* 0x000000e104e17211 */ /* 0x002fe400078ec0ff */
        /* <DEDUP_REMOVED lines=21> */
.L_x_1935:
[----:B------:R-:W2:Y:S04]  /*1650*/  LDL R4, [R1+0x8] ;  /* 0x0000080001047983 */ /* 0x000ea80000100800 */
[----:B------:R-:W0:Y:S04]  /*1660*/  LDL R14, [R1+0x4] ;  /* 0x00000400010e7983 */ /* 0x000e280000100800 */
[----:B------:R-:W3:Y:S01]  /*1670*/  LDL R12, [R1] ;  /* 0x00000000010c7983 */ /* 0x000ee20000100800 */
        /* <DEDUP_REMOVED lines=99> */
[----:B0-----:R-:W-:-:S03]  /*1cb0*/  IMAD R10, R14, UR6, RZ ;  /* 0x000000060e0a7c24 */ /* 0x001fc6000f8e02ff */
[----:B------:R-:W-:Y:S01]  /*1cc0*/  SEL R0, R0, RZ, !P1 ;  /* 0x000000ff00007207 */ /* 0x000fe20004800000 */
[----:B------:R-:W-:-:S04]  /*1cd0*/  IMAD.WIDE.U32 R4, R237, UR6, R4 ;  /* 0x00000006ed047c25 */ /* 0x000fc8000f8e0004 */
[----:B------:R-:W-:Y:S01]  /*1ce0*/  IMAD R7, R237, UR7, R10 ;  /* 0x00000007ed077c24 */ /* 0x000fe2000f8e020a */
[----:B------:R-:W-:Y:S02]  /*1cf0*/  ULDC.64 UR6, c[0x0][0x2e0] ;  /* 0x0000b80000067ab9 */ /* 0x000fe40000000a00 */
[----:B------:R-:W-:Y:S02]  /*1d00*/  IMAD R0, R0, UR6, RZ ;  /* 0x0000000600007c24 */ /* 0x000fe4000f8e02ff */
[----:B------:R-:W-:Y:S02]  /*1d10*/  IMAD.IADD R5, R5, 0x1, R7 ;  /* 0x0000000105057824 */ /* 0x000fe400078e0207 */
[C---:B------:R-:W-:Y:S02]  /*1d20*/  IMAD R7, R233.reuse, UR7, R0 ;  /* 0x00000007e9077c24 */ /* 0x040fe4000f8e0200 */
[----:B------:R-:W-:Y:S01]  /*1d30*/  IMAD.WIDE.U32 R232, R233, UR6, R4 ;  /* 0x00000006e9e87c25 */ /* 0x000fe2000f8e0004 */
[----:B---3--:R-:W-:-:S02]  /*1d40*/  R2UR UR6, R12 ;  /* 0x000000000c0672ca */ /* 0x008fc400000e0000 */
[----:B------:R-:W-:-:S04]  /*1d50*/  LEA.HI R9, R9, R6, RZ, 0x3 ;  /* 0x0000000609097211 */ /* 0x000fc800078f18ff */
[----:B------:R-:W-:Y:S01]  /*1d60*/  LOP3.LUT R9, R9, 0xfffffff8, RZ, 0xc0, !PT ;  /* 0xfffffff809097812 */ /* 0x000fe200078ec0ff */
[----:B------:R-:W-:-:S06]  /*1d70*/  ULOP3.LUT UR7, UR8, 0x1, URZ, 0xfc, !UPT ;  /* 0x0000000108077892 */ /* 0x000fcc000f8efc3f */
[----:B------:R-:W-:Y:S01]  /*1d80*/  UIMAD UR5, UR6, -0x50, UR5 ;  /* 0xffffffb0060578a4 */ /* 0x000fe2000f8e0205 */
[----:B------:R-:W-:-:S03]  /*1d90*/  IMAD.IADD R9, R6, 0x1, -R9 ;  /* 0x0000000106097824 */ /* 0x000fc600078e0a09 */
[----:B------:R-:W-:Y:S01]  /*1da0*/  UIADD3 UR4, -UR4, 0x1, UR5 ;  /* 0x0000000104047890 */ /* 0x000fe2000fffe105 */
[----:B------:R-:W-:Y:S01]  /*1db0*/  IMAD.SHL.U32 R0, R21, 0x8, RZ ;  /* 0x0000000815007824 */ /* 0x000fe200078e00ff */
[C---:B------:R-:W-:Y:S01]  /*1dc0*/  IADD3 R230, -R229.reuse, UR5, RZ ;  /* 0x00000005e5e67c10 */ /* 0x040fe2000fffe1ff */
[----:B------:R-:W-:Y:S02]  /*1dd0*/  IMAD R227, R2, 0x10, R9 ;  /* 0x0000001002e37824 */ /* 0x000fe400078e0209 */
[----:B------:R-:W-:Y:S01]  /*1de0*/  IMAD.U32 R235, RZ, RZ, UR7 ;  /* 0x00000007ffeb7e24 */ /* 0x000fe2000f8e00ff */
[----:B------:R-:W-:Y:S01]  /*1df0*/  IADD3 R229, -R229, UR4, RZ ;  /* 0x00000004e5e57c10 */ /* 0x000fe2000fffe1ff */
[----:B------:R-:W-:Y:S02]  /*1e00*/  IMAD.MOV.U32 R2, RZ, RZ, RZ ;  /* 0x000000ffff027224 */ /* 0x000fe400078e00ff */
[----:B------:R-:W-:Y:S02]  /*1e10*/  IMAD R0, R0, 0x2, R225 ;  /* 0x0000000200007824 */ /* 0x000fe400078e02e1 */
[----:B------:R-:W-:-:S07]  /*1e20*/  IMAD.IADD R234, R233, 0x1, R7 ;  /* 0x00000001e9ea7824 */ /* 0x000fce00078e0207 */
.L_x_1947:
[----:B------:R-:W-:-:S13]  /*1e30*/  R2UR UR4, R235 ;  /* 0x00000000eb0472ca */ /* 0x000fda00000e0000 */
[----:B------:R-:W-:-:S06]  /*1e40*/  UISETP.NE.AND UP0, UPT, UR4, 0x3, UPT ;  /* 0x000000030400788c */ /* 0x000fcc000bf05270 */
[----:B------:R-:W-:-:S13]  /*1e50*/  PLOP3.LUT P0, PT, PT, PT, UP0, 0x80, 0x0 ;  /* 0x000000000000781c */ /* 0x000fda0003f0f008 */
[----:B------:R-:W-:Y:S05]  /*1e60*/  @!P0 BRA `(.L_x_1937) ;  /* 0x0000000000048947 */ /* 0x000fea0003800000 */
[----:B------:R-:W-:Y:S01]  /*1e70*/  BPT.TRAP 0x1 ;  /* 0x000000040000795c */ /* 0x000fe20000300000 */
.L_x_1937:
[----:B------:R-:W-:Y:S01]  /*1e80*/  IMAD R224, R2, 0x8, R225 ;  /* 0x0000000802e07824 */ /* 0x000fe200078e02e1 */
[----:B------:R-:W-:-:S04]  /*1e90*/  SHF.L.U32 R7, R228, 0x1f, RZ ;  /* 0x0000001fe4077819 */ /* 0x000fc800000006ff */
[----:B------:R0:W1:Y:S01]  /*1ea0*/  SYNCS.PHASECHK.TRANS64.TRYWAIT P1, [R224+URZ+0x31610], R7 ;  /* 0x03161007e00075a7 */ /* 0x000062000802017f */
[----:B------:R-:W-:Y:S05]  /*1eb0*/  @!P0 BRA `(.L_x_1938) ;  /* 0x0000000000048947 */ /* 0x000fea0003800000 */
[----:B------:R-:W-:Y:S01]  /*1ec0*/  BPT.TRAP 0x1 ;  /* 0x000000040000795c */ /* 0x000fe20000300000 */
.L_x_1938:
        /* <DEDUP_REMOVED lines=11> */
.L_x_1939:
        /* <DEDUP_REMOVED lines=438> */
.L_x_1941:
[----:B------:R-:W-:-:S04]  /*3ae0*/  SHF.L.U32 R8, R226, 0x1f, RZ ;  /* 0x0000001fe2087819 */ /* 0x000fc800000006ff */
[----:B------:R0:W3:Y:S01]  /*3af0*/  SYNCS.PHASECHK.TRANS64.TRYWAIT P1, [R225+URZ+0x31630], R8 ;  /* 0x03163008e10075a7 */ /* 0x0000e2000802017f */
[----:B------:R-:W-:Y:S05]  /*3b00*/  @!P0 BRA `(.L_x_1942) ;  /* 0x0000000000048947 */ /* 0x000fea0003800000 */
[----:B------:R-:W-:Y:S01]  /*3b10*/  BPT.TRAP 0x1 ;  /* 0x000000040000795c */ /* 0x000fe20000300000 */
.L_x_1942:
        /* <DEDUP_REMOVED lines=11> */
.L_x_1943:
[C---:B------:R-:W-:Y:S01]  /*3bd0*/  VIADD R7, R5.reuse, 0x80 ;  /* 0x0000008005077836 */ /* 0x040fe20000000000 */
[----:B------:R-:W-:Y:S01]  /*3be0*/  R2UR UR4, R6 ;  /* 0x00000000060472ca */ /* 0x000fe200000e0000 */
[C---:B0--3--:R-:W-:Y:S01]  /*3bf0*/  VIADD R8, R5.reuse, 0x180 ;  /* 0x0000018005087836 */ /* 0x049fe20000000000 */
        /* <DEDUP_REMOVED lines=12> */
[----:B------:R-:W-:Y:S01]  /*3cc0*/  IMAD.U32 R14, RZ, RZ, UR60 ;  /* 0x0000003cff0e7e24 */ /* 0x000fe2000f8e00ff */
[----:B------:R-:W-:Y:S01]  /*3cd0*/  HGMMA.64x8x16.F32.BF16 R44, gdesc[UR4], RZ, !UPT ;  /* 0x00000000042c79f0 */ /* 0x000fe2000c7018ff */
[----:B------:R-:W-:Y:S01]  /*3ce0*/  UMOV UR7, 0x40000000 ;  /* 0x4000000000077882 */ /* 0x000fe20000000000 */
[----:B------:R-:W-:Y:S01]  /*3cf0*/  UMOV UR6, UR8 ;  /* 0x0000000800067c82 */ /* 0x000fe20008000000 */
[----:B------:R-:W-:Y:S01]  /*3d00*/  IMAD R14, R14, 0x40, R227 ;  /* 0x000000400e0e7824 */ /* 0x000fe200078e02e3 */
[----:B------:R-:W-:Y:S01]  /*3d10*/  HGMMA.64x8x16.F32.BF16 R48, gdesc[UR4], RZ, !UPT ;  /* 0x00000000043079f0 */ /* 0x000fe2000c7018ff */
[----:B------:R-:W-:Y:S01]  /*3d20*/  UMOV UR7, 0x40000000 ;  /* 0x4000000000077882 */ /* 0x000fe20000000000 */
[----:B------:R-:W-:Y:S01]  /*3d30*/  VIADD R20, R225, 0x2c500 ;  /* 0x0002c500e1147836 */ /* 0x000fe20000000000 */
[----:B------:R-:W-:Y:S01]  /*3d40*/  UMOV UR59, 0x40 ;  /* 0x00000040003b7882 */ /* 0x000fe20000000000 */
[----:B------:R-:W-:Y:S01]  /*3d50*/  UMOV UR6, UR9 ;  /* 0x0000000900067c82 */ /* 0x000fe20008000000 */
[----:B------:R-:W-:Y:S01]  /*3d60*/  VIADDMNMX R11, R14, R229, R230, PT ;  /* 0x000000e50e0b7246 */ /* 0x000fe200038001e6 */
[----:B------:R-:W-:Y:S01]  /*3d70*/  HGMMA.64x8x16.F32.BF16 R52, gdesc[UR4], RZ, !UPT ;  /* 0x00000000043479f0 */ /* 0x000fe2000c7018ff */
[----:B------:R-:W-:Y:S01]  /*3d80*/  UMOV UR6, UR10 ;  /* 0x0000000a00067c82 */ /* 0x000fe20008000000 */
[----:B------:R-:W-:Y:S01]  /*3d90*/  UMOV UR7, 0x40000000 ;  /* 0x4000000000077882 */ /* 0x000fe20000000000 */
[C---:B------:R-:W-:Y:S01]  /*3da0*/  ISETP.GT.AND P1, PT, R11.reuse, RZ, PT ;  /* 0x000000ff0b00720c */ /* 0x040fe20003f24270 */
[----:B------:R-:W-:Y:S01]  /*3db0*/  HGMMA.64x8x16.F32.BF16 R216, gdesc[UR4], RZ, !UPT ;  /* 0x0000000004d879f0 */ /* 0x000fe2000c7018ff */
[----:B------:R-:W-:Y:S01]  /*3dc0*/  UMOV UR6, UR11 ;  /* 0x0000000b00067c82 */ /* 0x000fe20008000000 */
[----:B------:R-:W-:Y:S01]  /*3dd0*/  UMOV UR7, 0x40000000 ;  /* 0x4000000000077882 */ /* 0x000fe20000000000 */
[----:B------:R-:W-:Y:S01]  /*3de0*/  ISETP.GT.AND P3, PT, R11, 0x41, PT ;  /* 0x000000410b00780c */ /* 0x000fe20003f64270 */
[----:B------:R-:W-:Y:S01]  /*3df0*/  HGMMA.64x8x16.F32.BF16 R220, gdesc[UR4], RZ, !UPT ;  /* 0x0000000004dc79f0 */ /* 0x000fe2000c7018ff */
[----:B------:R-:W-:Y:S01]  /*3e00*/  R2UR UR6, R7 ;  /* 0x00000000070672ca */ /* 0x000fe200000e0000 */
[----:B------:R-:W-:Y:S01]  /*3e10*/  VIADD R7, R6, 0x2 ;  /* 0x0000000206077836 */ /* 0x000fe20000000000 */
[----:B------:R-:W-:Y:S01]  /*3e20*/  UMOV UR7, 0x40000000 ;  /* 0x4000000000077882 */ /* 0x000fe20000000000 */
[----:B------:R-:W-:Y:S01]  /*3e30*/  UMOV UR5, 0x40000040 ;  /* 0x4000004000057882 */ /* 0x000fe20000000000 */
[----:B------:R-:W-:Y:S01]  /*3e40*/  IADD3 R15, R229, 0x8, R14 ;  /* 0x00000008e50f7810 */ /* 0x000fe20007ffe00e */
[----:B------:R-:W-:Y:S01]  /*3e50*/  IMAD R4, R3, 0x2000, R4 ;  /* 0x0000200003047824 */ /* 0x000fe200078e0204 */
[----:B------:R-:W-:Y:S01]  /*3e60*/  R2UR UR4, R7 ;  /* 0x00000000070472ca */ /* 0x000fe200000e0000 */
[----:B------:R-:W-:Y:S01]  /*3e70*/  VIADD R7, R5, 0x82 ;  /* 0x0000008205077836 */ /* 0x000fe20000000000 */
[----:B------:R-:W-:Y:S01]  /*3e80*/  VIMNMX R19, R230, R15, PT ;  /* 0x0000000fe6137248 */ /* 0x000fe20003fe0100 */
[----:B------:R-:W-:Y:S01]  /*3e90*/  UMOV UR17, UR57 ;  /* 0x0000003900117c82 */ /* 0x000fe20008000000 */
[----:B------:R-:W-:Y:S01]  /*3ea0*/  ISETP.GT.AND P2, PT, R11, 0x40, PT ;  /* 0x000000400b00780c */ /* 0x000fe20003f44270 */
[----:B------:R-:W-:Y:S01]  /*3eb0*/  UMOV UR19, 0x40 ;  /* 0x0000004000137882 */ /* 0x000fe20000000000 */
[----:B------:R-:W-:Y:S01]  /*3ec0*/  R2UR UR8, R7 ;  /* 0x00000000070872ca */ /* 0x000fe200000e0000 */
[----:B------:R-:W-:Y:S01]  /*3ed0*/  VIADD R7, R5, 0x102 ;  /* 0x0000010205077836 */ /* 0x000fe20000000000 */
[C---:B------:R-:W-:Y:S01]  /*3ee0*/  ISETP.GT.AND P4, PT, R19.reuse, 0x11, PT ;  /* 0x000000111300780c */ /* 0x040fe20003f84270 */
[----:B------:R-:W-:Y:S01]  /*3ef0*/  UMOV UR13, UR57 ;  /* 0x00000039000d7c82 */ /* 0x000fe20008000000 */
[----:B------:R-:W-:Y:S01]  /*3f00*/  ISETP.GT.AND P5, PT, R19, 0x40, PT ;  /* 0x000000401300780c */ /* 0x000fe20003fa4270 */
[----:B------:R-:W-:Y:S01]  /*3f10*/  UMOV UR15, 0x40 ;  /* 0x00000040000f7882 */ /* 0x000fe20000000000 */
[----:B------:R-:W-:Y:S01]  /*3f20*/  R2UR UR9, R7 ;  /* 0x00000000070972ca */ /* 0x000fe200000e0000 */
[----:B------:R-:W-:Y:S01]  /*3f30*/  VIADD R7, R5, 0x182 ;  /* 0x0000018205077836 */ /* 0x000fe20000000000 */
[----:B------:R-:W-:Y:S01]  /*3f40*/  ISETP.GT.AND P6, PT, R19, 0x41, PT ;  /* 0x000000411300780c */ /* 0x000fe20003fc4270 */
[----:B------:R-:W-:Y:S01]  /*3f50*/  UMOV UR45, 0x40000040 ;  /* 0x40000040002d7882 */ /* 0x000fe20000000000 */
[----:B------:R-:W-:Y:S01]  /*3f60*/  SHF.R.U32.HI R20, RZ, 0x4, R20 ;  /* 0x00000004ff147819 */ /* 0x000fe20000011614 */
[----:B------:R-:W-:Y:S01]  /*3f70*/  UMOV UR47, 0x40 ;  /* 0x00000040002f7882 */ /* 0x000fe20000000000 */
[----:B------:R-:W-:Y:S01]  /*3f80*/  R2UR UR10, R7 ;  /* 0x00000000070a72ca */ /* 0x000fe200000e0000 */
[----:B------:R-:W-:Y:S01]  /*3f90*/  VIADD R7, R5, 0x202 ;  /* 0x0000020205077836 */ /* 0x000fe20000000000 */
[----:B------:R-:W-:Y:S01]  /*3fa0*/  UMOV UR53, UR45 ;  /* 0x0000002d00357c82 */ /* 0x000fe20008000000 */
        /* <DEDUP_REMOVED lines=36> */
[----:B------:R-:W-:Y:S01]  /*41f0*/  UMOV UR21, UR25 ;  /* 0x0000001900157c82 */ /* 0x000fe20008000000 */
[----:B------:R-:W-:-:S02]  /*4200*/  UMOV UR23, 0x40 ;  /* 0x0000004000177882 */ /* 0x000fc40000000000 */
        /* <DEDUP_REMOVED lines=360> */
[----:B------:R-:W-:Y:S01]  /*5890*/  UMOV UR8, UR4 ;  /* 0x0000000400087c82 */ /* 0x000fe20008000000 */
[----:B------:R-:W-:Y:S01]  /*58a0*/  HGMMA.64x8x16.F32.BF16 R48, gdesc[UR4], R48 ;  /* 0x00000000043079f0 */ /* 0x000fe20008701830 */
[----:B------:R-:W-:Y:S01]  /*58b0*/  UMOV UR6, UR9 ;  /* 0x0000000900067c82 */ /* 0x000fe20008000000 */
[----:B------:R-:W-:Y:S01]  /*58c0*/  UMOV UR7, 0x40000000 ;  /* 0x4000000000077882 */ /* 0x000fe20000000000 */
[----:B------:R-:W-:Y:S01]  /*58d0*/  UMOV UR9, UR5 ;  /* 0x0000000500097c82 */ /* 0x000fe20008000000 */
[----:B------:R-:W-:Y:S04]  /*58e0*/  HGMMA.64x8x16.F32.BF16 R52, gdesc[UR4], R52 ;  /* 0x00000000043479f0 */ /* 0x000fe80008701834 */
[----:B------:R-:W-:Y:S01]  /*58f0*/  UMOV UR6, UR12 ;  /* 0x0000000c00067c82 */ /* 0x000fe20008000000 */
[----:B------:R-:W-:Y:S01]  /*5900*/  UMOV UR7, 0x40000000 ;  /* 0x4000000000077882 */ /* 0x000fe20000000000 */
[----:B------:R-:W-:Y:S01]  /*5910*/  HGMMA.64x8x16.F32.BF16 R216, gdesc[UR8], R216 ;  /* 0x0000000008d879f0 */ /* 0x000fe200087018d8 */
[----:B------:R-:W-:-:S03]  /*5920*/  UMOV UR11, UR19 ;  /* 0x00000013000b7c82 */ /* 0x000fc60008000000 */
[----:B------:R-:W-:Y:S01]  /*5930*/  HGMMA.64x8x16.F32.BF16 R220, gdesc[UR4], R220, gsb0 ;  /* 0x0000000004dc79f0 */ /* 0x000fe200080018dc */
[----:B------:R-:W-:Y:S02]  /*5940*/  ULDC UR4, c[0x0][0x744] ;  /* 0x0001d10000047ab9 */ /* 0x000fe40000000800 */
[----:B------:R-:W-:Y:S02]  /*5950*/  WARPGROUP.DEPBAR.LE gsb0, 0x1 ;  /* 0x00008000000079c5 */ /* 0x000fe40000010100 */
[----:B------:R-:W-:Y:S02]  /*5960*/  FSEL R24, R24, -INF , P1 ;  /* 0xff80000018187808 */ /* 0x000fe40000800000 */
[----:B------:R-:W-:Y:S02]  /*5970*/  ISETP.GT.AND P1, PT, R11, 0x1, PT ;  /* 0x000000010b00780c */ /* 0x000fe40003f24270 */
[----:B------:R-:W-:Y:S01]  /*5980*/  FSEL R40, R40, -INF , P2 ;  /* 0xff80000028287808 */ /* 0x000fe20001000000 */
[----:B-1----:R-:W-:Y:S01]  /*5990*/  FFMA.FTZ R7, R24, UR4, -R13 ;  /* 0x0000000418077c23 */ /* 0x002fe2000801080d */
[----:B------:R-:W-:-:S02]  /*59a0*/  FSEL R6, R25, -INF , P1 ;  /* 0xff80000019067808 */ /* 0x000fc40000800000 */
[----:B------:R-:W-:Y:S01]  /*59b0*/  ISETP.GT.AND P1, PT, R11, 0x10, PT ;  /* 0x000000100b00780c */ /* 0x000fe20003f24270 */
[--C-:B------:R-:W-:Y:S01]  /*59c0*/  FFMA.FTZ R40, R40, UR4, -R13.reuse ;  /* 0x0000000428287c23 */ /* 0x100fe2000801080d */
[----:B------:R-:W-:Y:S01]  /*59d0*/  ISETP.GT.AND P2, PT, R19, 0x1, PT ;  /* 0x000000011300780c */ /* 0x000fe20003f44270 */
[--C-:B------:R-:W-:Y:S01]  /*59e0*/  FFMA.FTZ R12, R6, UR4, -R13.reuse ;  /* 0x00000004060c7c23 */ /* 0x100fe2000801080d */
[----:B------:R-:W-:Y:S01]  /*59f0*/  FSEL R28, R28, -INF , P1 ;  /* 0xff8000001c1c7808 */ /* 0x000fe20000800000 */
[----:B------:R-:W-:Y:S01]  /*5a00*/  MUFU.EX2 R7, R7 ;  /* 0x0000000700077308 */ /* 0x000fe20000000800 */
[----:B------:R-:W-:Y:S02]  /*5a10*/  ISETP.GT.AND P1, PT, R11, 0x11, PT ;  /* 0x000000110b00780c */ /* 0x000fe40003f24270 */
[----:B------:R-:W-:Y:S01]  /*5a20*/  FSEL R27, R27, -INF , P2 ;  /* 0xff8000001b1b7808 */ /* 0x000fe20001000000 */
[----:B------:R-:W-:Y:S01]  /*5a30*/  FFMA.FTZ R6, R28, UR4, -R13 ;  /* 0x000000041c067c23 */ /* 0x000fe2000801080d */
[----:B------:R-:W-:-:S02]  /*5a40*/  FSEL R8, R29, -INF , P1 ;  /* 0xff8000001d087808 */ /* 0x000fc40000800000 */
[----:B------:R-:W-:Y:S01]  /*5a50*/  ISETP.GT.AND P1, PT, R11, 0x20, PT ;  /* 0x000000200b00780c */ /* 0x000fe20003f24270 */
[--C-:B--2---:R-:W-:Y:S01]  /*5a60*/  FFMA.FTZ R22, R27, UR4, -R10.reuse ;  /* 0x000000041b167c23 */ /* 0x104fe2000801080a */
[----:B------:R-:W-:Y:S01]  /*5a70*/  FSEL R31, R31, -INF , P4 ;  /* 0xff8000001f1f7808 */ /* 0x000fe20002000000 */
[--C-:B------:R-:W-:Y:S01]  /*5a80*/  FFMA.FTZ R9, R8, UR4, -R13.reuse ;  /* 0x0000000408097c23 */ /* 0x100fe2000801080d */
[----:B------:R-:W-:Y:S01]  /*5a90*/  FSEL R32, R32, -INF , P1 ;  /* 0xff80000020207808 */ /* 0x000fe20000800000 */
[----:B------:R-:W0:Y:S01]  /*5aa0*/  MUFU.EX2 R12, R12 ;  /* 0x0000000c000c7308 */ /* 0x000e220000000800 */
[----:B------:R-:W-:Y:S01]  /*5ab0*/  ISETP.GT.AND P1, PT, R11, 0x21, PT ;  /* 0x000000210b00780c */ /* 0x000fe20003f24270 */
[----:B------:R-:W-:Y:S01]  /*5ac0*/  FFMA.FTZ R24, R31, UR4, -R10 ;  /* 0x000000041f187c23 */ /* 0x000fe2000801080a */
[----:B------:R-:W-:Y:S01]  /*5ad0*/  ISETP.GT.AND P2, PT, R19, 0x21, PT ;  /* 0x000000211300780c */ /* 0x000fe20003f44270 */
[----:B------:R-:W-:Y:S01]  /*5ae0*/  FFMA.FTZ R5, R32, UR4, -R13 ;  /* 0x0000000420057c23 */ /* 0x000fe2000801080d */
[----:B------:R-:W-:-:S02]  /*5af0*/  FSEL R8, R33, -INF , P1 ;  /* 0xff80000021087808 */ /* 0x000fc40000800000 */
[----:B------:R-:W-:Y:S01]  /*5b00*/  ISETP.GT.AND P1, PT, R11, 0x30, PT ;  /* 0x000000300b00780c */ /* 0x000fe20003f24270 */
[----:B------:R-:W-:Y:S01]  /*5b10*/  MUFU.EX2 R22, R22 ;  /* 0x0000001600167308 */ /* 0x000fe20000000800 */
[----:B------:R-:W-:Y:S01]  /*5b20*/  ISETP.GT.AND P4, PT, R19, 0x31, PT ;  /* 0x000000311300780c */ /* 0x000fe20003f84270 */
[--C-:B------:R-:W-:Y:S01]  /*5b30*/  FFMA.FTZ R8, R8, UR4, -R13.reuse ;  /* 0x0000000408087c23 */ /* 0x100fe2000801080d */
[----:B------:R-:W-:Y:S02]  /*5b40*/  FSEL R36, R36, -INF , P1 ;  /* 0xff80000024247808 */ /* 0x000fe40000800000 */
[----:B------:R-:W-:Y:S02]  /*5b50*/  ISETP.GT.AND P1, PT, R11, 0x31, PT ;  /* 0x000000310b00780c */ /* 0x000fe40003f24270 */
[----:B------:R-:W-:Y:S01]  /*5b60*/  FSEL R29, R35, -INF , P2 ;  /* 0xff800000231d7808 */ /* 0x000fe20001000000 */
[--C-:B------:R-:W-:Y:S01]  /*5b70*/  FFMA.FTZ R11, R36, UR4, -R13.reuse ;  /* 0x00000004240b7c23 */ /* 0x100fe2000801080d */
[----:B------:R-:W-:Y:S01]  /*5b80*/  FSEL R16, R37, -INF , P1 ;  /* 0xff80000025107808 */ /* 0x000fe20000800000 */
[----:B------:R-:W-:Y:S01]  /*5b90*/  MUFU.EX2 R6, R6 ;  /* 0x0000000600067308 */ /* 0x000fe20000000800 */
[----:B------:R-:W-:Y:S01]  /*5ba0*/  ISETP.GT.AND P1, PT, R19, RZ, PT ;  /* 0x000000ff1300720c */ /* 0x000fe20003f24270 */
[----:B------:R-:W-:Y:S01]  /*5bb0*/  FFMA.FTZ R29, R29, UR4, -R10 ;  /* 0x000000041d1d7c23 */ /* 0x000fe2000801080a */
[----:B------:R-:W-:Y:S01]  /*5bc0*/  FSEL R25, R39, -INF , P4 ;  /* 0xff80000027197808 */ /* 0x000fe20002000000 */
[----:B------:R-:W-:Y:S01]  /*5bd0*/  FFMA.FTZ R14, R16, UR4, -R13 ;  /* 0x00000004100e7c23 */ /* 0x000fe2000801080d */
[----:B------:R-:W-:-:S02]  /*5be0*/  FSEL R16, R41, -INF , P3 ;  /* 0xff80000029107808 */ /* 0x000fc40001800000 */
[----:B------:R-:W-:Y:S01]  /*5bf0*/  ISETP.GT.AND P3, PT, R19, 0x10, PT ;  /* 0x000000101300780c */ /* 0x000fe20003f64270 */
[--C-:B------:R-:W-:Y:S01]  /*5c00*/  FFMA.FTZ R25, R25, UR4, -R10.reuse ;  /* 0x0000000419197c23 */ /* 0x100fe2000801080a */
[----:B------:R-:W-:Y:S01]  /*5c10*/  FSEL R21, R26, -INF , P1 ;  /* 0xff8000001a157808 */ /* 0x000fe20000800000 */
[----:B------:R-:W-:Y:S01]  /*5c20*/  FFMA.FTZ R18, R16, UR4, -R13 ;  /* 0x0000000410127c23 */ /* 0x000fe2000801080d */
[----:B------:R-:W-:Y:S01]  /*5c30*/  IMAD R16, R227, 0x4, R225 ;  /* 0x00000004e3107824 */ /* 0x000fe200078e02e1 */
[----:B------:R-:W-:Y:S01]  /*5c40*/  FSEL R17, R30, -INF , P3 ;  /* 0xff8000001e117808 */ /* 0x000fe20001800000 */
[----:B------:R-:W-:Y:S01]  /*5c50*/  MUFU.EX2 R9, R9 ;  /* 0x0000000900097308 */ /* 0x000fe20000000800 */
[C---:B------:R-:W-:Y:S02]  /*5c60*/  ISETP.GT.AND P3, PT, R19.reuse, 0x30, PT ;  /* 0x000000301300780c */ /* 0x040fe40003f64270 */
[----:B------:R-:W1:Y:S01]  /*5c70*/  LDS R15, [R16+0x2c300] ;  /* 0x02c30000100f7984 */ /* 0x000e620000000800 */
[----:B------:R-:W-:Y:S01]  /*5c80*/  ISETP.GT.AND P1, PT, R19, 0x20, PT ;  /* 0x000000201300780c */ /* 0x000fe20003f24270 */
[----:B------:R-:W-:Y:S01]  /*5c90*/  FFMA.FTZ R19, R21, UR4, -R10 ;  /* 0x0000000415137c23 */ /* 0x000fe2000801080a */
[----:B------:R-:W-:Y:S01]  /*5ca0*/  FSEL R23, R38, -INF , P3 ;  /* 0xff80000026177808 */ /* 0x000fe20001800000 */
[----:B------:R-:W2:Y:S01]  /*5cb0*/  LDS R16, [R16+0x2c320] ;  /* 0x02c3200010107984 */ /* 0x000ea20000000800 */
[----:B------:R-:W-:Y:S01]  /*5cc0*/  FSEL R21, R34, -INF , P1 ;  /* 0xff80000022157808 */ /* 0x000fe20000800000 */
[----:B------:R-:W-:-:S02]  /*5cd0*/  WARPGROUP.DEPBAR.LE gsb0, 0x0 ;  /* 0x00008000000079c5 */ /* 0x000fc40000010000 */
[----:B------:R-:W-:Y:S01]  /*5ce0*/  FSEL R27, R42, -INF , P5 ;  /* 0xff8000002a1b7808 */ /* 0x000fe20002800000 */
[--C-:B------:R-:W-:Y:S01]  /*5cf0*/  FFMA.FTZ R30, R23, UR4, -R10.reuse ;  /* 0x00000004171e7c23 */ /* 0x100fe2000801080a */
[----:B------:R-:W-:Y:S01]  /*5d00*/  FSEL R43, R43, -INF , P6 ;  /* 0xff8000002b2b7808 */ /* 0x000fe20003000000 */
[--C-:B------:R-:W-:Y:S01]  /*5d10*/  FFMA.FTZ R17, R17, UR4, -R10.reuse ;  /* 0x0000000411117c23 */ /* 0x100fe2000801080a */
[----:B------:R-:W-:Y:S01]  /*5d20*/  LOP3.LUT R26, R20, 0x3fff, RZ, 0xc0, !PT ;  /* 0x00003fff141a7812 */ /* 0x000fe200078ec0ff */
[--C-:B------:R-:W-:Y:S01]  /*5d30*/  FFMA.FTZ R28, R21, UR4, -R10.reuse ;  /* 0x00000004151c7c23 */ /* 0x100fe2000801080a */
[--C-:B------:R-:W-:Y:S01]  /*5d40*/  FFMA.FTZ R23, R27, UR4, -R10.reuse ;  /* 0x000000041b177c23 */ /* 0x100fe2000801080a */
[----:B------:R-:W-:Y:S01]  /*5d50*/  FFMA.FTZ R20, R43, UR4, -R10 ;  /* 0x000000042b147c23 */ /* 0x000fe2000801080a */
[----:B------:R-:W3:Y:S01]  /*5d60*/  MUFU.EX2 R19, R19 ;  /* 0x0000001300137308 */ /* 0x000ee20000000800 */
[----:B------:R-:W-:-:S04]  /*5d70*/  LOP3.LUT R10, R26, 0x80000, RZ, 0xfc, !PT ;  /* 0x000800001a0a7812 */ /* 0x000fc800078efcff */
[C---:B------:R-:W-:Y:S01]  /*5d80*/  R2UR UR58, R10.reuse ;  /* 0x000000000a3a72ca */ /* 0x040fe200000e0000 */
[----:B------:R-:W-:Y:S02]  /*5d90*/  VIADD R31, R10, 0x180 ;  /* 0x000001800a1f7836 */ /* 0x000fe40000000000 */
[----:B------:R-:W-:Y:S03]  /*5da0*/  MUFU.EX2 R8, R8 ;  /* 0x0000000800087308 */ /* 0x000fe60000000800 */
[----:B------:R-:W-:-:S05]  /*5db0*/  R2UR UR6, R31 ;  /* 0x000000001f0672ca */ /* 0x000fca00000e0000 */
[----:B------:R4:W-:Y:S08]  /*5dc0*/  MUFU.EX2 R21, R17 ;  /* 0x0000001100157308 */ /* 0x0009f00000000800 */
[----:B------:R-:W5:Y:S01]  /*5dd0*/  MUFU.EX2 R24, R24 ;  /* 0x0000001800187308 */ /* 0x000f620000000800 */
[----:B----4-:R-:W-:Y:S02]  /*5de0*/  VIADD R17, R10, 0x80 ;  /* 0x000000800a117836 */ /* 0x010fe40000000000 */
[--C-:B-1----:R-:W-:Y:S01]  /*5df0*/  FADD.FTZ R44, R44, -R15.reuse ;  /* 0x8000000f2c2c7221 */ /* 0x102fe20000010000 */
[--C-:B------:R-:W-:Y:S01]  /*5e00*/  FADD.FTZ R27, R48, -R15.reuse ;  /* 0x8000000f301b7221 */ /* 0x100fe20000010000 */
[--C-:B--2---:R-:W-:Y:S01]  /*5e10*/  FADD.FTZ R46, R46, -R16.reuse ;  /* 0x800000102e2e7221 */ /* 0x104fe20000010000 */
[--C-:B------:R-:W-:Y:S01]  /*5e20*/  FADD.FTZ R47, R47, -R16.reuse ;  /* 0x800000102f2f7221 */ /* 0x100fe20000010000 */
[----:B------:R-:W-:Y:S01]  /*5e30*/  R2UR UR4, R17 ;  /* 0x00000000110472ca */ /* 0x000fe200000e0000 */
[----:B------:R-:W-:Y:S01]  /*5e40*/  VIADD R17, R10, 0x100 ;  /* 0x000001000a117836 */ /* 0x000fe20000000000 */
[----:B------:R-:W1:Y:S01]  /*5e50*/  MUFU.EX2 R5, R5 ;  /* 0x0000000500057308 */ /* 0x000e620000000800 */
[--C-:B------:R-:W-:Y:S01]  /*5e60*/  FADD.FTZ R50, R50, -R16.reuse ;  /* 0x8000001032327221 */ /* 0x100fe20000010000 */
[--C-:B------:R-:W-:Y:S01]  /*5e70*/  FADD.FTZ R51, R51, -R16.reuse ;  /* 0x8000001033337221 */ /* 0x100fe20000010000 */
[--C-:B------:R-:W-:Y:S01]  /*5e80*/  FADD.FTZ R33, R54, -R16.reuse ;  /* 0x8000001036217221 */ /* 0x100fe20000010000 */
[----:B------:R-:W-:Y:S01]  /*5e90*/  R2UR UR5, R17 ;  /* 0x00000000110572ca */ /* 0x000fe200000e0000 */
[--C-:B------:R-:W-:Y:S01]  /*5ea0*/  FADD.FTZ R32, R55, -R16.reuse ;  /* 0x8000001037207221 */ /* 0x100fe20000010000 */
[--C-:B------:R-:W-:Y:S01]  /*5eb0*/  FADD.FTZ R31, R218, -R16.reuse ;  /* 0x80000010da1f7221 */ /* 0x100fe20000010000 */
[--C-:B------:R-:W-:Y:S01]  /*5ec0*/  FADD.FTZ R219, R219, -R16.reuse ;  /* 0x80000010dbdb7221 */ /* 0x100fe20000010000 */
[----:B------:R-:W-:Y:S01]  /*5ed0*/  MUFU.EX2 R28, R28 ;  /* 0x0000001c001c7308 */ /* 0x000fe20000000800 */
[--C-:B------:R-:W-:Y:S01]  /*5ee0*/  FADD.FTZ R222, R222, -R16.reuse ;  /* 0x80000010dede7221 */ /* 0x100fe20000010000 */
[----:B------:R-:W-:Y:S01]  /*5ef0*/  FADD.FTZ R223, R223, -R16 ;  /* 0x80000010dfdf7221 */ /* 0x000fe20000010000 */
[--C-:B------:R-:W-:Y:S01]  /*5f00*/  FADD.FTZ R26, R49, -R15.reuse ;  /* 0x8000000f311a7221 */ /* 0x100fe20000010000 */
[--C-:B------:R-:W-:Y:S01]  /*5f10*/  FADD.FTZ R53, R53, -R15.reuse ;  /* 0x8000000f35357221 */ /* 0x100fe20000010000 */
[----:B0-----:R-:W-:Y:S01]  /*5f20*/  F2FP.BF16.F32.PACK_AB R16, R12, R7 ;  /* 0x000000070c10723e */ /* 0x001fe200000010ff */
[--C-:B------:R-:W-:Y:S01]  /*5f30*/  FADD.FTZ R45, R45, -R15.reuse ;  /* 0x8000000f2d2d7221 */ /* 0x100fe20000010000 */
[----:B---3--:R-:W-:Y:S01]  /*5f40*/  F2FP.BF16.F32.PACK_AB R17, R22, R19 ;  /* 0x000000131611723e */ /* 0x008fe200000010ff */
[----:B------:R-:W-:Y:S01]  /*5f50*/  BAR.SYNC.DEFER_BLOCKING 0x9, 0x100 ;  /* 0x0244000000007b1d */ /* 0x000fe20000010000 */
[--C-:B------:R-:W-:Y:S01]  /*5f60*/  FADD.FTZ R220, R220, -R15.reuse ;  /* 0x8000000fdcdc7221 */ /* 0x100fe20000010000 */
[----:B------:R-:W-:Y:S01]  /*5f70*/  FMUL.FTZ R44, R7, R44 ;  /* 0x0000002c072c7220 */ /* 0x000fe20000410000 */
[----:B------:R-:W-:Y:S01]  /*5f80*/  FMUL.FTZ R27, R6, R27 ;  /* 0x0000001b061b7220 */ /* 0x000fe20000410000 */
[C---:B------:R-:W-:Y:S01]  /*5f90*/  FMUL.FTZ R26, R9.reuse, R26 ;  /* 0x0000001a091a7220 */ /* 0x040fe20000410000 */
[----:B------:R-:W-:Y:S01]  /*5fa0*/  F2FP.BF16.F32.PACK_AB R6, R9, R6 ;  /* 0x000000060906723e */ /* 0x000fe200000010ff */
[----:B------:R-:W0:Y:S01]  /*5fb0*/  MUFU.EX2 R29, R29 ;  /* 0x0000001d001d7308 */ /* 0x000e220000000800 */
[----:B-----5:R-:W-:Y:S01]  /*5fc0*/  F2FP.BF16.F32.PACK_AB R7, R24, R21 ;  /* 0x000000151807723e */ /* 0x020fe200000010ff */
[----:B------:R-:W-:Y:S01]  /*5fd0*/  FMUL.FTZ R53, R8, R53 ;  /* 0x0000003508357220 */ /* 0x000fe20000410000 */
[----:B------:R-:W-:Y:S01]  /*5fe0*/  FMUL.FTZ R45, R12, R45 ;  /* 0x0000002d0c2d7220 */ /* 0x000fe20000410000 */
[----:B-1----:R-:W-:Y:S01]  /*5ff0*/  F2FP.BF16.F32.PACK_AB R8, R8, R5 ;  /* 0x000000050808723e */ /* 0x002fe200000010ff */
[--C-:B------:R-:W-:Y:S01]  /*6000*/  FADD.FTZ R52, R52, -R15.reuse ;  /* 0x8000000f34347221 */ /* 0x100fe20000010000 */
[--C-:B------:R-:W-:Y:S01]  /*6010*/  FADD.FTZ R217, R217, -R15.reuse ;  /* 0x8000000fd9d97221 */ /* 0x100fe20000010000 */
[--C-:B------:R-:W-:Y:S01]  /*6020*/  FADD.FTZ R216, R216, -R15.reuse ;  /* 0x8000000fd8d87221 */ /* 0x100fe20000010000 */
[----:B------:R-:W1:Y:S01]  /*6030*/  MUFU.EX2 R11, R11 ;  /* 0x0000000b000b7308 */ /* 0x000e620000000800 */
[----:B------:R-:W-:Y:S01]  /*6040*/  FMUL.FTZ R52, R5, R52 ;  /* 0x0000003405347220 */ /* 0x000fe20000410000 */
[----:B------:R-:W-:Y:S01]  /*6050*/  SHF.R.U32.HI R5, RZ, 0x4, R4 ;  /* 0x00000004ff057819 */ /* 0x000fe20000011604 */
[----:B------:R-:W-:Y:S01]  /*6060*/  FADD.FTZ R15, R221, -R15 ;  /* 0x8000000fdd0f7221 */ /* 0x000fe20000010000 */
[----:B------:R-:W-:Y:S01]  /*6070*/  FMUL.FTZ R19, R19, R46 ;  /* 0x0000002e13137220 */ /* 0x000fe20000410000 */
[----:B------:R-:W-:Y:S01]  /*6080*/  FMUL.FTZ R22, R22, R47 ;  /* 0x0000002f16167220 */ /* 0x000fe20000410000 */
[----:B------:R-:W-:Y:S01]  /*6090*/  FMUL.FTZ R50, R21, R50 ;  /* 0x0000003215327220 */ /* 0x000fe20000410000 */
[----:B------:R-:W-:Y:S01]  /*60a0*/  FMUL.FTZ R51, R24, R51 ;  /* 0x0000003318337220 */ /* 0x000fe20000410000 */
[----:B------:R-:W2:Y:S01]  /*60b0*/  MUFU.EX2 R14, R14 ;  /* 0x0000000e000e7308 */ /* 0x000ea20000000800 */
[C---:B0-----:R-:W-:Y:S01]  /*60c0*/  F2FP.BF16.F32.PACK_AB R9, R29.reuse, R28 ;  /* 0x0000001c1d09723e */ /* 0x041fe200000010ff */
[----:B------:R2:W-:Y:S01]  /*60d0*/  STSM.16.M88.2 [R0+0x2c500], R16 ;  /* 0x02c5001000007844 */ /* 0x0005e20000000100 */
[----:B------:R-:W-:Y:S01]  /*60e0*/  FMUL.FTZ R33, R28, R33 ;  /* 0x000000211c217220 */ /* 0x000fe20000410000 */
[----:B------:R-:W-:Y:S01]  /*60f0*/  FMUL.FTZ R32, R29, R32 ;  /* 0x000000201d207220 */ /* 0x000fe20000410000 */
[----:B------:R-:W-:Y:S01]  /*6100*/  LOP3.LUT R5, R5, 0x3fff, RZ, 0xc0, !PT ;  /* 0x00003fff05057812 */ /* 0x000fe200078ec0ff */
[----:B------:R0:W-:Y:S01]  /*6110*/  STSM.16.M88.2 [R0+0x2cd00], R6 ;  /* 0x02cd000600007844 */ /* 0x0001e20000000100 */
[----:B------:R-:W-:Y:S01]  /*6120*/  F2FP.BF16.F32.PACK_AB R19, R22, R19 ;  /* 0x000000131613723e */ /* 0x000fe200000010ff */
[----:B------:R-:W3:Y:S01]  /*6130*/  MUFU.EX2 R13, R40 ;  /* 0x00000028000d7308 */ /* 0x000ee20000000800 */
[----:B-1----:R-:W-:Y:S01]  /*6140*/  FMUL.FTZ R216, R11, R216 ;  /* 0x000000d80bd87220 */ /* 0x002fe20000410000 */
[----:B------:R1:W-:Y:S01]  /*6150*/  STSM.16.M88.2 [R0+0x2d500], R8 ;  /* 0x02d5000800007844 */ /* 0x0003e20000000100 */
[----:B------:R-:W-:Y:S01]  /*6160*/  F2FP.BF16.F32.PACK_AB R26, R26, R27 ;  /* 0x0000001b1a1a723e */ /* 0x000fe200000010ff */
[----:B------:R-:W-:Y:S01]  /*6170*/  UMOV UR18, UR4 ;  /* 0x0000000400127c82 */ /* 0x000fe20008000000 */
[----:B------:R-:W-:Y:S01]  /*6180*/  F2FP.BF16.F32.PACK_AB R27, R51, R50 ;  /* 0x00000032331b723e */ /* 0x000fe200000010ff */
[----:B------:R-:W-:Y:S01]  /*6190*/  UMOV UR10, UR18 ;  /* 0x00000012000a7c82 */ /* 0x000fe20008000000 */
[----:B------:R-:W-:Y:S01]  /*61a0*/  F2FP.BF16.F32.PACK_AB R52, R53, R52 ;  /* 0x000000343534723e */ /* 0x000fe200000010ff */
[----:B------:R-:W4:Y:S01]  /*61b0*/  MUFU.EX2 R18, R18 ;  /* 0x0000001200127308 */ /* 0x000f220000000800 */
[C---:B--2---:R-:W-:Y:S01]  /*61c0*/  F2FP.BF16.F32.PACK_AB R16, R14.reuse, R11 ;  /* 0x0000000b0e10723e */ /* 0x044fe200000010ff */
[----:B------:R-:W-:Y:S01]  /*61d0*/  FMUL.FTZ R217, R14, R217 ;  /* 0x000000d90ed97220 */ /* 0x000fe20000410000 */
[----:B------:R-:W-:Y:S01]  /*61e0*/  F2FP.BF16.F32.PACK_AB R53, R32, R33 ;  /* 0x000000212035723e */ /* 0x000fe200000010ff */
[C---:B0-----:R-:W-:Y:S01]  /*61f0*/  VIADD R6, R10.reuse, 0x200 ;  /* 0x000002000a067836 */ /* 0x041fe20000000000 */
[----:B------:R-:W-:Y:S01]  /*6200*/  R2UR UR56, R5 ;  /* 0x00000000053872ca */ /* 0x000fe200000e0000 */
[----:B------:R-:W-:Y:S01]  /*6210*/  UMOV UR14, UR5 ;  /* 0x00000005000e7c82 */ /* 0x000fe20008000000 */
[----:B------:R-:W-:Y:S01]  /*6220*/  VIADD R7, R10, 0x10 ;  /* 0x000000100a077836 */ /* 0x000fe20000000000 */
[----:B------:R-:W0:Y:S01]  /*6230*/  MUFU.EX2 R30, R30 ;  /* 0x0000001e001e7308 */ /* 0x000e220000000800 */
[----:B---3--:R-:W-:Y:S01]  /*6240*/  FMUL.FTZ R220, R13, R220 ;  /* 0x000000dc0ddc7220 */ /* 0x008fe20000410000 */
[----:B------:R-:W-:Y:S01]  /*6250*/  R2UR UR7, R6 ;  /* 0x00000000060772ca */ /* 0x000fe200000e0000 */
[----:B------:R-:W-:Y:S01]  /*6260*/  VIADD R6, R5, 0x80 ;  /* 0x0000008005067836 */ /* 0x000fe20000000000 */
[----:B------:R-:W-:Y:S01]  /*6270*/  R2UR UR46, R7 ;  /* 0x00000000072e72ca */ /* 0x000fe200000e0000 */
[----:B------:R-:W-:Y:S01]  /*6280*/  VIADD R7, R10, 0x110 ;  /* 0x000001100a077836 */ /* 0x000fe20000000000 */
[----:B------:R-:W-:Y:S01]  /*6290*/  MOV R11, UR59 ;  /* 0x0000003b000b7c02 */ /* 0x000fe20008000f00 */
[----:B-1----:R-:W-:Y:S01]  /*62a0*/  VIADD R8, R5, 0x180 ;  /* 0x0000018005087836 */ /* 0x002fe20000000000 */
[----:B------:R-:W1:Y:S01]  /*62b0*/  MUFU.EX2 R25, R25 ;  /* 0x0000001900197308 */ /* 0x000e620000000800 */
[C---:B----4-:R-:W-:Y:S01]  /*62c0*/  F2FP.BF16.F32.PACK_AB R12, R18.reuse, R13 ;  /* 0x0000000d120c723e */ /* 0x050fe200000010ff */
[----:B------:R-:W-:Y:S01]  /*62d0*/  FMUL.FTZ R15, R18, R15 ;  /* 0x0000000f120f7220 */ /* 0x000fe20000410000 */
[----:B------:R-:W-:Y:S01]  /*62e0*/  F2FP.BF16.F32.PACK_AB R18, R45, R44 ;  /* 0x0000002c2d12723e */ /* 0x000fe200000010ff */
[----:B------:R-:W-:Y:S01]  /*62f0*/  UMOV UR16, UR56 ;  /* 0x0000003800107c82 */ /* 0x000fe20008000000 */
[----:B------:R-:W-:Y:S01]  /*6300*/  UMOV UR12, UR56 ;  /* 0x00000038000c7c82 */ /* 0x000fe20008000000 */
[----:B------:R-:W-:Y:S01]  /*6310*/  R2UR UR44, R6 ;  /* 0x00000000062c72ca */ /* 0x000fe200000e0000 */
[----:B------:R-:W-:Y:S01]  /*6320*/  VIADD R6, R10, 0x90 ;  /* 0x000000900a067836 */ /* 0x000fe20000000000 */
[----:B------:R-:W2:Y:S01]  /*6330*/  MUFU.EX2 R23, R23 ;  /* 0x0000001700177308 */ /* 0x000ea20000000800 */
[----:B0-----:R-:W-:Y:S01]  /*6340*/  FMUL.FTZ R31, R30, R31 ;  /* 0x0000001f1e1f7220 */ /* 0x001fe20000410000 */
[----:B------:R-:W-:Y:S01]  /*6350*/  F2FP.BF16.F32.PACK_AB R220, R15, R220 ;  /* 0x000000dc0fdc723e */ /* 0x000fe200000010ff */
[----:B------:R-:W-:Y:S01]  /*6360*/  VIADD R4, R4, 0xffff0000 ;  /* 0xffff000004047836 */ /* 0x000fe20000000000 */
[----:B------:R-:W-:Y:S01]  /*6370*/  R2UR UR4, R6 ;  /* 0x00000000060472ca */ /* 0x000fe200000e0000 */
[C---:B------:R-:W-:Y:S01]  /*6380*/  VIADD R6, R10.reuse, 0x190 ;  /* 0x000001900a067836 */ /* 0x040fe20000000000 */
[----:B------:R-:W-:Y:S01]  /*6390*/  R2UR UR54, R7 ;  /* 0x00000000073672ca */ /* 0x000fe200000e0000 */
[----:B------:R-:W-:Y:S01]  /*63a0*/  VIADD R7, R10, 0x20 ;  /* 0x000000200a077836 */ /* 0x000fe20000000000 */
[----:B------:R-:W0:Y:S01]  /*63b0*/  MUFU.EX2 R20, R20 ;  /* 0x0000001400147308 */ /* 0x000e220000000800 */
[C---:B-1----:R-:W-:Y:S01]  /*63c0*/  F2FP.BF16.F32.PACK_AB R17, R25.reuse, R30 ;  /* 0x0000001e1911723e */ /* 0x042fe200000010ff */
[----:B------:R-:W-:Y:S01]  /*63d0*/  FMUL.FTZ R14, R25, R219 ;  /* 0x000000db190e7220 */ /* 0x000fe20000410000 */
[----:B------:R-:W-:Y:S01]  /*63e0*/  F2FP.BF16.F32.PACK_AB R30, R217, R216 ;  /* 0x000000d8d91e723e */ /* 0x000fe200000010ff */
[----:B------:R-:W-:Y:S01]  /*63f0*/  UMOV UR52, UR44 ;  /* 0x0000002c00347c82 */ /* 0x000fe20008000000 */
[----:B------:R-:W-:Y:S01]  /*6400*/  R2UR UR50, R6 ;  /* 0x00000000063272ca */ /* 0x000fe200000e0000 */
[----:B------:R-:W-:Y:S01]  /*6410*/  STSM.16.M88.2 [R0+0x2dd00], R16 ;  /* 0x02dd001000007844 */ /* 0x000fe20000000100 */
[----:B------:R-:W-:Y:S01]  /*6420*/  F2FP.BF16.F32.PACK_AB R31, R14, R31 ;  /* 0x0000001f0e1f723e */ /* 0x000fe200000010ff */
[----:B------:R-:W-:-:S02]  /*6430*/  VIADD R6, R10, 0x210 ;  /* 0x000002100a067836 */ /* 0x000fc40000000000 */
[----:B--2---:R-:W-:Y:S01]  /*6440*/  FMUL.FTZ R222, R23, R222 ;  /* 0x000000de17de7220 */ /* 0x004fe20000410000 */
[----:B------:R-:W-:Y:S01]  /*6450*/  MOV R9, UR58 ;  /* 0x0000003a00097c02 */ /* 0x000fe20008000f00 */
[----:B------:R-:W-:Y:S01]  /*6460*/  UMOV UR48, UR44 ;  /* 0x0000002c00307c82 */ /* 0x000fe20008000000 */
[----:B------:R-:W-:Y:S01]  /*6470*/  UMOV UR40, UR44 ;  /* 0x0000002c00287c82 */ /* 0x000fe20008000000 */
[----:B------:R-:W-:Y:S01]  /*6480*/  R2UR UR42, R6 ;  /* 0x00000000062a72ca */ /* 0x000fe200000e0000 */
[----:B------:R-:W-:Y:S01]  /*6490*/  VIADD R6, R5, 0x100 ;  /* 0x0000010005067836 */ /* 0x000fe20000000000 */
[----:B------:R-:W-:Y:S01]  /*64a0*/  R2UR UR26, R7 ;  /* 0x00000000071a72ca */ /* 0x000fe200000e0000 */
[----:B------:R-:W-:Y:S01]  /*64b0*/  VIADD R7, R10, 0x120 ;  /* 0x000001200a077836 */ /* 0x000fe20000000000 */
[C---:B0-----:R-:W-:Y:S01]  /*64c0*/  F2FP.BF16.F32.PACK_AB R13, R20.reuse, R23 ;  /* 0x00000017140d723e */ /* 0x041fe200000010ff */
[----:B------:R-:W-:Y:S01]  /*64d0*/  FMUL.FTZ R223, R20, R223 ;  /* 0x000000df14df7220 */ /* 0x000fe20000410000 */
[----:B------:R-:W-:Y:S01]  /*64e0*/  R2UR UR24, R6 ;  /* 0x00000000061872ca */ /* 0x000fe200000e0000 */
[----:B------:R-:W-:Y:S01]  /*64f0*/  VIADD R6, R10, 0xa0 ;  /* 0x000000a00a067836 */ /* 0x000fe20000000000 */
[----:B------:R-:W-:Y:S01]  /*6500*/  R2UR UR34, R7 ;  /* 0x00000000072272ca */ /* 0x000fe200000e0000 */
[----:B------:R0:W-:Y:S01]  /*6510*/  STSM.16.M88.2 [R0+0x2e500], R12 ;  /* 0x02e5000c00007844 */ /* 0x0001e20000000100 */
[----:B------:R-:W-:Y:S01]  /*6520*/  F2FP.BF16.F32.PACK_AB R221, R223, R222 ;  /* 0x000000dedfdd723e */ /* 0x000fe200000010ff */
[----:B------:R-:W-:Y:S01]  /*6530*/  VIADD R7, R225, 0x2ed00 ;  /* 0x0002ed00e1077836 */ /* 0x000fe20000000000 */
[----:B------:R-:W-:Y:S01]  /*6540*/  R2UR UR38, R6 ;  /* 0x00000000062672ca */ /* 0x000fe200000e0000 */
[----:B------:R1:W-:Y:S06]  /*6550*/  MEMBAR.ALL.CTA ;  /* 0x0000000000007992 */ /* 0x0003ec0000008000 */
[----:B-1----:R-:W1:Y:S01]  /*6560*/  FENCE.VIEW.ASYNC.S ;  /* 0x00000000000073c6 */ /* 0x002e620000000000 */
[C---:B------:R-:W-:Y:S01]  /*6570*/  VIADD R6, R10.reuse, 0x1a0 ;  /* 0x000001a00a067836 */ /* 0x040fe20000000000 */
[----:B------:R-:W-:Y:S01]  /*6580*/  MOV R21, UR55 ;  /* 0x0000003700157c02 */ /* 0x000fe20008000f00 */
[----:B------:R-:W-:Y:S01]  /*6590*/  VIADD R25, R10, 0xb0 ;  /* 0x000000b00a197836 */ /* 0x000fe20000000000 */
[----:B------:R-:W-:-:S02]  /*65a0*/  SHF.R.U32.HI R7, RZ, 0x4, R7 ;  /* 0x00000004ff077819 */ /* 0x000fc40000011607 */
        /* <DEDUP_REMOVED lines=8> */
[----:B------:R-:W-:Y:S01]  /*6630*/  MOV R22, UR54 ;  /* 0x0000003600167c02 */ /* 0x000fe20008000f00 */
[----:B0-----:R-:W-:Y:S01]  /*6640*/  VIADD R13, R10, 0x30 ;  /* 0x000000300a0d7836 */ /* 0x001fe20000000000 */
[----:B------:R-:W-:-:S02]  /*6650*/  SHF.R.U32.HI R4, RZ, 0x4, R4 ;  /* 0x00000004ff047819 */ /* 0x000fc40000011604 */
[----:B------:R-:W-:Y:S01]  /*6660*/  SHF.R.U32.HI R6, RZ, 0x4, R6 ;  /* 0x00000004ff067819 */ /* 0x000fe20000011606 */
[----:B-1----:R-:W-:Y:S06]  /*6670*/  BAR.SYNC.DEFER_BLOCKING 0x9, 0x100 ;  /* 0x0244000000007b1d */ /* 0x002fec0000010000 */
[----:B------:R0:W-:Y:S04]  /*6680*/  STSM.16.M88.2 [R0+0x2ed00], R18 ;  /* 0x02ed001200007844 */ /* 0x0001e80000000100 */
        /* <DEDUP_REMOVED lines=28> */
[----:B------:R-:W-:Y:S01]  /*6850*/  VIADD R25, R10, 0x130 ;  /* 0x000001300a197836 */ /* 0x000fe20000000000 */
[----:B------:R-:W-:Y:S01]  /*6860*/  UMOV UR12, UR14 ;  /* 0x0000000e000c7c82 */ /* 0x000fe20008000000 */
[----:B------:R-:W-:Y:S01]  /*6870*/  MOV R12, UR56 ;  /* 0x00000038000c7c02 */ /* 0x000fe20008000f00 */
[----:B------:R-:W-:Y:S01]  /*6880*/  UMOV UR56, UR12 ;  /* 0x0000000c00387c82 */ /* 0x000fe20008000000 */
[----:B------:R-:W-:Y:S01]  /*6890*/  MOV R15, UR58 ;  /* 0x0000003a000f7c02 */ /* 0x000fe20008000f00 */
[----:B------:R-:W-:Y:S01]  /*68a0*/  UMOV UR58, UR10 ;  /* 0x0000000a003a7c82 */ /* 0x000fe20008000000 */
[----:B------:R-:W-:Y:S01]  /*68b0*/  R2UR UR10, R25 ;  /* 0x00000000190a72ca */ /* 0x000fe200000e0000 */
[----:B------:R-:W-:Y:S01]  /*68c0*/  UMOV UR57, UR19 ;  /* 0x0000001300397c82 */ /* 0x000fe20008000000 */
[----:B------:R-:W-:Y:S01]  /*68d0*/  UMOV UR13, UR15 ;  /* 0x0000000f000d7c82 */ /* 0x000fe20008000000 */
[----:B------:R-:W-:Y:S01]  /*68e0*/  MOV R16, UR59 ;  /* 0x0000003b00107c02 */ /* 0x000fe20008000f00 */
[----:B------:R-:W-:Y:S01]  /*68f0*/  UMOV UR59, UR11 ;  /* 0x0000000b003b7c82 */ /* 0x000fe20008000000 */
[----:B------:R-:W-:Y:S01]  /*6900*/  MOV R14, UR57 ;  /* 0x00000039000e7c02 */ /* 0x000fe20008000f00 */
[----:B------:R-:W-:Y:S01]  /*6910*/  UMOV UR7, 0x40 ;  /* 0x0000004000077882 */ /* 0x000fe20000000000 */
[----:B------:R-:W-:Y:S01]  /*6920*/  MOV R17, UR56 ;  /* 0x0000003800117c02 */ /* 0x000fe20008000f00 */
[----:B------:R-:W-:Y:S01]  /*6930*/  UMOV UR57, UR13 ;  /* 0x0000000d00397c82 */ /* 0x000fe20008000000 */
[----:B------:R-:W-:Y:S01]  /*6940*/  UMOV UR11, 0x40 ;  /* 0x00000040000b7882 */ /* 0x000fe20000000000 */
[----:B------:R-:W-:Y:S01]  /*6950*/  UMOV UR15, 0x40 ;  /* 0x00000040000f7882 */ /* 0x000fe20000000000 */
[----:B0-----:R-:W-:Y:S01]  /*6960*/  MOV R19, UR59 ;  /* 0x0000003b00137c02 */ /* 0x001fe20008000f00 */
[----:B------:R-:W-:Y:S01]  /*6970*/  UMOV UR59, 0x8 ;  /* 0x00000008003b7882 */ /* 0x000fe20000000000 */
[----:B------:R-:W-:Y:S01]  /*6980*/  MOV R20, UR58 ;  /* 0x0000003a00147c02 */ /* 0x000fe20008000f00 */
[----:B------:R-:W-:Y:S01]  /*6990*/  IMAD.U32 R223, RZ, RZ, UR59 ;  /* 0x0000003bffdf7e24 */ /* 0x000fe2000f8e00ff */
[----:B------:R-:W-:Y:S01]  /*69a0*/  MOV R18, UR57 ;  /* 0x0000003900127c02 */ /* 0x000fe20008000f00 */
[----:B------:R-:W-:Y:S01]  /*69b0*/  UMOV UR57, 0x40000040 ;  /* 0x4000004000397882 */ /* 0x000fe20000000000 */
[----:B------:R-:W-:Y:S04]  /*69c0*/  HGMMA.64x16x16.F32.BF16 R136, gdesc[UR44].tnspA.tnspB, R136 ;  /* 0x602000002c8879f0 */ /* 0x000fe80008701888 */
[----:B------:R-:W-:Y:S01]  /*69d0*/  HGMMA.64x16x16.F32.BF16 R152, gdesc[UR16].tnspA.tnspB, R152 ;  /* 0x60200000109879f0 */ /* 0x000fe20008701898 */
[----:B------:R-:W-:Y:S01]  /*69e0*/  R2UR UR16, R8 ;  /* 0x00000000081072ca */ /* 0x000fe200000e0000 */
[----:B------:R-:W-:Y:S01]  /*69f0*/  UMOV UR17, 0x40000040 ;  /* 0x4000004000117882 */ /* 0x000fe20000000000 */
[----:B------:R-:W-:Y:S01]  /*6a00*/  R2UR UR18, R13 ;  /* 0x000000000d1272ca */ /* 0x000fe200000e0000 */
[----:B------:R-:W-:Y:S01]  /*6a10*/  UMOV UR19, 0x40 ;  /* 0x0000004000137882 */ /* 0x000fe20000000000 */
[----:B------:R-:W-:Y:S01]  /*6a20*/  HGMMA.64x16x16.F32.BF16 R168, gdesc[UR52].tnspA.tnspB, R168 ;  /* 0x6020000034a879f0 */ /* 0x000fe200087018a8 */
[----:B------:R-:W-:Y:S01]  /*6a30*/  LOP3.LUT R8, R7, 0x3fff, RZ, 0xc0, !PT ;  /* 0x00003fff07087812 */ /* 0x000fe200078ec0ff */
[----:B------:R-:W-:Y:S01]  /*6a40*/  VIADD R7, R10, 0x1b0 ;  /* 0x000001b00a077836 */ /* 0x000fe20000000000 */
[----:B------:R-:W-:Y:S01]  /*6a50*/  LOP3.LUT R13, R6, 0x3fff, RZ, 0xc0, !PT ;  /* 0x00003fff060d7812 */ /* 0x000fe200078ec0ff */
[----:B------:R-:W-:Y:S01]  /*6a60*/  HGMMA.64x16x16.F32.BF16 R184, gdesc[UR48].tnspA.tnspB, R184 ;  /* 0x6020000030b879f0 */ /* 0x000fe200087018b8 */
[----:B------:R-:W-:Y:S01]  /*6a70*/  VIADD R10, R10, 0x230 ;  /* 0x000002300a0a7836 */ /* 0x000fe20000000000 */
[----:B------:R-:W-:Y:S01]  /*6a80*/  UMOV UR52, UR8 ;  /* 0x0000000800347c82 */ /* 0x000fe20008000000 */
[----:B------:R-:W-:Y:S01]  /*6a90*/  R2UR UR12, R13 ;  /* 0x000000000d0c72ca */ /* 0x000fe200000e0000 */
[----:B------:R-:W-:Y:S01]  /*6aa0*/  UMOV UR53, UR9 ;  /* 0x0000000900357c82 */ /* 0x000fe20008000000 */
[----:B------:R-:W-:Y:S01]  /*6ab0*/  R2UR UR14, R7 ;  /* 0x00000000070e72ca */ /* 0x000fe200000e0000 */
[----:B------:R-:W-:Y:S01]  /*6ac0*/  HGMMA.64x16x16.F32.BF16 R200, gdesc[UR40].tnspA.tnspB, R200 ;  /* 0x6020000028c879f0 */ /* 0x000fe200087018c8 */
[----:B------:R-:W-:Y:S01]  /*6ad0*/  UMOV UR4, UR16 ;  /* 0x0000001000047c82 */ /* 0x000fe20008000000 */
        /* <DEDUP_REMOVED lines=9> */
[----:B------:R-:W-:Y:S01]  /*6b70*/  UMOV UR12, UR16 ;  /* 0x00000010000c7c82 */ /* 0x000fe20008000000 */
[----:B------:R-:W-:Y:S01]  /*6b80*/  UMOV UR55, 0x40 ;  /* 0x0000004000377882 */ /* 0x000fe20000000000 */
[C---:B------:R-:W-:Y:S01]  /*6b90*/  LOP3.LUT R6, R8.reuse, 0x400000, RZ, 0xfc, !PT ;  /* 0x0040000008067812 */ /* 0x040fe200078efcff */
[----:B------:R-:W-:Y:S01]  /*6ba0*/  VIADD R7, R13, 0x80 ;  /* 0x000000800d077836 */ /* 0x000fe20000000000 */
[----:B------:R-:W-:Y:S01]  /*6bb0*/  LOP3.LUT R8, R8, 0x80000, RZ, 0xfc, !PT ;  /* 0x0008000008087812 */ /* 0x000fe200078efcff */
[----:B------:R-:W-:Y:S01]  /*6bc0*/  HGMMA.64x16x16.F32.BF16 R136, gdesc[UR24].tnspA.tnspB, R136 ;  /* 0x60200000188879f0 */ /* 0x000fe20008701888 */
[----:B------:R-:W-:-:S03]  /*6bd0*/  UMOV UR25, 0x40000040 ;  /* 0x4000004000197882 */ /* 0x000fc60000000000 */
        /* <DEDUP_REMOVED lines=35> */
[----:B-1----:R-:W-:-:S06]  /*6e10*/  WARPGROUP.ARRIVE ;  /* 0x00000000000079c5 */ /* 0x002fcc0000000000 */
[----:B------:R-:W-:Y:S01]  /*6e20*/  HGMMA.64x64x16.F32.BF16 R24, gdesc[UR56].tnspA, RZ, !UPT ;  /* 0x20e00000381879f0 */ /* 0x000fe2000c7018ff */
[----:B------:R-:W-:Y:S01]  /*6e30*/  UMOV UR56, UR4 ;  /* 0x0000000400387c82 */ /* 0x000fe20008000000 */
[----:B------:R-:W-:Y:S01]  /*6e40*/  UMOV UR57, 0x40000040 ;  /* 0x4000004000397882 */ /* 0x000fe20000000000 */
[----:B------:R-:W-:Y:S01]  /*6e50*/  UMOV UR58, UR5 ;  /* 0x00000005003a7c82 */ /* 0x000fe20008000000 */
[----:B------:R-:W-:Y:S01]  /*6e60*/  UMOV UR59, 0x8 ;  /* 0x00000008003b7882 */ /* 0x000fe20000000000 */
[----:B--2---:R-:W-:Y:S01]  /*6e70*/  IMAD.U32 R220, RZ, RZ, UR58 ;  /* 0x0000003affdc7e24 */ /* 0x004fe2000f8e00ff */
        /* <DEDUP_REMOVED lines=23> */
[----:B------:R-:W-:Y:S01]  /*6ff0*/  VIADD R7, R13, 0x200 ;  /* 0x000002000d077836 */ /* 0x000fe20000000000 */
[----:B------:R-:W-:Y:S01]  /*7000*/  HGMMA.64x64x16.F32.BF16 R24, gdesc[UR56].tnspA, R24 ;  /* 0x20e00000381879f0 */ /* 0x000fe20008701818 */
[----:B------:R-:W-:-:S08]  /*7010*/  R2UR UR59, R16 ;  /* 0x00000000103b72ca */ /* 0x000fd000000e0000 */
        /* <DEDUP_REMOVED lines=30> */
[----:B------:R-:W-:-:S02]  /*7200*/  VIADD R6, R5, 0x480 ;  /* 0x0000048005067836 */ /* 0x000fc40000000000 */
[----:B------:R-:W-:-:S10]  /*7210*/  VIADD R9, R8, 0x210 ;  /* 0x0000021008097836 */ /* 0x000fd40000000000 */
        /* <DEDUP_REMOVED lines=25> */
[----:B------:R-:W-:Y:S01]  /*73b0*/  R2UR UR24, R6 ;  /* 0x00000000061872ca */ /* 0x000fe200000e0000 */
[----:B------:R-:W-:Y:S01]  /*73c0*/  VIADD R6, R8, 0x100 ;  /* 0x0000010008067836 */ /* 0x000fe20000000000 */
[----:B------:R-:W-:-:S02]  /*73d0*/  R2UR UR16, R5 ;  /* 0x00000000051072ca */ /* 0x000fc400000e0000 */
        /* <DEDUP_REMOVED lines=36> */
[----:B------:R-:W-:Y:S01]  /*7620*/  VIADD R9, R8, 0xa0 ;  /* 0x000000a008097836 */ /* 0x000fe20000000000 */
        /* <DEDUP_REMOVED lines=140> */
[----:B------:R-:W-:-:S04]  /*7ef0*/  LEA.HI.X.SX32 R236, R236, R234, 0x1, P1 ;  /* 0x000000eaecec7211 */ /* 0x000fc800008f0eff */
        /* <DEDUP_REMOVED lines=14> */
.L_x_1945:
        /* <DEDUP_REMOVED lines=112> */
.L_x_1946:
        /* <DEDUP_REMOVED lines=95> */
.L_x_1934:
        /* <DEDUP_REMOVED lines=17> */
[----:B--2---:R-:W-:Y:S01]  /*8de0*/  ULEA UR5, UR5, UR4, 0x18 ;  /* 0x0000000405057291 */ /* 0x004fe2000f8ec03f */
[----:B------:R-:W-:Y:S02]  /*8df0*/  F2FP.BF16.F32.PACK_AB R154, R157, R156 ;  /* 0x0000009c9d9a723e */ /* 0x000fe400000010ff */
[----:B------:R-:W-:-:S02]  /*8e00*/  F2FP.BF16.F32.PACK_AB R155, R159, R158 ;  /* 0x0000009e9f9b723e */ /* 0x000fc400000010ff */
[----:B------:R-:W-:Y:S01]  /*8e10*/  F2FP.BF16.F32.PACK_AB R161, R163, R162 ;  /* 0x000000a2a3a1723e */ /* 0x000fe200000010ff */
[----:B-1----:R-:W-:Y:S01]  /*8e20*/  VIADD R4, R4, 0xffffff80 ;  /* 0xffffff8004047836 */ /* 0x002fe20000000000 */
[----:B------:R-:W-:Y:S02]  /*8e30*/  F2FP.BF16.F32.PACK_AB R168, R169, R168 ;  /* 0x000000a8a9a8723e */ /* 0x000fe400000010ff */
[----:B------:R-:W-:Y:S01]  /*8e40*/  F2FP.BF16.F32.PACK_AB R162, R165, R164 ;  /* 0x000000a4a5a2723e */ /* 0x000fe200000010ff */
[----:B0-----:R-:W-:Y:S01]  /*8e50*/  IMAD.SHL.U32 R2, R4, 0x40, RZ ;  /* 0x0000004004027824 */ /* 0x001fe200078e00ff */
        /* <DEDUP_REMOVED lines=15> */
[----:B------:R-:W0:Y:S01]  /*8f50*/  LDC.64 R2, c[0x0][0x878] ;  /* 0x00021e00ff027b82 */ /* 0x000e220000000a00 */
        /* <DEDUP_REMOVED lines=12> */
[----:B------:R-:W1:Y:S01]  /*9020*/  LDC.64 R8, c[0x0][0x870] ;  /* 0x00021c00ff087b82 */ /* 0x000e620000000a00 */
[----:B------:R-:W-:Y:S02]  /*9030*/  F2FP.BF16.F32.PACK_AB R179, R183, R182 ;  /* 0x000000b6b7b3723e */ /* 0x000fe400000010ff */
[----:B------:R-:W-:Y:S02]  /*9040*/  LEA R10, R6, UR5, 0x1 ;  /* 0x00000005060a7c11 */ /* 0x000fe4000f8e08ff */
[----:B------:R-:W-:Y:S02]  /*9050*/  F2FP.BF16.F32.PACK_AB R185, R187, R186 ;  /* 0x000000babbb9723e */ /* 0x000fe400000010ff */
[----:B0-----:R-:W-:Y:S01]  /*9060*/  ISETP.NE.U32.AND P1, PT, R2, RZ, PT ;  /* 0x000000ff0200720c */ /* 0x001fe20003f25070 */
        /* <DEDUP_REMOVED lines=17> */
[----:B------:R-:W2:Y:S01]  /*9180*/  LDC.64 R2, c[0x0][0x870] ;  /* 0x00021c00ff027b82 */ /* 0x000ea20000000a00 */
        /* <DEDUP_REMOVED lines=58> */
[----:B-1----:R-:W-:-:S03]  /*9530*/  ISETP.NE.U32.AND P0, PT, R8, RZ, PT ;  /* 0x000000ff0800720c */ /* 0x002fc60003f05070 */
[----:B------:R0:W-:Y:S01]  /*9540*/  STSM.16.MT88.4 [R10+0x7000], R128 ;  /* 0x007000800a007844 */ /* 0x0001e20000004200 */
[----:B------:R-:W-:Y:S01]  /*9550*/  BAR.SYNC.DEFER_BLOCKING 0x1, 0x100 ;  /* 0x0044000000007b1d */ /* 0x000fe20000010000 */
[----:B------:R-:W-:Y:S01]  /*9560*/  ISETP.NE.AND.EX P0, PT, R9, RZ, PT, P0 ;  /* 0x000000ff0900720c */ /* 0x000fe20003f05300 */
[----:B--2---:R-:W-:-:S04]  /*9570*/  IMAD.WIDE R8, R231, 0x4, R2 ;  /* 0x00000004e7087825 */ /* 0x004fc800078e0202 */
        /* <DEDUP_REMOVED lines=27> */
.L_x_1949:
[----:B------:R-:W2:Y:S01]  /*9730*/  LDL.LU R4, [R1] ;  /* 0x0000000001047983 */ /* 0x000ea20000300800 */
[----:B------:R-:W-:Y:S01]  /*9740*/  LEA R30, R11, UR5, 0x1 ;  /* 0x000000050b1e7c11 */ /* 0x000fe2000f8e08ff */
[----:B------:R-:W-:Y:S01]  /*9750*/  @P0 IMAD.MOV.U32 R2, RZ, RZ, R6 ;  /* 0x000000ffff020224 */ /* 0x000fe200078e0006 */
[----:B------:R-:W-:Y:S01]  /*9760*/  ULDC.64 UR6, c[0x0][0x850] ;  /* 0x0002140000067ab9 */ /* 0x000fe20000000a00 */
[----:B------:R-:W3:Y:S01]  /*9770*/  LDL R224, [R1+0x4] ;  /* 0x0000040001e07983 */ /* 0x000ee20000100800 */
[----:B------:R-:W-:Y:S01]  /*9780*/  @P0 IMAD.MOV.U32 R3, RZ, RZ, R5 ;  /* 0x000000ffff030224 */ /* 0x000fe200078e0005 */
[--C-:B------:R-:W-:Y:S01]  /*9790*/  SHF.R.S32.HI R29, RZ, 0x1f, R28.reuse ;  /* 0x0000001fff1d7819 */ /* 0x100fe2000001141c */
[C---:B------:R-:W-:Y:S01]  /*97a0*/  VIADD R31, R0.reuse, 0x8 ;  /* 0x00000008001f7836 */ /* 0x040fe20000000000 */
[----:B------:R0:W1:Y:S01]  /*97b0*/  LDS.128 R36, [R30+0xa400] ;  /* 0x00a400001e247984 */ /* 0x0000620000000c00 */
[C---:B------:R-:W-:Y:S01]  /*97c0*/  IADD3 R2, P1, R0.reuse, R2, RZ ;  /* 0x0000000200027210 */ /* 0x040fe20007f3e0ff */
[----:B------:R-:W-:Y:S01]  /*97d0*/  ULDC UR5, c[0x0][0x83c] ;  /* 0x00020f0000057ab9 */ /* 0x000fe20000000800 */
[----:B------:R-:W-:Y:S01]  /*97e0*/  SHF.R.S32.HI R48, RZ, 0x1f, R231 ;  /* 0x0000001fff307819 */ /* 0x000fe200000114e7 */
[----:B------:R0:W4:Y:S01]  /*97f0*/  LDS.128 R8, [R30+0x1400] ;  /* 0x001400001e087984 */ /* 0x0001220000000c00 */
[----:B------:R-:W-:Y:S01]  /*9800*/  LEA.HI.X.SX32 R3, R0, R3, 0x1, P1 ;  /* 0x0000000300037211 */ /* 0x000fe200008f0eff */
[----:B------:R-:W-:Y:S01]  /*9810*/  IMAD.WIDE.U32 R32, R237, UR6, R28 ;  /* 0x00000006ed207c25 */ /* 0x000fe2000f8e001c */
[----:B------:R-:W-:Y:S01]  /*9820*/  SEL R48, R48, RZ, !P0 ;  /* 0x000000ff30307207 */ /* 0x000fe20004000000 */
[----:B------:R0:W0:Y:S01]  /*9830*/  LDS.128 R12, [R30+0x1800] ;  /* 0x001800001e0c7984 */ /* 0x0000220000000c00 */
[----:B------:R-:W-:Y:S01]  /*9840*/  SEL R231, R231, RZ, !P0 ;  /* 0x000000ffe7e77207 */ /* 0x000fe20004000000 */
[----:B------:R-:W-:Y:S01]  /*9850*/  VIADD R40, R0, 0x20 ;  /* 0x0000002000287836 */ /* 0x000fe20000000000 */
[----:B------:R-:W-:Y:S01]  /*9860*/  BSSY B1, `(.L_x_1950) ;  /* 0x000002c000017945 */ /* 0x000fe20003800000 */
[----:B------:R0:W0:Y:S04]  /*9870*/  LDS.128 R16, [R30+0x1c00] ;  /* 0x001c00001e107984 */ /* 0x0000280000000c00 */
[----:B------:R0:W0:Y:S04]  /*9880*/  LDS.128 R20, [R30+0x2000] ;  /* 0x002000001e147984 */ /* 0x0000280000000c00 */
[----:B------:R0:W0:Y:S01]  /*9890*/  LDS.128 R24, [R30+0x2400] ;  /* 0x002400001e187984 */ /* 0x0000220000000c00 */
[----:B--2---:R-:W-:-:S03]  /*98a0*/  R2UR UR8, R4 ;  /* 0x00000000040872ca */ /* 0x004fc600000e0000 */
[----:B------:R2:W0:Y:S01]  /*98b0*/  LDS.128 R4, [R30+0x1000] ;  /* 0x001000001e047984 */ /* 0x0004220000000c00 */
[----:B---3--:R-:W-:-:S04]  /*98c0*/  IMAD R34, R224, UR6, RZ ;  /* 0x00000006e0227c24 */ /* 0x008fc8000f8e02ff */
[----:B------:R-:W-:Y:S01]  /*98d0*/  IMAD R35, R237, UR7, R34 ;  /* 0x00000007ed237c24 */ /* 0x000fe2000f8e0222 */
[----:B------:R-:W-:Y:S01]  /*98e0*/  ULDC.64 UR6, c[0x0][0x858] ;  /* 0x0002160000067ab9 */ /* 0x000fe20000000a00 */
[----:B------:R-:W-:Y:S02]  /*98f0*/  VIADD R34, R0, 0x18 ;  /* 0x0000001800227836 */ /* 0x000fe40000000000 */
[----:B------:R-:W-:Y:S01]  /*9900*/  IMAD.IADD R33, R33, 0x1, R35 ;  /* 0x0000000121217824 */ /* 0x000fe200078e0223 */
[----:B------:R-:W-:Y:S02]  /*9910*/  UIMAD UR4, UR8, -0x50, UR4 ;  /* 0xffffffb0080478a4 */ /* 0x000fe4000f8e0204 */
[----:B------:R-:W-:Y:S02]  /*9920*/  IMAD.U32 R35, RZ, RZ, UR8 ;  /* 0x00000008ff237e24 */ /* 0x000fe4000f8e00ff */
[----:B------:R-:W-:Y:S01]  /*9930*/  IMAD.WIDE.U32 R32, R231, UR6, R32 ;  /* 0x00000006e7207c25 */ /* 0x000fe2000f8e0020 */
[----:B------:R-:W-:-:S03]  /*9940*/  UISETP.LT.AND UP0, UPT, UR4, 0x50, UPT ;  /* 0x000000500400788c */ /* 0x000fc6000bf01270 */
[----:B------:R-:W-:Y:S01]  /*9950*/  IMAD.WIDE R2, R35, 0x50, R2 ;  /* 0x0000005023027825 */ /* 0x000fe200078e0202 */
[----:B------:R-:W-:-:S06]  /*9960*/  USEL UR4, UR4, 0x50, UP0 ;  /* 0x0000005004047887 */ /* 0x000fcc0008000000 */
        /* <DEDUP_REMOVED lines=14> */
[----:B012-4-:R-:W-:-:S12]  /*9a50*/  @P1 BRA `(.L_x_1951) ;  /* 0x0000000000301947 */ /* 0x017fd80003800000 */
        /* <DEDUP_REMOVED lines=12> */
.L_x_1951:
[----:B------:R-:W-:Y:S05]  /*9b20*/  BSYNC B1 ;  /* 0x0000000000017941 */ /* 0x000fea0003800000 */
.L_x_1950:
        /* <DEDUP_REMOVED lines=16> */
.L_x_1953:
[----:B------:R-:W-:Y:S05]  /*9c30*/  BSYNC B1 ;  /* 0x0000000000017941 */ /* 0x000fea0003800000 */
.L_x_1952:
        /* <DEDUP_REMOVED lines=19> */
.L_x_1955:
[----:B------:R-:W-:Y:S05]  /*9d70*/  BSYNC B1 ;  /* 0x0000000000017941 */ /* 0x000fea0003800000 */
.L_x_1954:
        /* <DEDUP_REMOVED lines=18> */
.L_x_1957:
[----:B------:R-:W-:Y:S05]  /*9ea0*/  BSYNC B1 ;  /* 0x0000000000017941 */ /* 0x000fea0003800000 */
.L_x_1956:
        /* <DEDUP_REMOVED lines=19> */
.L_x_1959:
[----:B------:R-:W-:Y:S05]  /*9fe0*/  BSYNC B1 ;  /* 0x0000000000017941 */ /* 0x000fea0003800000 */
.L_x_1958:
        /* <DEDUP_REMOVED lines=19> */
.L_x_1961:
[----:B------:R-:W-:Y:S05]  /*a120*/  BSYNC B1 ;  /* 0x0000000000017941 */ /* 0x000fea0003800000 */
.L_x_1960:
        /* <DEDUP_REMOVED lines=20> */
.L_x_1963:
[----:B------:R-:W-:Y:S05]  /*a270*/  BSYNC B1 ;  /* 0x0000000000017941 */ /* 0x000fea0003800000 */
.L_x_1962:
        /* <DEDUP_REMOVED lines=20> */
.L_x_1965:
[----:B------:R-:W-:Y:S05]  /*a3c0*/  BSYNC B1 ;  /* 0x0000000000017941 */ /* 0x000fea0003800000 */
.L_x_1964:
        /* <DEDUP_REMOVED lines=20> */
.L_x_1967:
[----:B------:R-:W-:Y:S05]  /*a510*/  BSYNC B1 ;  /* 0x0000000000017941 */ /* 0x000fea0003800000 */
.L_x_1966:
        /* <DEDUP_REMOVED lines=19> */
.L_x_1969:
[----:B------:R-:W-:Y:S05]  /*a650*/  BSYNC B1 ;  /* 0x0000000000017941 */ /* 0x000fea0003800000 */
.L_x_1968:
        /* <DEDUP_REMOVED lines=23> */
[C---:B------:R-:W-:Y:S01]  /*a7d0*/  ISETP.GE.OR P4, PT, R28.reuse, UR6, P4 ;  /* 0x000000061c007c0c */ /* 0x040fe2000a786670 */
        /* <DEDUP_REMOVED lines=24> */
.L_x_1971:
[----:B------:R-:W-:Y:S05]  /*a960*/  BSYNC B1 ;  /* 0x0000000000017941 */ /* 0x000fea0003800000 */
.L_x_1970:
        /* <DEDUP_REMOVED lines=18> */
.L_x_1973:
[----:B------:R-:W-:Y:S05]  /*aa90*/  BSYNC B1 ;  /* 0x0000000000017941 */ /* 0x000fea0003800000 */
.L_x_1972:
        /* <DEDUP_REMOVED lines=18> */
.L_x_1975:
[----:B------:R-:W-:Y:S05]  /*abc0*/  BSYNC B1 ;  /* 0x0000000000017941 */ /* 0x000fea0003800000 */
.L_x_1974:
        /* <DEDUP_REMOVED lines=18> */
.L_x_1977:
[----:B------:R-:W-:Y:S05]  /*acf0*/  BSYNC B1 ;  /* 0x0000000000017941 */ /* 0x000fea0003800000 */
.L_x_1976:
        /* <DEDUP_REMOVED lines=16> */
.L_x_1979:
[----:B------:R-:W-:Y:S05]  /*ae00*/  BSYNC B1 ;  /* 0x0000000000017941 */ /* 0x000fea0003800000 */
.L_x_1978:
        /* <DEDUP_REMOVED lines=16> */
.L_x_1981:
[----:B------:R-:W-:Y:S05]  /*af10*/  BSYNC B1 ;  /* 0x0000000000017941 */ /* 0x000fea0003800000 */
.L_x_1980:
        /* <DEDUP_REMOVED lines=16> */
.L_x_1983:
[----:B------:R-:W-:Y:S05]  /*b020*/  BSYNC B1 ;  /* 0x0000000000017941 */ /* 0x000fea0003800000 */
.L_x_1982:
        /* <DEDUP_REMOVED lines=16> */
.L_x_1985:
[----:B------:R-:W-:Y:S05]  /*b130*/  BSYNC B1 ;  /* 0x0000000000017941 */ /* 0x000fea0003800000 */
.L_x_1984:
        /* <DEDUP_REMOVED lines=16> */
.L_x_1987:
[----:B------:R-:W-:Y:S05]  /*b240*/  BSYNC B1 ;  /* 0x0000000000017941 */ /* 0x000fea0003800000 */
.L_x_1986:
        /* <DEDUP_REMOVED lines=16> */
.L_x_1948:
[----:B------:R-:W1:Y:S01]  /*b350*/  LDC.64 R4, c[0x0][0x878] ;  /* 0x00021e00ff047b82 */ /* 0x000e620000000a00 */
[----:B------:R-:W-:-:S07]  /*b360*/  ULDC.64 UR4, c[0x0][0x208] ;  /* 0x0000820000047ab9 */ /* 0x000fce0000000a00 */
[----:B------:R-:W2:Y:S08]  /*b370*/  LDC.64 R6, c[0x0][0x870] ;  /* 0x00021c00ff067b82 */ /* 0x000eb00000000a00 */
[----:B0-----:R-:W0:Y:S01]  /*b380*/  LDC.64 R2, c[0x0][0x870] ;  /* 0x00021c00ff027b82 */ /* 0x001e220000000a00 */
[----:B-1----:R-:W-:-:S04]  /*b390*/  ISETP.NE.U32.AND P0, PT, R4, RZ, PT ;  /* 0x000000ff0400720c */ /* 0x002fc80003f05070 */
[----:B------:R-:W-:Y:S02]  /*b3a0*/  ISETP.NE.AND.EX P0, PT, R5, RZ, PT, P0 ;  /* 0x000000ff0500720c */ /* 0x000fe40003f05300 */
[----:B--2---:R-:W-:-:S04]  /*b3b0*/  ISETP.NE.U32.AND P1, PT, R6, RZ, PT ;  /* 0x000000ff0600720c */ /* 0x004fc80003f25070 */
[----:B------:R-:W-:Y:S01]  /*b3c0*/  ISETP.NE.AND.EX P1, PT, R7, RZ, PT, P1 ;  /* 0x000000ff0700720c */ /* 0x000fe20003f25310 */
[----:B0-----:R-:W-:-:S06]  /*b3d0*/  IMAD.WIDE R8, R231, 0x4, R2 ;  /* 0x00000004e7087825 */ /* 0x001fcc00078e0202 */
[----:B------:R-:W0:Y:S06]  /*b3e0*/  @P0 LDC.64 R4, c[0x0][0x878] ;  /* 0x00021e00ff040b82 */ /* 0x000e2c0000000a00 */
[----:B------:R-:W2:Y:S01]  /*b3f0*/  @P1 LDG.E R7, desc[UR4][R8.64] ;  /* 0x0000000408071981 */ /* 0x000ea2000c1e1900 */
[----:B0-----:R-:W-:-:S05]  /*b400*/  @P0 IMAD.WIDE R4, R231, 0x4, R4 ;  /* 0x00000004e7040825 */ /* 0x001fca00078e0204 */
[----:B------:R0:W3:Y:S01]  /*b410*/  @P0 LDG.E R0, desc[UR4][R4.64] ;  /* 0x0000000404000981 */ /* 0x0000e2000c1e1900 */
[----:B------:R-:W-:Y:S01]  /*b420*/  ULDC UR4, c[0x0][0x808] ;  /* 0x0002020000047ab9 */ /* 0x000fe20000000800 */
[----:B------:R-:W1:Y:S02]  /*b430*/  S2R R2, SR_TID.X ;  /* 0x0000000000027919 */ /* 0x000e640000002100 */
[----:B-1----:R-:W-:-:S05]  /*b440*/  VIADD R11, R2, 0xffffff80 ;  /* 0xffffff80020b7836 */ /* 0x002fca0000000000 */
[----:B------:R-:W-:-:S04]  /*b450*/  SHF.R.S32.HI R2, RZ, 0x1f, R11 ;  /* 0x0000001fff027819 */ /* 0x000fc8000001140b */
[----:B------:R-:W-:Y:S02]  /*b460*/  LEA.HI R10, R2, R11, RZ, 0x5 ;  /* 0x0000000b020a7211 */ /* 0x000fe400078f28ff */
[----:B------:R-:W-:Y:S02]  /*b470*/  CS2R R2, SRZ ;  /* 0x0000000000027805 */ /* 0x000fe4000001ff00 */
[----:B------:R-:W-:Y:S02]  /*b480*/  LOP3.LUT R6, R10, 0x1fffffe0, RZ, 0xc0, !PT ;  /* 0x1fffffe00a067812 */ /* 0x000fe400078ec0ff */
[----:B------:R-:W-:-:S03]  /*b490*/  SHF.R.S32.HI R15, RZ, 0x5, R10 ;  /* 0x00000005ff0f7819 */ /* 0x000fc6000001140a */
[----:B------:R-:W-:-:S04]  /*b4a0*/  IMAD.IADD R10, R11, 0x1, -R6 ;  /* 0x000000010b0a7824 */ /* 0x000fc800078e0a06 */
[----:B0-----:R-:W-:-:S05]  /*b4b0*/  IMAD.SHL.U32 R4, R10, 0x8, RZ ;  /* 0x000000080a047824 */ /* 0x001fca00078e00ff */
        /* <DEDUP_REMOVED lines=13> */
.L_x_1988:
[----:B------:R-:W2:Y:S01]  /*b590*/  LDL.LU R0, [R1] ;  /* 0x0000000001007983 */ /* 0x000ea20000300800 */
[----:B------:R-:W-:Y:S01]  /*b5a0*/  ULDC.64 UR6, c[0x0][0x820] ;  /* 0x0002080000067ab9 */ /* 0x000fe20000000a00 */
[----:B------:R-:W-:Y:S02]  /*b5b0*/  ULDC UR5, c[0x0][0x80c] ;  /* 0x0002030000057ab9 */ /* 0x000fe40000000800 */
[----:B------:R-:W3:Y:S01]  /*b5c0*/  LDL R23, [R1+0x4] ;  /* 0x0000040001177983 */ /* 0x000ee20000100800 */
[C---:B------:R-:W-:Y:S01]  /*b5d0*/  LEA.HI.X.SX32 R7, R15.reuse, R3, 0x1, P2 ;  /* 0x000000030f077211 */ /* 0x040fe200010f0eff */
[----:B------:R-:W-:Y:S01]  /*b5e0*/  VIADD R8, R15, 0x8 ;  /* 0x000000080f087836 */ /* 0x000fe20000000000 */
[----:B------:R-:W-:Y:S01]  /*b5f0*/  BSSY B1, `(.L_x_1989) ;  /* 0x000002b000017945 */ /* 0x000fe20003800000 */
[----:B------:R-:W-:-:S04]  /*b600*/  IMAD.WIDE.U32 R2, R237, UR6, R4 ;  /* 0x00000006ed027c25 */ /* 0x000fc8000f8e0004 */
[----:B------:R-:W-:Y:S01]  /*b610*/  VIADD R10, R15, 0x20 ;  /* 0x000000200f0a7836 */ /* 0x000fe20000000000 */
[----:B--2---:R-:W-:Y:S01]  /*b620*/  R2UR UR8, R0 ;  /* 0x00000000000872ca */ /* 0x004fe200000e0000 */
[----:B---3--:R-:W-:-:S04]  /*b630*/  IMAD R0, R23, UR6, RZ ;  /* 0x0000000617007c24 */ /* 0x008fc8000f8e02ff */
[----:B------:R-:W-:Y:S01]  /*b640*/  IMAD R9, R237, UR7, R0 ;  /* 0x00000007ed097c24 */ /* 0x000fe2000f8e0200 */
[----:B------:R-:W-:Y:S01]  /*b650*/  ULDC.64 UR6, c[0x0][0x828] ;  /* 0x00020a0000067ab9 */ /* 0x000fe20000000a00 */
[----:B------:R-:W-:Y:S02]  /*b660*/  VIADD R0, R15, 0x10 ;  /* 0x000000100f007836 */ /* 0x000fe40000000000 */
[----:B------:R-:W-:-:S04]  /*b670*/  IMAD.IADD R3, R9, 0x1, R3 ;  /* 0x0000000109037824 */ /* 0x000fc800078e0203 */
[----:B------:R-:W-:Y:S02]  /*b680*/  UIMAD UR4, UR8, -0x50, UR4 ;  /* 0xffffffb0080478a4 */ /* 0x000fe4000f8e0204 */
[----:B------:R-:W-:-:S04]  /*b690*/  IMAD.U32 R13, RZ, RZ, UR8 ;  /* 0x00000008ff0d7e24 */ /* 0x000fc8000f8e00ff */
[C---:B------:R-:W-:Y:S02]  /*b6a0*/  ISETP.GE.AND P0, PT, R15.reuse, UR4, PT ;  /* 0x000000040f007c0c */ /* 0x040fe4000bf06270 */
[----:B------:R-:W-:Y:S02]  /*b6b0*/  ISETP.GE.AND P5, PT, R0, UR4, PT ;  /* 0x0000000400007c0c */ /* 0x000fe4000bfa6270 */
[----:B------:R-:W-:Y:S02]  /*b6c0*/  SHF.R.S32.HI R0, RZ, 0x1f, R231 ;  /* 0x0000001fff007819 */ /* 0x000fe400000114e7 */
[----:B------:R-:W-:Y:S02]  /*b6d0*/  ISETP.GE.OR P2, PT, R4, UR5, P0 ;  /* 0x0000000504007c0c */ /* 0x000fe40008746670 */
[----:B------:R-:W-:Y:S02]  /*b6e0*/  SEL R12, R0, RZ, !P1 ;  /* 0x000000ff000c7207 */ /* 0x000fe40004800000 */
[----:B------:R-:W-:Y:S01]  /*b6f0*/  ISETP.GE.AND P6, PT, R8, UR4, PT ;  /* 0x0000000408007c0c */ /* 0x000fe2000bfc6270 */
[----:B------:R-:W-:Y:S01]  /*b700*/  VIADD R8, R15, 0x18 ;  /* 0x000000180f087836 */ /* 0x000fe20000000000 */
[----:B------:R-:W-:Y:S01]  /*b710*/  SEL R231, R231, RZ, !P1 ;  /* 0x000000ffe7e77207 */ /* 0x000fe20004800000 */
[----:B------:R-:W-:Y:S01]  /*b720*/  IMAD R0, R12, UR6, RZ ;  /* 0x000000060c007c24 */ /* 0x000fe2000f8e02ff */
[----:B------:R-:W-:-:S02]  /*b730*/  ISETP.GE.AND P3, PT, R10, UR4, PT ;  /* 0x000000040a007c0c */ /* 0x000fc4000bf66270 */
[----:B------:R-:W-:Y:S01]  /*b740*/  ISETP.GE.AND P4, PT, R8, UR4, PT ;  /* 0x0000000408007c0c */ /* 0x000fe2000bf86270 */
[C---:B------:R-:W-:Y:S01]  /*b750*/  IMAD R9, R231.reuse, UR7, R0 ;  /* 0x00000007e7097c24 */ /* 0x040fe2000f8e0200 */
[----:B------:R-:W-:Y:S01]  /*b760*/  P2R R14, PR, RZ, 0x40 ;  /* 0x00000040ff0e7803 */ /* 0x000fe20000000000 */
[----:B------:R-:W-:Y:S01]  /*b770*/  IMAD.WIDE.U32 R10, R231, UR6, R2 ;  /* 0x00000006e70a7c25 */ /* 0x000fe2000f8e0002 */
[----:B------:R-:W-:Y:S02]  /*b780*/  P2R R16, PR, RZ, 0x20 ;  /* 0x00000020ff107803 */ /* 0x000fe40000000000 */
        /* <DEDUP_REMOVED lines=17> */
.L_x_1990:
[----:B------:R-:W-:Y:S05]  /*b8a0*/  BSYNC B1 ;  /* 0x0000000000017941 */ /* 0x000fea0003800000 */
.L_x_1989:
        /* <DEDUP_REMOVED lines=17> */
.L_x_1992:
[----:B------:R-:W-:Y:S05]  /*b9c0*/  BSYNC B1 ;  /* 0x0000000000017941 */ /* 0x000fea0003800000 */
.L_x_1991:
        /* <DEDUP_REMOVED lines=17> */
.L_x_1994:
[----:B------:R-:W-:Y:S05]  /*bae0*/  BSYNC B1 ;  /* 0x0000000000017941 */ /* 0x000fea0003800000 */
.L_x_1993:
        /* <DEDUP_REMOVED lines=18> */
.L_x_1996:
[----:B------:R-:W-:Y:S05]  /*bc10*/  BSYNC B1 ;  /* 0x0000000000017941 */ /* 0x000fea0003800000 */
.L_x_1995:
        /* <DEDUP_REMOVED lines=17> */
.L_x_1998:
[----:B------:R-:W-:Y:S05]  /*bd30*/  BSYNC B1 ;  /* 0x0000000000017941 */ /* 0x000fea0003800000 */
.L_x_1997:
        /* <DEDUP_REMOVED lines=18> */
.L_x_2000:
[----:B------:R-:W-:Y:S05]  /*be60*/  BSYNC B1 ;  /* 0x0000000000017941 */ /* 0x000fea0003800000 */
.L_x_1999:
        /* <DEDUP_REMOVED lines=21> */
.L_x_2002:
[----:B------:R-:W-:Y:S05]  /*bfc0*/  BSYNC B1 ;  /* 0x0000000000017941 */ /* 0x000fea0003800000 */
.L_x_2001:
        /* <DEDUP_REMOVED lines=18> */
.L_x_2004:
[----:B------:R-:W-:Y:S05]  /*c0f0*/  BSYNC B1 ;  /* 0x0000000000017941 */ /* 0x000fea0003800000 */
.L_x_2003:
        /* <DEDUP_REMOVED lines=18> */
.L_x_2006:
[----:B------:R-:W-:Y:S05]  /*c220*/  BSYNC B1 ;  /* 0x0000000000017941 */ /* 0x000fea0003800000 */
.L_x_2005:
        /* <DEDUP_REMOVED lines=18> */
.L_x_2008:
[----:B------:R-:W-:Y:S05]  /*c350*/  BSYNC B1 ;  /* 0x0000000000017941 */ /* 0x000fea0003800000 */
.L_x_2007:
[----:B------:R-:W-:Y:S01]  /*c360*/  ULDC.64 UR4, c[0x0][0x850] ;  /* 0x0002140000047ab9 */ /* 0x000fe20000000a00 */
[----:B------:R-:W-:Y:S01]  /*c370*/  ULDC UR6, c[0x0][0x83c] ;  /* 0x00020f0000067ab9 */ /* 0x000fe20000000800 */
[----:B------:R-:W-:Y:S01]  /*c380*/  IMAD R0, R23, UR4, RZ ;  /* 0x0000000417007c24 */ /* 0x000fe2000f8e02ff */
[----:B0-----:R-:W-:Y:S01]  /*c390*/  P2R R8, PR, RZ, 0x8 ;  /* 0x00000008ff087803 */ /* 0x001fe20000000000 */
[C---:B------:R-:W-:Y:S01]  /*c3a0*/  IMAD.WIDE.U32 R6, R237.reuse, UR4, R4 ;  /* 0x00000004ed067c25 */ /* 0x040fe2000f8e0004 */
        /* <DEDUP_REMOVED lines=42> */
.L_x_2010:
[----:B------:R-:W-:Y:S05]  /*c650*/  BSYNC B1 ;  /* 0x0000000000017941 */ /* 0x000fea0003800000 */
.L_x_2009:
        /* <DEDUP_REMOVED lines=17> */
.L_x_2012:
[----:B------:R-:W-:Y:S05]  /*c770*/  BSYNC B1 ;  /* 0x0000000000017941 */ /* 0x000fea0003800000 */
.L_x_2011:
        /* <DEDUP_REMOVED lines=17> */
.L_x_2014:
[----:B------:R-:W-:Y:S05]  /*c890*/  BSYNC B1 ;  /* 0x0000000000017941 */ /* 0x000fea0003800000 */
.L_x_2013:
        /* <DEDUP_REMOVED lines=17> */
.L_x_2016:
[----:B------:R-:W-:Y:S05]  /*c9b0*/  BSYNC B1 ;  /* 0x0000000000017941 */ /* 0x000fea0003800000 */
.L_x_2015:
        /* <DEDUP_REMOVED lines=16> */
.L_x_2018:
[----:B------:R-:W-:Y:S05]  /*cac0*/  BSYNC B1 ;  /* 0x0000000000017941 */ /* 0x000fea0003800000 */
.L_x_2017:
        /* <DEDUP_REMOVED lines=16> */
.L_x_2020:
[----:B------:R-:W-:Y:S05]  /*cbd0*/  BSYNC B1 ;  /* 0x0000000000017941 */ /* 0x000fea0003800000 */
.L_x_2019:
        /* <DEDUP_REMOVED lines=16> */
.L_x_2022:
[----:B------:R-:W-:Y:S05]  /*cce0*/  BSYNC B1 ;  /* 0x0000000000017941 */ /* 0x000fea0003800000 */
.L_x_2021:
        /* <DEDUP_REMOVED lines=16> */
.L_x_2024:
[----:B------:R-:W-:Y:S05]  /*cdf0*/  BSYNC B1 ;  /* 0x0000000000017941 */ /* 0x000fea0003800000 */
.L_x_2023:
        /* <DEDUP_REMOVED lines=16> */
.L_x_2026:
[----:B------:R-:W-:Y:S05]  /*cf00*/  BSYNC B1 ;  /* 0x0000000000017941 */ /* 0x000fea0003800000 */
.L_x_2025:
        /* <DEDUP_REMOVED lines=16> */
.L_x_1923:
        /* <DEDUP_REMOVED lines=28> */
.L_x_2027:
[----:B------:R-:W-:Y:S01]  /*d1d0*/  ULDC UR5, c[0x0][0x8c4] ;  /* 0x0002310000057ab9 */ /* 0x000fe20000000800 */
[----:B------:R-:W-:Y:S01]  /*d1e0*/  UMOV UR4, UR9 ;  /* 0x0000000900047c82 */ /* 0x000fe20008000000 */
[----:B------:R-:W-:-:S11]  /*d1f0*/  UISETP.NE.AND UP0, UPT, UR5, 0x1, UPT ;  /* 0x000000010500788c */ /* 0x000fd6000bf05270 */
[----:B------:R-:W-:Y:S02]  /*d200*/  @UP0 ULDC.64 UR10, c[0x0][0x8c8] ;  /* 0x00023200000a0ab9 */ /* 0x000fe40000000a00 */
[----:B------:R-:W-:-:S04]  /*d210*/  UIMAD.WIDE.U32 UR6, UR9, UR10, URZ ;  /* 0x0000000a090672a5 */ /* 0x000fc8000f8e003f */
[----:B------:R-:W-:-:S04]  /*d220*/  @UP0 USHF.R.U32.HI UR4, URZ, UR11, UR7 ;  /* 0x0000000b3f040299 */ /* 0x000fc80008011607 */
[----:B------:R-:W-:-:S12]  /*d230*/  UIMAD UR5, UR4, UR5, URZ ;  /* 0x00000005040572a4 */ /* 0x000fd8000f8e023f */
.L_x_2028:
        /* <DEDUP_REMOVED lines=24> */
.L_x_2029:
        /* <DEDUP_REMOVED lines=15> */
.L_x_2031:
[----:B------:R-:W-:-:S05]  /*d4b0*/  ULDC UR5, c[0x0][0x8ec] ;  /* 0x00023b0000057ab9 */ /* 0x000fca0000000800 */
.L_x_2030:
        /* <DEDUP_REMOVED lines=65> */
.L_x_2033:
        /* <DEDUP_REMOVED lines=14> */
.L_x_2034:
        /* <DEDUP_REMOVED lines=9> */
.L_x_2035:
        /* <DEDUP_REMOVED lines=40> */
.L_x_2051:
        /* <DEDUP_REMOVED lines=10> */
.L_x_2037:
        /* <DEDUP_REMOVED lines=154> */
.L_x_2043:
[----:B------:R-:W-:-:S04]  /*e700*/  SHF.L.U32 R5, R9, 0x1f, RZ ;  /* 0x0000001f09057819 */ /* 0x000fc800000006ff */
[----:B------:R-:W0:Y:S02]  /*e710*/  SYNCS.PHASECHK.TRANS64.TRYWAIT P1, [R6+URZ+0x31638], R5 ;  /* 0x03163805060075a7 */ /* 0x000e24000802017f */
[----:B0-----:R-:W-:Y:S05]  /*e720*/  @!P1 BRA `(.L_x_2039) ;  /* 0x0000000c00d89947 */ /* 0x001fea0003800000 */
.L_x_2052:
[----:B------:R-:W-:Y:S05]  /*e730*/  @P0 BRA `(.L_x_2040) ;  /* 0x0000000000140947 */ /* 0x000fea0003800000 */
[----:B------:R-:W-:Y:S01]  /*e740*/  ISETP.NE.AND P1, PT, R15, RZ, PT ;  /* 0x000000ff0f00720c */ /* 0x000fe20003f25270 */
[----:B0-----:R-:W-:-:S04]  /*e750*/  IMAD.MOV.U32 R5, RZ, RZ, 0x8100 ;  /* 0x00008100ff057424 */ /* 0x001fc800078e00ff */
[----:B------:R1:W-:Y:S08]  /*e760*/  SYNCS.ARRIVE.TRANS64 RZ, [R6+URZ+0x31630], R5 ;  /* 0x0316300506ff79a7 */ /* 0x0003f0000800003f */
[----:B------:R-:W-:Y:S05]  /*e770*/  @!P1 BRA `(.L_x_2040) ;  /* 0x0000000000049947 */ /* 0x000fea0003800000 */
[----:B------:R-:W-:Y:S01]  /*e780*/  BPT.TRAP 0x1 ;  /* 0x000000040000795c */ /* 0x000fe20000300000 */
.L_x_2040:
        /* <DEDUP_REMOVED lines=47> */
.L_x_2054:
[----:B------:R-:W-:Y:S01]  /*ea80*/  LOP3.LUT R9, R9, 0x1, RZ, 0x3c, !PT ;  /* 0x0000000109097812 */ /* 0x000fe200078e3cff */
[----:B------:R-:W-:Y:S06]  /*ea90*/  @P2 BRA `(.L_x_2042) ;  /* 0x0000000000142947 */ /* 0x000fec0003800000 */
[----:B------:R-:W-:Y:S01]  /*eaa0*/  ISETP.NE.AND P1, PT, R15, RZ, PT ;  /* 0x000000ff0f00720c */ /* 0x000fe20003f25270 */
[----:B0-----:R-:W-:-:S04]  /*eab0*/  IMAD.MOV.U32 R2, RZ, RZ, 0x8100 ;  /* 0x00008100ff027424 */ /* 0x001fc800078e00ff */
[----:B------:R1:W-:Y:S08]  /*eac0*/  SYNCS.ARRIVE.TRANS64 RZ, [R20+URZ+0x31610], R2 ;  /* 0x0316100214ff79a7 */ /* 0x0003f0000800003f */
[----:B------:R-:W-:Y:S05]  /*ead0*/  @!P1 BRA `(.L_x_2042) ;  /* 0x0000000000049947 */ /* 0x000fea0003800000 */
[----:B------:R-:W-:Y:S01]  /*eae0*/  BPT.TRAP 0x1 ;  /* 0x000000040000795c */ /* 0x000fe20000300000 */
.L_x_2042:
        /* <DEDUP_REMOVED lines=53> */
.L_x_2038:
        /* <DEDUP_REMOVED lines=17> */
.L_x_2055:
[----:B------:R-:W-:Y:S01]  /*ef50*/  IMAD.IADD R10, R11, 0x1, R3 ;  /* 0x000000010b0a7824 */ /* 0x000fe200078e0203 */
[----:B------:R-:W-:Y:S06]  /*ef60*/  @P0 BRA `(.L_x_2045) ;  /* 0x0000000000140947 */ /* 0x000fec0003800000 */
[----:B------:R-:W-:Y:S01]  /*ef70*/  LOP3.LUT P0, RZ, R21, 0x1f, RZ, 0xc0, !PT ;  /* 0x0000001f15ff7812 */ /* 0x000fe2000780c0ff */
[----:B------:R-:W-:-:S04]  /*ef80*/  IMAD.MOV.U32 R11, RZ, RZ, 0x8100 ;  /* 0x00008100ff0b7424 */ /* 0x000fc800078e00ff */
[----:B------:R1:W-:Y:S08]  /*ef90*/  SYNCS.ARRIVE.TRANS64 RZ, [R6+URZ+0x31630], R11 ;  /* 0x0316300b06ff79a7 */ /* 0x0003f0000800003f */
[----:B------:R-:W-:Y:S05]  /*efa0*/  @!P0 BRA `(.L_x_2045) ;  /* 0x0000000000048947 */ /* 0x000fea0003800000 */
[----:B------:R-:W-:Y:S01]  /*efb0*/  BPT.TRAP 0x1 ;  /* 0x000000040000795c */ /* 0x000fe20000300000 */
.L_x_2045:
        /* <DEDUP_REMOVED lines=53> */
.L_x_2032:
        /* <DEDUP_REMOVED lines=10> */
.L_x_2046:
        /* <DEDUP_REMOVED lines=8> */
.L_x_2056:
        /* <DEDUP_REMOVED lines=9> */
.L_x_2057:
[----:B------:R-:W-:Y:S05]  /*f4c0*/  @!P1 BRA `(.L_x_2049) ;  /* 0x0000000000049947 */ /* 0x000fea0003800000 */
[----:B------:R-:W-:Y:S01]  /*f4d0*/  BPT.TRAP 0x1 ;  /* 0x000000040000795c */ /* 0x000fe20000300000 */
.L_x_2049:
[----:B------:R-:W-:-:S07]  /*f4e0*/  SHF.L.U32 R9, R9, 0x1f, RZ ;  /* 0x0000001f09097819 */ /* 0x000fce00000006ff */
.L_x_2050:
[----:B---3--:R3:W4:Y:S02]  /*f4f0*/  SYNCS.PHASECHK.TRANS64.TRYWAIT P0, [R2+URZ+0x31638], R9 ;  /* 0x03163809020075a7 */ /* 0x008724000800017f */
[----:B----4-:R-:W-:Y:S05]  /*f500*/  @!P0 NANOSLEEP.SYNCS 0x989680 ;  /* 0x009896800000895d */ /* 0x010fea0003900000 */
[----:B------:R-:W4:Y:S02]  /*f510*/  @!P0 SYNCS.PHASECHK.TRANS64 P0, [R2+URZ+0x31638], R9 ;  /* 0x03163809020085a7 */ /* 0x000f24000800007f */
[----:B----4-:R-:W-:Y:S05]  /*f520*/  @!P0 BRA `(.L_x_2050) ;  /* 0xfffffffc00f08947 */ /* 0x010fea000383ffff */
.L_x_1930:
[----:B------:R-:W-:Y:S05]  /*f530*/  BSYNC B0 ;  /* 0x0000000000007941 */ /* 0x000fea0003800000 */
.L_x_1922:
[----:B------:R-:W-:Y:S05]  /*f540*/  EXIT ;  /* 0x000000000000794d */ /* 0x000fea0003800000 */
.L_x_1936:
[----:B0-----:R0:W1:Y:S02]  /*f550*/  SYNCS.PHASECHK.TRANS64.TRYWAIT P0, [R225+URZ+0x31600], R10 ;  /* 0x0316000ae10075a7 */ /* 0x001064000800017f */
[----:B-1----:R-:W-:Y:S05]  /*f560*/  @!P0 NANOSLEEP.SYNCS 0x989680 ;  /* 0x009896800000895d */ /* 0x002fea0003900000 */
[----:B------:R-:W1:Y:S02]  /*f570*/  @!P0 SYNCS.PHASECHK.TRANS64 P0, [R225+URZ+0x31600], R10 ;  /* 0x0316000ae10085a7 */ /* 0x000e64000800007f */
[----:B-1----:R-:W-:Y:S05]  /*f580*/  @!P0 BRA `(.L_x_1936) ;  /* 0xfffffffc00f08947 */ /* 0x002fea000383ffff */
[----:B------:R-:W-:Y:S05]  /*f590*/  BRA `(.L_x_1935) ;  /* 0xffffff20002c7947 */ /* 0x000fea000383ffff */
.L_x_1940:
[----:B-1----:R1:W2:Y:S02]  /*f5a0*/  SYNCS.PHASECHK.TRANS64.TRYWAIT P1, [R224+URZ+0x31610], R7 ;  /* 0x03161007e00075a7 */ /* 0x0022a4000802017f */
[----:B--2---:R-:W-:Y:S05]  /*f5b0*/  @!P1 NANOSLEEP.SYNCS 0x989680 ;  /* 0x009896800000995d */ /* 0x004fea0003900000 */
[----:B------:R-:W2:Y:S02]  /*f5c0*/  @!P1 SYNCS.PHASECHK.TRANS64 P1, [R224+URZ+0x31610], R7 ;  /* 0x03161007e00095a7 */ /* 0x000ea4000802007f */
[----:B--2---:R-:W-:Y:S05]  /*f5d0*/  @!P1 BRA `(.L_x_1940) ;  /* 0xfffffffc00f09947 */ /* 0x004fea000383ffff */
[----:B------:R-:W-:Y:S05]  /*f5e0*/  BRA `(.L_x_1939) ;  /* 0xffffff2800647947 */ /* 0x000fea000383ffff */
.L_x_1944:
[----:B---3--:R3:W4:Y:S02]  /*f5f0*/  SYNCS.PHASECHK.TRANS64.TRYWAIT P1, [R225+URZ+0x31630], R8 ;  /* 0x03163008e10075a7 */ /* 0x008724000802017f */
[----:B----4-:R-:W-:Y:S05]  /*f600*/  @!P1 NANOSLEEP.SYNCS 0x989680 ;  /* 0x009896800000995d */ /* 0x010fea0003900000 */
[----:B------:R-:W4:Y:S02]  /*f610*/  @!P1 SYNCS.PHASECHK.TRANS64 P1, [R225+URZ+0x31630], R8 ;  /* 0x03163008e10095a7 */ /* 0x000f24000802007f */
[----:B----4-:R-:W-:Y:S05]  /*f620*/  @!P1 BRA `(.L_x_1944) ;  /* 0xfffffffc00f09947 */ /* 0x010fea000383ffff */
[----:B------:R-:W-:Y:S05]  /*f630*/  BRA `(.L_x_1943) ;  /* 0xffffff4400647947 */ /* 0x000fea000383ffff */
.L_x_2036:
[----:B0-----:R0:W1:Y:S02]  /*f640*/  SYNCS.PHASECHK.TRANS64.TRYWAIT P0, [R6+URZ+0x31620], R3 ;  /* 0x03162003060075a7 */ /* 0x001064000800017f */
[----:B-1----:R-:W-:Y:S05]  /*f650*/  @!P0 NANOSLEEP.SYNCS 0x989680 ;  /* 0x009896800000895d */ /* 0x002fea0003900000 */
[----:B------:R-:W1:Y:S02]  /*f660*/  @!P0 SYNCS.PHASECHK.TRANS64 P0, [R6+URZ+0x31620], R3 ;  /* 0x03162003060085a7 */ /* 0x000e64000800007f */
[----:B-1----:R-:W-:Y:S05]  /*f670*/  @!P0 BRA `(.L_x_2036) ;  /* 0xfffffffc00f08947 */ /* 0x002fea000383ffff */
[----:B------:R-:W-:Y:S05]  /*f680*/  BRA `(.L_x_2051) ;  /* 0xffffffe4008c7947 */ /* 0x000fea000383ffff */
.L_x_2039:
[----:B0-----:R0:W1:Y:S02]  /*f690*/  SYNCS.PHASECHK.TRANS64.TRYWAIT P1, [R6+URZ+0x31638], R5 ;  /* 0x03163805060075a7 */ /* 0x001064000802017f */
[----:B-1----:R-:W-:Y:S05]  /*f6a0*/  @!P1 NANOSLEEP.SYNCS 0x989680 ;  /* 0x009896800000995d */ /* 0x002fea0003900000 */
[----:B------:R-:W1:Y:S02]  /*f6b0*/  @!P1 SYNCS.PHASECHK.TRANS64 P1, [R6+URZ+0x31638], R5 ;  /* 0x03163805060095a7 */ /* 0x000e64000802007f */
[----:B-1----:R-:W-:Y:S05]  /*f6c0*/  @!P1 BRA `(.L_x_2039) ;  /* 0xfffffffc00f09947 */ /* 0x002fea000383ffff */
[----:B------:R-:W-:Y:S05]  /*f6d0*/  BRA `(.L_x_2052) ;  /* 0xfffffff000147947 */ /* 0x000fea000383ffff */
.L_x_2041:
[----:B------:R-:W-:-:S07]  /*f6e0*/  SHF.L.U32 R2, R4, 0x1f, RZ ;  /* 0x0000001f04027819 */ /* 0x000fce00000006ff */
.L_x_2053:
[----:B0-----:R0:W1:Y:S02]  /*f6f0*/  SYNCS.PHASECHK.TRANS64.TRYWAIT P1, [R20+URZ+0x31620], R2 ;  /* 0x03162002140075a7 */ /* 0x001064000802017f */
[----:B-1----:R-:W-:Y:S05]  /*f700*/  @!P1 NANOSLEEP.SYNCS 0x989680 ;  /* 0x009896800000995d */ /* 0x002fea0003900000 */
[----:B------:R-:W1:Y:S02]  /*f710*/  @!P1 SYNCS.PHASECHK.TRANS64 P1, [R20+URZ+0x31620], R2 ;  /* 0x03162002140095a7 */ /* 0x000e64000802007f */
[----:B-1----:R-:W-:Y:S05]  /*f720*/  @!P1 BRA `(.L_x_2053) ;  /* 0xfffffffc00f09947 */ /* 0x002fea000383ffff */
[----:B------:R-:W-:Y:S05]  /*f730*/  BRA `(.L_x_2054) ;  /* 0xfffffff000d07947 */ /* 0x000fea000383ffff */
.L_x_2044:
[----:B0-----:R0:W1:Y:S02]  /*f740*/  SYNCS.PHASECHK.TRANS64.TRYWAIT P1, [R6+URZ+0x31638], R15 ;  /* 0x0316380f060075a7 */ /* 0x001064000802017f */
[----:B-1----:R-:W-:Y:S05]  /*f750*/  @!P1 NANOSLEEP.SYNCS 0x989680 ;  /* 0x009896800000995d */ /* 0x002fea0003900000 */
[----:B------:R-:W1:Y:S02]  /*f760*/  @!P1 SYNCS.PHASECHK.TRANS64 P1, [R6+URZ+0x31638], R15 ;  /* 0x0316380f060095a7 */ /* 0x000e64000802007f */
[----:B-1----:R-:W-:Y:S05]  /*f770*/  @!P1 BRA `(.L_x_2044) ;  /* 0xfffffffc00f09947 */ /* 0x002fea000383ffff */
[----:B------:R-:W-:Y:S05]  /*f780*/  BRA `(.L_x_2055) ;  /* 0xfffffff400f07947 */ /* 0x000fea000383ffff */
.L_x_2047:
[----:B--2---:R2:W3:Y:S02]  /*f790*/  SYNCS.PHASECHK.TRANS64.TRYWAIT P0, [R5+URZ], R0 ;  /* 0x00000000050075a7 */ /* 0x0044e4000800017f */
[----:B---3--:R-:W-:Y:S05]  /*f7a0*/  @!P0 NANOSLEEP.SYNCS 0x989680 ;  /* 0x009896800000895d */ /* 0x008fea0003900000 */
[----:B------:R-:W3:Y:S02]  /*f7b0*/  @!P0 SYNCS.PHASECHK.TRANS64 P0, [R5+URZ], R0 ;  /* 0x00000000050085a7 */ /* 0x000ee4000800007f */
[----:B---3--:R-:W-:Y:S05]  /*f7c0*/  @!P0 BRA `(.L_x_2047) ;  /* 0xfffffffc00f08947 */ /* 0x008fea000383ffff */
[----:B------:R-:W-:Y:S05]  /*f7d0*/  BRA `(.L_x_2056) ;  /* 0xfffffffc00147947 */ /* 0x000fea000383ffff */
.L_x_2048:
[----:B--2---:R2:W3:Y:S02]  /*f7e0*/  SYNCS.PHASECHK.TRANS64.TRYWAIT P0, [R3+URZ], R0 ;  /* 0x00000000030075a7 */ /* 0x0044e4000800017f */
[----:B---3--:R-:W-:Y:S05]  /*f7f0*/  @!P0 NANOSLEEP.SYNCS 0x989680 ;  /* 0x009896800000895d */ /* 0x008fea0003900000 */
[----:B------:R-:W3:Y:S02]  /*f800*/  @!P0 SYNCS.PHASECHK.TRANS64 P0, [R3+URZ], R0 ;  /* 0x00000000030085a7 */ /* 0x000ee4000800007f */
[----:B---3--:R-:W-:Y:S05]  /*f810*/  @!P0 BRA `(.L_x_2048) ;  /* 0xfffffffc00f08947 */ /* 0x008fea000383ffff */
[----:B------:R-:W-:Y:S05]  /*f820*/  BRA `(.L_x_2057) ;  /* 0xfffffffc00247947 */ /* 0x000fea000383ffff */
.L_x_2058:
        /* <DEDUP_REMOVED lines=13> */
.L_x_2220:


//--------------------- .text._ZN7cutlass13device_kernelIN5flash32FlashAttnBwdPostprocessConvertdQIN4cute5tupleIJNS3_1CILi80EEENS5_ILi256EEEEEENS_10bfloat16_tEfNS_4arch4Sm90ELi256ENS3_8TiledMMAINS3_8MMA_AtomIJNS3_4SM904GMMA27MMA_64x16x16_F32BF16BF16_SSILNSF_5MajorE1ELSH_1ELNSF_7ScaleInE1ELSI_1EEEEEENS3_6LayoutINS4_IJNS5_ILi2EEENS5_ILi1EEESN_EEENS4_IJSN_NS5_ILi0EEESP_EEEEENS4_IJNS3_10UnderscoreESS_SS_EEEEELb1EEEEEvNT_6ParamsE --------------------------
	.section	.text._ZN7cutlass13device_kernelIN5flash32FlashAttnBwdPostprocessConvertdQIN4cute5tupleIJNS3_1CILi80EEENS5_ILi256EEEEEENS_10bfloat16_tEfNS_4arch4Sm90ELi256ENS3_8TiledMMAINS3_8MMA_AtomIJNS3_4SM904GMMA27MMA_64x16x16_F32BF16BF16_SSILNSF_5MajorE1ELSH_1ELNSF_7ScaleInE1ELSI_1EEEEEENS3_6LayoutINS4_IJNS5_ILi2EEENS5_ILi1EEESN_EEENS4_IJSN_NS5_ILi0EEESP_EEEEENS4_IJNS3_10UnderscoreESS_SS_EEEEELb1EEEEEvNT_6ParamsE,"ax",@progbits
	.align	128
.text._ZN7cutlass13device_kernelIN5flash32FlashAttnBwdPostprocessConvertdQIN4cute5tupleIJNS3_1CILi80EEENS5_ILi256EEEEEENS_10bfloat16_tEfNS_4arch4Sm90ELi256ENS3_8TiledMMAINS3_8MMA_AtomIJNS3_4SM904GMMA27MMA_64x16x16_F32BF16BF16_SSILNSF_5MajorE1ELSH_1ELNSF_7ScaleInE1ELSI_1EEEEEENS3_6LayoutINS4_IJNS5_ILi2EEENS5_ILi1EEESN_EEENS4_IJSN_NS5_ILi0EEESP_EEEEENS4_IJNS3_10UnderscoreESS_SS_EEEEELb1EEEEEvNT_6ParamsE:
        .type           _ZN7cutlass13device_kernelIN5flash32FlashAttnBwdPostprocessConvertdQIN4cute5tupleIJNS3_1CILi80EEENS5_ILi256EEEEEENS_10bfloat16_tEfNS_4arch4Sm90ELi256ENS3_8TiledMMAINS3_8MMA_AtomIJNS3_4SM904GMMA27MMA_64x16x16_F32BF16BF16_SSILNSF_5MajorE1ELSH_1ELNSF_7ScaleInE1ELSI_1EEEEEENS3_6LayoutINS4_IJNS5_ILi2EEENS5_ILi1EEESN_EEENS4_IJSN_NS5_ILi0EEESP_EEEEENS4_IJNS3_10UnderscoreESS_SS_EEEEELb1EEEEEvNT_6ParamsE,@function
        .size           _ZN7cutlass13device_kernelIN5flash32FlashAttnBwdPostprocessConvertdQIN4cute5tupleIJNS3_1CILi80EEENS5_ILi256EEEEEENS_10bfloat16_tEfNS_4arch4Sm90ELi256ENS3_8TiledMMAINS3_8MMA_AtomIJNS3_4SM904GMMA27MMA_64x16x16_F32BF16BF16_SSILNSF_5MajorE1ELSH_1ELNSF_7ScaleInE1ELSI_1EEEEEENS3_6LayoutINS4_IJNS5_ILi2EEENS5_ILi1EEESN_EEENS4_IJSN_NS5_ILi0EEESP_EEEEENS4_IJNS3_10UnderscoreESS_SS_EEEEELb1EEEEEvNT_6ParamsE,(.L_x_2221 - _ZN7cutlass13device_kernelIN5flash32FlashAttnBwdPostprocessConvertdQIN4cute5tupleIJNS3_1CILi80EEENS5_ILi256EEEEEENS_10bfloat16_tEfNS_4arch4Sm90ELi256ENS3_8TiledMMAINS3_8MMA_AtomIJNS3_4SM904GMMA27MMA_64x16x16_F32BF16BF16_SSILNSF_5MajorE1ELSH_1ELNSF_7ScaleInE1ELSI_1EEEEEENS3_6LayoutINS4_IJNS5_ILi2EEENS5_ILi1EEESN_EEENS4_IJSN_NS5_ILi0EEESP_EEEEENS4_IJNS3_10UnderscoreESS_SS_EEEEELb1EEEEEvNT_6ParamsE)
        .other          _ZN7cutlass13device_kernelIN5flash32FlashAttnBwdPostprocessConvertdQIN4cute5tupleIJNS3_1CILi80EEENS5_ILi256EEEEEENS_10bfloat16_tEfNS_4arch4Sm90ELi256ENS3_8TiledMMAINS3_8MMA_AtomIJNS3_4SM904GMMA27MMA_64x16x16_F32BF16BF16_SSILNSF_5MajorE1ELSH_1ELNSF_7ScaleInE1ELSI_1EEEEEENS3_6LayoutINS4_IJNS5_ILi2EEENS5_ILi1EEESN_EEENS4_IJSN_NS5_ILi0EEESP_EEEEENS4_IJNS3_10UnderscoreESS_SS_EEEEELb1EEEEEvNT_6ParamsE,@"STO_CUDA_ENTRY STV_DEFAULT"
_ZN7cutlass13device_kernelIN5flash32FlashAttnBwdPostprocessConvertdQIN4cute5tupleIJNS3_1CILi80EEENS5_ILi256EEEEEENS_10bfloat16_tEfNS_4arch4Sm90ELi256ENS3_8TiledMMAINS3_8MMA_AtomIJNS3_4SM904GMMA27MMA_64x16x16_F32BF16BF16_SSILNSF_5MajorE1ELSH_1ELNSF_7ScaleInE1ELSI_1EEEEEENS3_6LayoutINS4_IJNS5_ILi2EEENS5_ILi1EEESN_EEENS4_IJSN_NS5_ILi0EEESP_EEEEENS4_IJNS3_10UnderscoreESS_SS_EEEEELb1EEEEEvNT_6ParamsE:
[----:B------:R-:W-:Y:S08]  /*0000*/  LDC R1, c[0x0][0x28] ;  /* 0x00000a00ff017b82 */ /* 0x000ff00000000800 */
[----:B------:R-:W0:Y:S01]  /*0010*/  LDC.64 R4, c[0x0][0x278] ;  /* 0x00009e00ff047b82 */ /* 0x000e220000000a00 */
[----:B------:R-:W1:Y:S01]  /*0020*/  S2R R15, SR_CTAID.Z ;  /* 0x00000000000f7919 */ /* 0x000e620000002700 */
[----:B------:R-:W-:-:S06]  /*0030*/  ULDC.64 UR8, c[0x0][0x208] ;  /* 0x0000820000087ab9 */ /* 0x000fcc0000000a00 */
[----:B------:R-:W2:Y:S08]  /*0040*/  LDC.64 R10, c[0x0][0x270] ;  /* 0x00009c00ff0a7b82 */ /* 0x000eb00000000a00 */
[----:B------:R-:W1:Y:S01]  /*0050*/  LDC.64 R2, c[0x0][0x270] ;  /* 0x00009c00ff027b82 */ /* 0x000e620000000a00 */
[----:B0-----:R-:W-:-:S04]  /*0060*/  ISETP.NE.U32.AND P2, PT, R4, RZ, PT ;  /* 0x000000ff0400720c */ /* 0x001fc80003f45070 */
[----:B------:R-:W-:-:S03]  /*0070*/  ISETP.NE.AND.EX P2, PT, R5, RZ, PT, P2 ;  /* 0x000000ff0500720c */ /* 0x000fc60003f45320 */
[----:B------:R-:W0:Y:S01]  /*0080*/  LDC R9, c[0x0][0x240] ;  /* 0x00009000ff097b82 */ /* 0x000e220000000800 */
[----:B--2---:R-:W-:-:S04]  /*0090*/  ISETP.NE.U32.AND P1, PT, R10, RZ, PT ;  /* 0x000000ff0a00720c */ /* 0x004fc80003f25070 */
[----:B------:R-:W-:Y:S01]  /*00a0*/  ISETP.NE.AND.EX P1, PT, R11, RZ, PT, P1 ;  /* 0x000000ff0b00720c */ /* 0x000fe20003f25310 */
[----:B-1----:R-:W-:-:S04]  /*00b0*/  IMAD.WIDE R2, R15, 0x4, R2 ;  /* 0x000000040f027825 */ /* 0x002fc800078e0202 */
[----:B------:R-:W1:Y:S08]  /*00c0*/  @P2 LDC.64 R6, c[0x0][0x278] ;  /* 0x00009e00ff062b82 */ /* 0x000e700000000a00 */
[----:B------:R2:W5:Y:S01]  /*00d0*/  @P1 LDG.E R13, desc[UR8][R2.64] ;  /* 0x00000008020d1981 */ /* 0x000562000c1e1900 */
[----:B-1----:R-:W-:-:S05]  /*00e0*/  @P2 IMAD.WIDE R6, R15, 0x4, R6 ;  /* 0x000000040f062825 */ /* 0x002fca00078e0206 */
[----:B0-----:R2:W5:Y:S01]  /*00f0*/  @P2 LDG.E R9, desc[UR8][R6.64] ;  /* 0x0000000806092981 */ /* 0x001562000c1e1900 */
[----:B------:R-:W-:Y:S01]  /*0100*/  ISETP.NE.U32.AND P0, PT, R10, RZ, PT ;  /* 0x000000ff0a00720c */ /* 0x000fe20003f05070 */
[----:B------:R-:W0:Y:S03]  /*0110*/  S2R R4, SR_CTAID.X ;  /* 0x0000000000047919 */ /* 0x000e260000002500 */
[----:B------:R-:W-:Y:S01]  /*0120*/  ISETP.NE.AND.EX P0, PT, R11, RZ, PT, P0 ;  /* 0x000000ff0b00720c */ /* 0x000fe20003f05300 */
[----:B0-----:R-:W-:Y:S01]  /*0130*/  IMAD R0, R4, 0x50, RZ ;  /* 0x0000005004007824 */ /* 0x001fe200078e02ff */
[----:B--2---:R-:W-:Y:S11]  /*0140*/  @P2 BRA `(.L_x_2059) ;  /* 0x0000000000102947 */ /* 0x004ff60003800000 */
[----:B------:R-:W-:Y:S05]  /*0150*/  @!P1 BRA `(.L_x_2059) ;  /* 0x00000000000c9947 */ /* 0x000fea0003800000 */
[----:B------:R-:W2:Y:S04]  /*0160*/  LDG.E R6, desc[UR8][R2.64] ;  /* 0x0000000802067981 */ /* 0x000ea8000c1e1900 */
[----:B-----5:R-:W2:Y:S02]  /*0170*/  LDG.E R9, desc[UR8][R2.64+0x4] ;  /* 0x0000040802097981 */ /* 0x020ea4000c1e1900 */
[----:B--2---:R-:W-:-:S07]  /*0180*/  IMAD.IADD R9, R9, 0x1, -R6 ;  /* 0x0000000109097824 */ /* 0x004fce00078e0a06 */
.L_x_2059:
[----:B-----5:R-:W-:-:S13]  /*0190*/  ISETP.GE.AND P2, PT, R0, R9, PT ;  /* 0x000000090000720c */ /* 0x020fda0003f46270 */
[----:B------:R-:W-:Y:S05]  /*01a0*/  @P0 EXIT P2 ;  /* 0x000000000000094d */ /* 0x000fea0001000000 */
[----:B------:R-:W0:Y:S01]  /*01b0*/  S2R R7, SR_CTAID.Y ;  /* 0x0000000000077919 */ /* 0x000e220000002600 */
[C---:B------:R-:W-:Y:S01]  /*01c0*/  @P1 IMAD R0, R15.reuse, 0x50, R13 ;  /* 0x000000500f001824 */ /* 0x040fe200078e020d */
[----:B------:R-:W1:Y:S01]  /*01d0*/  LDC.64 R18, c[0x0][0x228] ;  /* 0x00008a00ff127b82 */ /* 0x000e620000000a00 */
[----:B------:R-:W-:Y:S01]  /*01e0*/  IMAD R11, R4, 0x5000, RZ ;  /* 0x00005000040b7824 */ /* 0x000fe200078e02ff */
[----:B------:R-:W2:Y:S01]  /*01f0*/  S2R R17, SR_TID.X ;  /* 0x0000000000117919 */ /* 0x000ea20000002100 */
[----:B------:R-:W-:Y:S01]  /*0200*/  @P1 IMAD.HI R0, R0, 0x66666667, RZ ;  /* 0x6666666700001827 */ /* 0x000fe200078e02ff */
[----:B------:R-:W-:Y:S01]  /*0210*/  SEL R6, R15, RZ, !P0 ;  /* 0x000000ff0f067207 */ /* 0x000fe20004000000 */
[----:B------:R-:W-:Y:S01]  /*0220*/  BSSY B0, `(.L_x_2060) ;  /* 0x0000030000007945 */ /* 0x000fe20003800000 */
[----:B------:R-:W3:Y:S02]  /*0230*/  S2R R25, SR_CgaCtaId ;  /* 0x0000000000197919 */ /* 0x000ee40000008800 */
[----:B------:R-:W-:Y:S01]  /*0240*/  @P1 SHF.R.U32.HI R3, RZ, 0x1f, R0 ;  /* 0x0000001fff031819 */ /* 0x000fe20000011600 */
[----:B------:R-:W4:Y:S03]  /*0250*/  LDC.64 R20, c[0x0][0x230] ;  /* 0x00008c00ff147b82 */ /* 0x000f260000000a00 */
[----:B------:R-:W-:-:S05]  /*0260*/  @P1 LEA.HI.SX32 R3, R0, R3, 0x1b ;  /* 0x0000000300031211 */ /* 0x000fca00078fdaff */
[----:B------:R-:W-:Y:S01]  /*0270*/  @P1 IMAD R5, R3, 0x5000, RZ ;  /* 0x0000500003051824 */ /* 0x000fe200078e02ff */
[----:B------:R-:W-:Y:S01]  /*0280*/  CS2R R2, SRZ ;  /* 0x0000000000027805 */ /* 0x000fe2000001ff00 */
[----:B------:R-:W5:Y:S02]  /*0290*/  LDC.64 R22, c[0x0][0x210] ;  /* 0x00008400ff167b82 */ /* 0x000f640000000a00 */
[--C-:B------:R-:W-:Y:S01]  /*02a0*/  @P1 IMAD.MOV.U32 R2, RZ, RZ, R5.reuse ;  /* 0x000000ffff021224 */ /* 0x100fe200078e0005 */
[----:B------:R-:W-:-:S04]  /*02b0*/  @P1 SHF.R.S32.HI R3, RZ, 0x1f, R5 ;  /* 0x0000001fff031819 */ /* 0x000fc80000011405 */
[C---:B------:R-:W-:Y:S02]  /*02c0*/  IADD3 R10, P2, R11.reuse, R2, RZ ;  /* 0x000000020b0a7210 */ /* 0x040fe40007f5e0ff */
[----:B0-----:R-:W-:Y:S02]  /*02d0*/  SHF.R.S32.HI R5, RZ, 0x1f, R7 ;  /* 0x0000001fff057819 */ /* 0x001fe40000011407 */
[----:B------:R-:W-:Y:S02]  /*02e0*/  LEA.HI.X.SX32 R11, R11, R3, 0x1, P2 ;  /* 0x000000030b0b7211 */ /* 0x000fe400010f0eff */
[----:B------:R-:W-:Y:S01]  /*02f0*/  SHF.R.S32.HI R3, RZ, 0x1f, R15 ;  /* 0x0000001fff037819 */ /* 0x000fe2000001140f */
[-C--:B-1----:R-:W-:Y:S02]  /*0300*/  IMAD R0, R5, R18.reuse, RZ ;  /* 0x0000001205007224 */ /* 0x082fe400078e02ff */
[----:B------:R-:W-:Y:S01]  /*0310*/  IMAD.WIDE.U32 R10, R7, R18, R10 ;  /* 0x00000012070a7225 */ /* 0x000fe200078e000a */
[----:B------:R-:W-:-:S02]  /*0320*/  SEL R3, R3, RZ, !P0 ;  /* 0x000000ff03037207 */ /* 0x000fc40004000000 */
[----:B--2---:R-:W-:Y:S01]  /*0330*/  ISETP.NE.AND P0, PT, R17, RZ, PT ;  /* 0x000000ff1100720c */ /* 0x004fe20003f05270 */
[----:B------:R-:W-:Y:S02]  /*0340*/  IMAD R19, R7, R19, R0 ;  /* 0x0000001307137224 */ /* 0x000fe400078e0200 */
[----:B----4-:R-:W-:-:S03]  /*0350*/  IMAD R0, R3, R20, RZ ;  /* 0x0000001403007224 */ /* 0x010fc600078e02ff */
[----:B------:R-:W-:Y:S01]  /*0360*/  IADD3 R11, R11, R19, RZ ;  /* 0x000000130b0b7210 */ /* 0x000fe20007ffe0ff */
[C---:B------:R-:W-:Y:S02]  /*0370*/  IMAD R15, R6.reuse, R21, R0 ;  /* 0x00000015060f7224 */ /* 0x040fe400078e0200 */
[----:B------:R-:W-:-:S04]  /*0380*/  IMAD.WIDE.U32 R10, R6, R20, R10 ;  /* 0x00000014060a7225 */ /* 0x000fc800078e000a */
[----:B------:R-:W-:Y:S01]  /*0390*/  IMAD.IADD R0, R11, 0x1, R15 ;  /* 0x000000010b007824 */ /* 0x000fe200078e020f */
[----:B-----5:R-:W-:-:S04]  /*03a0*/  LEA R22, P2, R10, R22, 0x2 ;  /* 0x000000160a167211 */ /* 0x020fc800078410ff */
[----:B------:R-:W-:Y:S01]  /*03b0*/  LEA.HI.X R0, R10, R23, R0, 0x2, P2 ;  /* 0x000000170a007211 */ /* 0x000fe200010f1400 */
[----:B---3--:R-:W-:Y:S08]  /*03c0*/  @P0 BRA `(.L_x_2061) ;  /* 0x0000000000540947 */ /* 0x008ff00003800000 */
[----:B------:R-:W0:Y:S01]  /*03d0*/  S2UR UR7, SR_CgaCtaId ;  /* 0x00000000000779c3 */ /* 0x000e220000008800 */
[----:B------:R-:W-:Y:S01]  /*03e0*/  UMOV UR6, 0x400 ;  /* 0x0000040000067882 */ /* 0x000fe20000000000 */
[----:B------:R-:W-:Y:S01]  /*03f0*/  UMOV UR4, 0x1 ;  /* 0x0000000100047882 */ /* 0x000fe20000000000 */
[----:B------:R-:W-:Y:S01]  /*0400*/  IMAD.MOV.U32 R2, RZ, RZ, 0x14000 ;  /* 0x00014000ff027424 */ /* 0x000fe200078e00ff */
[----:B------:R-:W-:-:S04]  /*0410*/  UIADD3 UR4, -UR4, 0x100000, URZ ;  /* 0x0010000004047890 */ /* 0x000fc8000fffe13f */
[----:B------:R-:W-:Y:S02]  /*0420*/  USHF.L.U32 UR5, UR4, 0xb, URZ ;  /* 0x0000000b04057899 */ /* 0x000fe4000800063f */
[----:B------:R-:W-:Y:S01]  /*0430*/  USHF.L.U32 UR4, UR4, 0x1, URZ ;  /* 0x0000000104047899 */ /* 0x000fe2000800063f */
[----:B------:R-:W-:Y:S01]  /*0440*/  PLOP3.LUT P0, PT, PT, PT, PT, 0x80, 0x0 ;  /* 0x000000000000781c */ /* 0x000fe20003f0f070 */
[----:B------:R-:W-:Y:S01]  /*0450*/  UMOV UR10, 0x1400 ;  /* 0x00001400000a7882 */ /* 0x000fe20000000000 */
[----:B0-----:R-:W-:-:S04]  /*0460*/  ULEA UR6, UR7, UR6, 0x18 ;  /* 0x0000000607067291 */ /* 0x001fc8000f8ec03f */
[----:B------:R-:W-:Y:S01]  /*0470*/  UIADD3 UR7, UR6, 0x1e000, URZ ;  /* 0x0001e00006077890 */ /* 0x000fe2000fffe03f */
[----:B------:R-:W0:Y:S07]  /*0480*/  FENCE.VIEW.ASYNC.S ;  /* 0x00000000000073c6 */ /* 0x000e2e0000000000 */
[----:B0-----:R0:W1:Y:S02]  /*0490*/  SYNCS.EXCH.64 URZ, [UR6+0x1e000], UR4 ;  /* 0x01e00004063f75b2 */ /* 0x0010640008000100 */
[----:B0-----:R-:W-:-:S02]  /*04a0*/  R2UR UR4, R22 ;  /* 0x00000000160472ca */ /* 0x001fc400000e0000 */
[----:B------:R-:W-:Y:S01]  /*04b0*/  R2UR UR5, R0 ;  /* 0x00000000000572ca */ /* 0x000fe200000e0000 */
[----:B-1----:R0:W-:-:S14]  /*04c0*/  SYNCS.ARRIVE.TRANS64 RZ, [UR6+0x1e000], R2 ;  /* 0x01e00002ffff79a7 */ /* 0x0021dc0008000006 */
.L_x_2062:
[----:B------:R-:W-:Y:S01]  /*04d0*/  @P0 ELECT P2, URZ, PT ;  /* 0x00000000003f082f */ /* 0x000fe20003840000 */
[----:B------:R1:W-:-:S12]  /*04e0*/  UBLKCP.S.G [UR6], [UR4], UR10 ;  /* 0x00000006040073ba */ /* 0x0003d8000800020a */
[----:B------:R-:W-:Y:S02]  /*04f0*/  @P2 PLOP3.LUT P0, PT, P2, PT, PT, 0x8, 0x0 ;  /* 0x000000000000281c */ /* 0x000fe4000170e170 */
[----:B------:R-:W-:-:S11]  /*0500*/  PLOP3.LUT P2, PT, PT, PT, PT, 0x8, 0x0 ;  /* 0x000000000000781c */ /* 0x000fd60003f4e170 */
[----:B-1----:R-:W-:Y:S05]  /*0510*/  @P0 BRA.U.ANY `(.L_x_2062) ;  /* 0xfffffffd00ec0947 */ /* 0x002fea000393ffff */
.L_x_2061:
[----:B------:R-:W-:Y:S05]  /*0520*/  BSYNC B0 ;  /* 0x0000000000007941 */ /* 0x000fea0003800000 */
.L_x_2060:
[----:B------:R-:W-:Y:S01]  /*0530*/  BAR.SYNC.DEFER_BLOCKING 0x0 ;  /* 0x0000000000007b1d */ /* 0x000fe20000010000 */
[----:B0-----:R-:W-:Y:S02]  /*0540*/  MOV R2, 0x400 ;  /* 0x0000040000027802 */ /* 0x001fe40000000f00 */
[----:B------:R-:W-:Y:S02]  /*0550*/  CS2R R98, SRZ ;  /* 0x0000000000627805 */ /* 0x000fe4000001ff00 */
[----:B------:R-:W-:Y:S02]  /*0560*/  SHF.L.U32 R11, RZ, 0x1f, RZ ;  /* 0x0000001fff0b7819 */ /* 0x000fe400000006ff */
[----:B------:R-:W-:Y:S02]  /*0570*/  LEA R2, R25, R2, 0x18 ;  /* 0x0000000219027211 */ /* 0x000fe400078ec0ff */
[----:B------:R-:W-:Y:S02]  /*0580*/  @P1 SHF.R.S32.HI R99, RZ, 0x1f, R13 ;  /* 0x0000001fff631819 */ /* 0x000fe4000001140d */
[----:B------:R-:W-:-:S07]  /*0590*/  @P1 MOV R98, R13 ;  /* 0x0000000d00621202 */ /* 0x000fce0000000f00 */
.L_x_2063:
[----:B0-----:R0:W1:Y:S02]  /*05a0*/  SYNCS.PHASECHK.TRANS64.TRYWAIT P0, [R2+URZ+0x1e000], R11 ;  /* 0x01e0000b020075a7 */ /* 0x001064000800017f */
[----:B-1----:R-:W-:Y:S05]  /*05b0*/  @!P0 NANOSLEEP.SYNCS 0x989680 ;  /* 0x009896800000895d */ /* 0x002fea0003900000 */
[----:B------:R-:W1:Y:S02]  /*05c0*/  @!P0 SYNCS.PHASECHK.TRANS64 P0, [R2+URZ+0x1e000], R11 ;  /* 0x01e0000b020085a7 */ /* 0x000e64000800007f */
[----:B-1----:R-:W-:Y:S05]  /*05d0*/  @!P0 BRA `(.L_x_2063) ;  /* 0xfffffffc00f08947 */ /* 0x002fea000383ffff */
[----:B------:R-:W-:Y:S01]  /*05e0*/  SHF.R.S32.HI R0, RZ, 0x1f, R17 ;  /* 0x0000001fff007819 */ /* 0x000fe20000011411 */
[----:B------:R-:W-:Y:S01]  /*05f0*/  ULDC UR4, c[0x0][0x268] ;  /* 0x00009a0000047ab9 */ /* 0x000fe20000000800 */
[----:B------:R-:W-:Y:S01]  /*0600*/  IMAD R9, R4, -0x50, R9 ;  /* 0xffffffb004097824 */ /* 0x000fe200078e0209 */
[----:B------:R-:W-:Y:S01]  /*0610*/  ULDC.64 UR6, c[0x0][0x258] ;  /* 0x0000960000067ab9 */ /* 0x000fe20000000a00 */
[CC--:B------:R-:W-:Y:S01]  /*0620*/  LEA.HI R8, R0.reuse, R17.reuse, RZ, 0x7 ;  /* 0x0000001100087211 */ /* 0x0c0fe200078f38ff */
[----:B------:R-:W-:Y:S01]  /*0630*/  BSSY B0, `(.L_x_2064) ;  /* 0x00000f1000007945 */ /* 0x000fe20003800000 */
[----:B------:R-:W-:Y:S02]  /*0640*/  LEA.HI R12, R0, R17, RZ, 0x4 ;  /* 0x00000011000c7211 */ /* 0x000fe400078f20ff */
[----:B------:R-:W-:Y:S02]  /*0650*/  LOP3.LUT R10, R8, 0x3fffff80, RZ, 0xc0, !PT ;  /* 0x3fffff80080a7812 */ /* 0x000fe400078ec0ff */
[----:B0-----:R-:W-:-:S02]  /*0660*/  SHF.R.S32.HI R11, RZ, 0x7, R8 ;  /* 0x00000007ff0b7819 */ /* 0x001fc40000011408 */
[CC--:B------:R-:W-:Y:S01]  /*0670*/  LEA.HI R8, R0.reuse, R17.reuse, RZ, 0x3 ;  /* 0x0000001100087211 */ /* 0x0c0fe200078f18ff */
[----:B------:R-:W-:Y:S01]  /*0680*/  IMAD.IADD R10, R17, 0x1, -R10 ;  /* 0x00000001110a7824 */ /* 0x000fe200078e0a0a */
[----:B------:R-:W-:Y:S02]  /*0690*/  LEA.HI R16, R0, R17, RZ, 0x5 ;  /* 0x0000001100107211 */ /* 0x000fe400078f28ff */
[----:B------:R-:W-:Y:S01]  /*06a0*/  SHF.R.S32.HI R15, RZ, 0x4, R12 ;  /* 0x00000004ff0f7819 */ /* 0x000fe2000001140c */
[C---:B------:R-:W-:Y:S01]  /*06b0*/  IMAD R10, R11.reuse, 0xa00, R10 ;  /* 0x00000a000b0a7824 */ /* 0x040fe200078e020a */
[----:B------:R-:W-:Y:S01]  /*06c0*/  SHF.R.S32.HI R0, RZ, 0x5, R16 ;  /* 0x00000005ff007819 */ /* 0x000fe20000011410 */
[----:B------:R-:W-:Y:S01]  /*06d0*/  IMAD.SHL.U32 R11, R11, 0x40, RZ ;  /* 0x000000400b0b7824 */ /* 0x000fe200078e00ff */
[----:B------:R-:W-:Y:S01]  /*06e0*/  LEA.HI R12, R12, R15, RZ, 0x1 ;  /* 0x0000000f0c0c7211 */ /* 0x000fe200078f08ff */
[----:B------:R-:W-:Y:S01]  /*06f0*/  IMAD.SHL.U32 R13, R10, 0x4, RZ ;  /* 0x000000040a0d7824 */ /* 0x000fe200078e00ff */
[----:B------:R-:W-:-:S02]  /*0700*/  LOP3.LUT R10, R8, 0xfffffff8, RZ, 0xc0, !PT ;  /* 0xfffffff8080a7812 */ /* 0x000fc400078ec0ff */
[----:B------:R-:W-:Y:S02]  /*0710*/  LOP3.LUT R12, R12, 0x1fffffe, RZ, 0xc0, !PT ;  /* 0x01fffffe0c0c7812 */ /* 0x000fe400078ec0ff */
[----:B------:R-:W-:Y:S01]  /*0720*/  LEA R14, R13, R2, 0x2 ;  /* 0x000000020d0e7211 */ /* 0x000fe200078e10ff */
[----:B------:R-:W-:Y:S01]  /*0730*/  IMAD.IADD R10, R17, 0x1, -R10 ;  /* 0x00000001110a7824 */ /* 0x000fe200078e0a0a */
[----:B------:R-:W-:Y:S02]  /*0740*/  SHF.R.S32.HI R13, RZ, 0x1f, R16 ;  /* 0x0000001fff0d7819 */ /* 0x000fe40000011410 */
[----:B------:R-:W-:Y:S01]  /*0750*/  LOP3.LUT R16, R16, 0xffffffe0, RZ, 0xc0, !PT ;  /* 0xffffffe010107812 */ /* 0x000fe200078ec0ff */
[----:B------:R-:W0:Y:S01]  /*0760*/  LDS.128 R40, [R14+0x800] ;  /* 0x000800000e287984 */ /* 0x000e220000000c00 */
[----:B------:R-:W-:Y:S02]  /*0770*/  LEA.HI R13, R13, R0, RZ, 0x2 ;  /* 0x000000000d0d7211 */ /* 0x000fe400078f10ff */
[----:B------:R-:W-:Y:S01]  /*0780*/  IADD3 R15, R15, -R12, RZ ;  /* 0x8000000c0f0f7210 */ /* 0x000fe20007ffe0ff */
[----:B------:R-:W-:Y:S01]  /*0790*/  IMAD.IADD R16, R17, 0x1, -R16 ;  /* 0x0000000111107824 */ /* 0x000fe200078e0a10 */
[----:B------:R-:W-:Y:S01]  /*07a0*/  LOP3.LUT R17, R13, 0xffffffc, RZ, 0xc0, !PT ;  /* 0x0ffffffc0d117812 */ /* 0x000fe200078ec0ff */
[----:B------:R-:W1:Y:S01]  /*07b0*/  LDS.128 R36, [R14+0x1000] ;  /* 0x001000000e247984 */ /* 0x000e620000000c00 */
[----:B------:R-:W-:-:S02]  /*07c0*/  SHF.R.S32.HI R13, RZ, 0x1f, R10 ;  /* 0x0000001fff0d7819 */ /* 0x000fc4000001140a */
[----:B------:R-:W-:Y:S01]  /*07d0*/  LEA.HI R12, R16, R16, RZ, 0x1 ;  /* 0x00000010100c7211 */ /* 0x000fe200078f08ff */
[----:B------:R-:W-:Y:S01]  /*07e0*/  IMAD.IADD R19, R0, 0x1, -R17 ;  /* 0x0000000100137824 */ /* 0x000fe200078e0a11 */
[----:B------:R-:W-:Y:S01]  /*07f0*/  LEA.HI R13, R13, R10, RZ, 0x2 ;  /* 0x0000000a0d0d7211 */ /* 0x000fe200078f10ff */
[----:B------:R-:W2:Y:S01]  /*0800*/  LDS.128 R32, [R14+0x1800] ;  /* 0x001800000e207984 */ /* 0x000ea20000000c00 */
[----:B------:R-:W-:Y:S02]  /*0810*/  SHF.R.S32.HI R12, RZ, 0x1, R12 ;  /* 0x00000001ff0c7819 */ /* 0x000fe4000001140c */
[----:B------:R-:W-:Y:S01]  /*0820*/  LOP3.LUT R17, R11, 0x40, RZ, 0xc0, !PT ;  /* 0x000000400b117812 */ /* 0x000fe200078ec0ff */
[C---:B------:R-:W-:Y:S01]  /*0830*/  IMAD.SHL.U32 R11, R13.reuse, 0x10, RZ ;  /* 0x000000100d0b7824 */ /* 0x040fe200078e00ff */
[----:B------:R-:W-:Y:S01]  /*0840*/  SHF.L.U32 R96, R16, 0x3, RZ ;  /* 0x0000000310607819 */ /* 0x000fe200000006ff */
[----:B------:R-:W-:Y:S01]  /*0850*/  IMAD R19, R12, 0x50, R19 ;  /* 0x000000500c137824 */ /* 0x000fe200078e0213 */
[----:B------:R-:W3:Y:S01]  /*0860*/  LDS.128 R20, [R14+0x3000] ;  /* 0x003000000e147984 */ /* 0x000ee20000000c00 */
[----:B------:R-:W-:-:S02]  /*0870*/  LOP3.LUT R13, R13, 0x7fffffc, RZ, 0xc0, !PT ;  /* 0x07fffffc0d0d7812 */ /* 0x000fc400078ec0ff */
[----:B------:R-:W-:Y:S01]  /*0880*/  LOP3.LUT R12, R17, 0x8, R96, 0xf8, !PT ;  /* 0x00000008110c7812 */ /* 0x000fe200078ef860 */
[----:B------:R-:W4:Y:S01]  /*0890*/  LDS.128 R28, [R14+0x2000] ;  /* 0x002000000e1c7984 */ /* 0x000f220000000c00 */
[----:B------:R-:W-:Y:S01]  /*08a0*/  LOP3.LUT R11, R11, 0x40, RZ, 0xc0, !PT ;  /* 0x000000400b0b7812 */ /* 0x000fe200078ec0ff */
[----:B------:R-:W-:Y:S01]  /*08b0*/  IMAD.IADD R13, R10, 0x1, -R13 ;  /* 0x000000010a0d7824 */ /* 0x000fe200078e0a0d */
[----:B------:R-:W-:Y:S01]  /*08c0*/  SHF.R.U32.HI R17, RZ, 0x3, R17 ;  /* 0x00000003ff117819 */ /* 0x000fe20000011611 */
[----:B------:R-:W5:Y:S01]  /*08d0*/  LDS.128 R56, [R14+0x3800] ;  /* 0x003800000e387984 */ /* 0x000f620000000c00 */
[----:B------:R-:W-:Y:S01]  /*08e0*/  LOP3.LUT R8, R11, 0x8, R8, 0xf8, !PT ;  /* 0x000000080b087812 */ /* 0x000fe200078ef808 */
[----:B------:R-:W-:Y:S01]  /*08f0*/  IMAD R10, R0, 0xa, R15 ;  /* 0x0000000a000a7824 */ /* 0x000fe200078e020f */
[----:B------:R-:W-:Y:S01]  /*0900*/  LOP3.LUT R12, R12, R17, RZ, 0x3c, !PT ;  /* 0x000000110c0c7212 */ /* 0x000fe200078e3cff */
[----:B------:R-:W5:Y:S01]  /*0910*/  LDS.128 R44, [R14] ;  /* 0x000000000e2c7984 */ /* 0x000f620000000c00 */
[----:B------:R-:W-:-:S02]  /*0920*/  SHF.R.U32.HI R11, RZ, 0x3, R11 ;  /* 0x00000003ff0b7819 */ /* 0x000fc4000001160b */
[----:B------:R-:W-:Y:S01]  /*0930*/  LEA R13, R10, R13, 0x3 ;  /* 0x0000000d0a0d7211 */ /* 0x000fe200078e18ff */
[----:B------:R-:W5:Y:S01]  /*0940*/  LDS.128 R24, [R14+0x2800] ;  /* 0x002800000e187984 */ /* 0x000f620000000c00 */
[----:B------:R-:W-:Y:S01]  /*0950*/  LOP3.LUT R8, R8, R11, RZ, 0x3c, !PT ;  /* 0x0000000b08087212 */ /* 0x000fe200078e3cff */
[----:B------:R-:W-:Y:S02]  /*0960*/  IMAD.U32 R11, R19, 0x10, R12 ;  /* 0x00000010130b7824 */ /* 0x000fe400078e000c */
[----:B------:R-:W5:Y:S01]  /*0970*/  LDS.128 R16, [R14+0x4000] ;  /* 0x004000000e107984 */ /* 0x000f620000000c00 */
[----:B0-----:R-:W-:Y:S01]  /*0980*/  FMUL.FTZ R12, R40, UR4 ;  /* 0x00000004280c7c20 */ /* 0x001fe20008410000 */
[----:B------:R-:W-:Y:S01]  /*0990*/  FMUL.FTZ R63, R41, UR4 ;  /* 0x00000004293f7c20 */ /* 0x000fe20008410000 */
[----:B------:R-:W-:Y:S01]  /*09a0*/  FMUL.FTZ R60, R42, UR4 ;  /* 0x000000042a3c7c20 */ /* 0x000fe20008410000 */
[----:B------:R-:W0:Y:S01]  /*09b0*/  LDS.128 R52, [R14+0x4800] ;  /* 0x004800000e347984 */ /* 0x000e220000000c00 */
[----:B------:R-:W-:Y:S01]  /*09c0*/  FMUL.FTZ R65, R43, UR4 ;  /* 0x000000042b417c20 */ /* 0x000fe20008410000 */
[----:B------:R-:W-:-:S02]  /*09d0*/  IMAD.U32 R13, R13, 0x10, R8 ;  /* 0x000000100d0d7824 */ /* 0x000fc400078e0008 */
[----:B-1----:R-:W-:Y:S01]  /*09e0*/  FMUL.FTZ R62, R36, UR4 ;  /* 0x00000004243e7c20 */ /* 0x002fe20008410000 */
[----:B------:R-:W1:Y:S01]  /*09f0*/  LDS.128 R48, [R14+0x5000] ;  /* 0x005000000e307984 */ /* 0x000e620000000c00 */
[----:B------:R-:W-:Y:S01]  /*0a00*/  FMUL.FTZ R67, R37, UR4 ;  /* 0x0000000425437c20 */ /* 0x000fe20008410000 */
[----:B------:R-:W-:Y:S01]  /*0a10*/  FMUL.FTZ R64, R38, UR4 ;  /* 0x0000000426407c20 */ /* 0x000fe20008410000 */
[----:B------:R-:W-:Y:S01]  /*0a20*/  FMUL.FTZ R69, R39, UR4 ;  /* 0x0000000427457c20 */ /* 0x000fe20008410000 */
[----:B------:R-:W1:Y:S01]  /*0a30*/  LDS.128 R40, [R14+0x6000] ;  /* 0x006000000e287984 */ /* 0x000e620000000c00 */
[----:B--2---:R-:W-:Y:S01]  /*0a40*/  FMUL.FTZ R66, R32, UR4 ;  /* 0x0000000420427c20 */ /* 0x004fe20008410000 */
[----:B------:R-:W-:Y:S01]  /*0a50*/  FMUL.FTZ R71, R33, UR4 ;  /* 0x0000000421477c20 */ /* 0x000fe20008410000 */
[----:B------:R-:W-:Y:S01]  /*0a60*/  FMUL.FTZ R68, R34, UR4 ;  /* 0x0000000422447c20 */ /* 0x000fe20008410000 */
[----:B------:R-:W2:Y:S01]  /*0a70*/  LDS.128 R36, [R14+0x6800] ;  /* 0x006800000e247984 */ /* 0x000ea20000000c00 */
[----:B------:R-:W-:-:S03]  /*0a80*/  FMUL.FTZ R73, R35, UR4 ;  /* 0x0000000423497c20 */ /* 0x000fc60008410000 */
[----:B------:R-:W2:Y:S01]  /*0a90*/  LDS.128 R32, [R14+0x7000] ;  /* 0x007000000e207984 */ /* 0x000ea20000000c00 */
[----:B---3--:R-:W-:Y:S01]  /*0aa0*/  FMUL.FTZ R78, R20, UR4 ;  /* 0x00000004144e7c20 */ /* 0x008fe20008410000 */
[----:B------:R-:W-:Y:S01]  /*0ab0*/  FMUL.FTZ R83, R21, UR4 ;  /* 0x0000000415537c20 */ /* 0x000fe20008410000 */
[----:B------:R-:W-:Y:S01]  /*0ac0*/  FMUL.FTZ R80, R22, UR4 ;  /* 0x0000000416507c20 */ /* 0x000fe20008410000 */
[----:B------:R-:W-:Y:S01]  /*0ad0*/  FMUL.FTZ R85, R23, UR4 ;  /* 0x0000000417557c20 */ /* 0x000fe20008410000 */
[----:B----4-:R-:W-:Y:S01]  /*0ae0*/  FMUL.FTZ R70, R28, UR4 ;  /* 0x000000041c467c20 */ /* 0x010fe20008410000 */
[----:B------:R-:W-:Y:S01]  /*0af0*/  FMUL.FTZ R75, R29, UR4 ;  /* 0x000000041d4b7c20 */ /* 0x000fe20008410000 */
[----:B------:R-:W-:Y:S01]  /*0b00*/  FMUL.FTZ R72, R30, UR4 ;  /* 0x000000041e487c20 */ /* 0x000fe20008410000 */
[----:B------:R-:W-:Y:S01]  /*0b10*/  FMUL.FTZ R77, R31, UR4 ;  /* 0x000000041f4d7c20 */ /* 0x000fe20008410000 */
[----:B------:R-:W3:Y:S01]  /*0b20*/  LDS.128 R20, [R14+0x8800] ;  /* 0x008800000e147984 */ /* 0x000ee20000000c00 */
[----:B-----5:R-:W-:Y:S01]  /*0b30*/  FMUL.FTZ R82, R56, UR4 ;  /* 0x0000000438527c20 */ /* 0x020fe20008410000 */
[----:B------:R-:W-:Y:S01]  /*0b40*/  FMUL.FTZ R87, R57, UR4 ;  /* 0x0000000439577c20 */ /* 0x000fe20008410000 */
[----:B------:R-:W-:Y:S01]  /*0b50*/  FMUL.FTZ R84, R58, UR4 ;  /* 0x000000043a547c20 */ /* 0x000fe20008410000 */
[----:B------:R-:W4:Y:S01]  /*0b60*/  LDS.128 R28, [R14+0x7800] ;  /* 0x007800000e1c7984 */ /* 0x000f220000000c00 */
        /* <DEDUP_REMOVED lines=9> */
[----:B------:R-:W5:Y:S01]  /*0c00*/  LDS.128 R56, [R14+0x9000] ;  /* 0x009000000e387984 */ /* 0x000f620000000c00 */
[----:B------:R-:W-:Y:S01]  /*0c10*/  FMUL.FTZ R86, R16, UR4 ;  /* 0x0000000410567c20 */ /* 0x000fe20008410000 */
[----:B------:R-:W-:Y:S01]  /*0c20*/  FMUL.FTZ R91, R17, UR4 ;  /* 0x00000004115b7c20 */ /* 0x000fe20008410000 */
[----:B------:R-:W-:Y:S01]  /*0c30*/  FMUL.FTZ R88, R18, UR4 ;  /* 0x0000000412587c20 */ /* 0x000fe20008410000 */
[----:B------:R-:W5:Y:S01]  /*0c40*/  LDS.128 R44, [R14+0x5800] ;  /* 0x005800000e2c7984 */ /* 0x000f620000000c00 */
[----:B------:R-:W-:Y:S01]  /*0c50*/  FMUL.FTZ R93, R19, UR4 ;  /* 0x00000004135d7c20 */ /* 0x000fe20008410000 */
[----:B0-----:R-:W-:Y:S01]  /*0c60*/  FMUL.FTZ R90, R53, UR4 ;  /* 0x00000004355a7c20 */ /* 0x001fe20008410000 */
[----:B------:R-:W-:Y:S01]  /*0c70*/  FMUL.FTZ R53, R54, UR4 ;  /* 0x0000000436357c20 */ /* 0x000fe20008410000 */
[----:B------:R-:W0:Y:S01]  /*0c80*/  LDS.128 R24, [R14+0x8000] ;  /* 0x008000000e187984 */ /* 0x000e220000000c00 */
[----:B------:R-:W-:Y:S01]  /*0c90*/  FMUL.FTZ R54, R55, UR4 ;  /* 0x0000000437367c20 */ /* 0x000fe20008410000 */
[----:B-1----:R-:W-:Y:S01]  /*0ca0*/  FMUL.FTZ R55, R49, UR4 ;  /* 0x0000000431377c20 */ /* 0x002fe20008410000 */
[----:B------:R-:W-:Y:S01]  /*0cb0*/  FMUL.FTZ R49, R50, UR4 ;  /* 0x0000000432317c20 */ /* 0x000fe20008410000 */
[----:B------:R-:W1:Y:S01]  /*0cc0*/  LDS.128 R16, [R14+0x9800] ;  /* 0x009800000e107984 */ /* 0x000e620000000c00 */
[----:B------:R-:W-:Y:S01]  /*0cd0*/  FMUL.FTZ R50, R51, UR4 ;  /* 0x0000000433327c20 */ /* 0x000fe20008410000 */
[----:B------:R-:W-:Y:S01]  /*0ce0*/  FMUL.FTZ R51, R41, UR4 ;  /* 0x0000000429337c20 */ /* 0x000fe20008410000 */
[----:B------:R-:W-:Y:S01]  /*0cf0*/  FMUL.FTZ R41, R42, UR4 ;  /* 0x000000042a297c20 */ /* 0x000fe20008410000 */
[----:B------:R-:W-:Y:S01]  /*0d00*/  FMUL.FTZ R42, R43, UR4 ;  /* 0x000000042b2a7c20 */ /* 0x000fe20008410000 */
[----:B--2---:R-:W-:Y:S01]  /*0d10*/  FMUL.FTZ R43, R37, UR4 ;  /* 0x00000004252b7c20 */ /* 0x004fe20008410000 */
        /* <DEDUP_REMOVED lines=8> */
[----:B---3--:R-:W-:Y:S01]  /*0da0*/  FMUL.FTZ R101, R20, UR4 ;  /* 0x0000000414657c20 */ /* 0x008fe20008410000 */
[----:B------:R-:W-:Y:S01]  /*0db0*/  FMUL.FTZ R104, R21, UR4 ;  /* 0x0000000415687c20 */ /* 0x000fe20008410000 */
[----:B------:R-:W-:Y:S01]  /*0dc0*/  FMUL.FTZ R103, R22, UR4 ;  /* 0x0000000416677c20 */ /* 0x000fe20008410000 */
[----:B------:R-:W-:Y:S01]  /*0dd0*/  FMUL.FTZ R106, R23, UR4 ;  /* 0x00000004176a7c20 */ /* 0x000fe20008410000 */
[----:B----4-:R-:W-:Y:S01]  /*0de0*/  FMUL.FTZ R35, R29, UR4 ;  /* 0x000000041d237c20 */ /* 0x010fe20008410000 */
[----:B------:R-:W-:Y:S01]  /*0df0*/  F2FP.BF16.F32.PACK_AB R20, R15, R8 ;  /* 0x000000080f14723e */ /* 0x000fe200000010ff */
[----:B------:R-:W-:Y:S01]  /*0e00*/  FMUL.FTZ R29, R30, UR4 ;  /* 0x000000041e1d7c20 */ /* 0x000fe20008410000 */
[----:B------:R-:W-:Y:S01]  /*0e10*/  FMUL.FTZ R100, R31, UR4 ;  /* 0x000000041f647c20 */ /* 0x000fe20008410000 */
[----:B------:R-:W-:Y:S01]  /*0e20*/  F2FP.BF16.F32.PACK_AB R21, R61, R10 ;  /* 0x0000000a3d15723e */ /* 0x000fe200000010ff */
[----:B------:R-:W-:Y:S01]  /*0e30*/  FMUL.FTZ R40, R40, UR4 ;  /* 0x0000000428287c20 */ /* 0x000fe20008410000 */
[----:B------:R-:W-:Y:S01]  /*0e40*/  F2FP.BF16.F32.PACK_AB R22, R63, R12 ;  /* 0x0000000c3f16723e */ /* 0x000fe200000010ff */
[----:B------:R-:W-:Y:S01]  /*0e50*/  FMUL.FTZ R28, R28, UR4 ;  /* 0x000000041c1c7c20 */ /* 0x000fe20008410000 */
[----:B------:R-:W-:Y:S01]  /*0e60*/  F2FP.BF16.F32.PACK_AB R23, R65, R60 ;  /* 0x0000003c4117723e */ /* 0x000fe200000010ff */
[----:B------:R-:W-:Y:S01]  /*0e70*/  FMUL.FTZ R32, R32, UR4 ;  /* 0x0000000420207c20 */ /* 0x000fe20008410000 */
[----:B-----5:R-:W-:Y:S01]  /*0e80*/  FMUL.FTZ R105, R57, UR4 ;  /* 0x0000000439697c20 */ /* 0x020fe20008410000 */
[----:B------:R-:W-:Y:S01]  /*0e90*/  LEA R8, R13, R2, 0x1 ;  /* 0x000000020d087211 */ /* 0x000fe200078e08ff */
[----:B------:R-:W-:Y:S01]  /*0ea0*/  FMUL.FTZ R57, R58, UR4 ;  /* 0x000000043a397c20 */ /* 0x000fe20008410000 */
[----:B------:R-:W-:Y:S01]  /*0eb0*/  FMUL.FTZ R58, R59, UR4 ;  /* 0x000000043b3a7c20 */ /* 0x000fe20008410000 */
[----:B------:R-:W-:Y:S01]  /*0ec0*/  FMUL.FTZ R44, R44, UR4 ;  /* 0x000000042c2c7c20 */ /* 0x000fe20008410000 */
[----:B------:R-:W-:Y:S01]  /*0ed0*/  FMUL.FTZ R45, R45, UR4 ;  /* 0x000000042d2d7c20 */ /* 0x000fe20008410000 */
[----:B------:R-:W-:Y:S01]  /*0ee0*/  FMUL.FTZ R46, R46, UR4 ;  /* 0x000000042e2e7c20 */ /* 0x000fe20008410000 */
[----:B------:R-:W-:Y:S01]  /*0ef0*/  FMUL.FTZ R47, R47, UR4 ;  /* 0x000000042f2f7c20 */ /* 0x000fe20008410000 */
[----:B0-----:R-:W-:Y:S01]  /*0f00*/  FMUL.FTZ R30, R24, UR4 ;  /* 0x00000004181e7c20 */ /* 0x001fe20008410000 */
[----:B------:R-:W-:Y:S01]  /*0f10*/  FMUL.FTZ R97, R25, UR4 ;  /* 0x0000000419617c20 */ /* 0x000fe20008410000 */
[----:B------:R-:W-:Y:S01]  /*0f20*/  FMUL.FTZ R31, R26, UR4 ;  /* 0x000000041a1f7c20 */ /* 0x000fe20008410000 */
[----:B------:R-:W-:Y:S01]  /*0f30*/  FMUL.FTZ R102, R27, UR4 ;  /* 0x000000041b667c20 */ /* 0x000fe20008410000 */
[----:B------:R-:W-:Y:S01]  /*0f40*/  F2FP.BF16.F32.PACK_AB R24, R67, R62 ;  /* 0x0000003e4318723e */ /* 0x000fe200000010ff */
[----:B-1----:R-:W-:Y:S01]  /*0f50*/  FMUL.FTZ R10, R16, UR4 ;  /* 0x00000004100a7c20 */ /* 0x002fe20008410000 */
[----:B------:R-:W-:Y:S01]  /*0f60*/  F2FP.BF16.F32.PACK_AB R25, R69, R64 ;  /* 0x000000404519723e */ /* 0x000fe200000010ff */
[----:B------:R-:W-:Y:S01]  /*0f70*/  FMUL.FTZ R61, R17, UR4 ;  /* 0x00000004113d7c20 */ /* 0x000fe20008410000 */
[----:B------:R-:W-:Y:S01]  /*0f80*/  F2FP.BF16.F32.PACK_AB R26, R71, R66 ;  /* 0x00000042471a723e */ /* 0x000fe200000010ff */
[----:B------:R-:W-:Y:S01]  /*0f90*/  FMUL.FTZ R59, R18, UR4 ;  /* 0x00000004123b7c20 */ /* 0x000fe20008410000 */
[----:B------:R-:W-:Y:S01]  /*0fa0*/  F2FP.BF16.F32.PACK_AB R27, R73, R68 ;  /* 0x00000044491b723e */ /* 0x000fe200000010ff */
[----:B------:R-:W-:Y:S01]  /*0fb0*/  FMUL.FTZ R60, R19, UR4 ;  /* 0x00000004133c7c20 */ /* 0x000fe20008410000 */
[----:B------:R-:W-:Y:S01]  /*0fc0*/  F2FP.BF16.F32.PACK_AB R12, R75, R70 ;  /* 0x000000464b0c723e */ /* 0x000fe200000010ff */
[----:B------:R-:W-:Y:S01]  /*0fd0*/  FMUL.FTZ R56, R56, UR4 ;  /* 0x0000000438387c20 */ /* 0x000fe20008410000 */
[----:B------:R-:W-:Y:S01]  /*0fe0*/  F2FP.BF16.F32.PACK_AB R13, R77, R72 ;  /* 0x000000484d0d723e */ /* 0x000fe200000010ff */
[----:B------:R0:W-:Y:S01]  /*0ff0*/  STSM.16.MT88.4 [R8+0x14000], R20 ;  /* 0x0140001408007844 */ /* 0x0001e20000004200 */
[----:B------:R-:W-:Y:S01]  /*1000*/  F2FP.BF16.F32.PACK_AB R14, R79, R74 ;  /* 0x0000004a4f0e723e */ /* 0x000fe200000010ff */
[----:B------:R-:W-:Y:S01]  /*1010*/  ULDC UR4, c[0x0][0x244] ;  /* 0x0000910000047ab9 */ /* 0x000fe20000000800 */
[----:B------:R-:W-:Y:S01]  /*1020*/  F2FP.BF16.F32.PACK_AB R15, R81, R76 ;  /* 0x0000004c510f723e */ /* 0x000fe200000010ff */
[----:B------:R-:W-:Y:S01]  /*1030*/  STSM.16.MT88.4 [R8+0x19000], R24 ;  /* 0x0190001808007844 */ /* 0x000fe20000004200 */
[----:B------:R-:W-:-:S02]  /*1040*/  F2FP.BF16.F32.PACK_AB R16, R83, R78 ;  /* 0x0000004e5310723e */ /* 0x000fc400000010ff */
[----:B------:R-:W-:Y:S01]  /*1050*/  F2FP.BF16.F32.PACK_AB R17, R85, R80 ;  /* 0x000000505511723e */ /* 0x000fe200000010ff */
[----:B------:R-:W-:Y:S01]  /*1060*/  STSM.16.MT88.4 [R8+0x14200], R12 ;  /* 0x0142000c08007844 */ /* 0x000fe20000004200 */
        /* <DEDUP_REMOVED lines=8> */
[----:B0-----:R-:W-:Y:S01]  /*10f0*/  F2FP.BF16.F32.PACK_AB R20, R55, R48 ;  /* 0x000000303714723e */ /* 0x001fe200000010ff */
[----:B------:R-:W-:Y:S01]  /*1100*/  STSM.16.MT88.4 [R8+0x14400], R92 ;  /* 0x0144005c08007844 */ /* 0x000fe20000004200 */
[----:B------:R-:W-:Y:S02]  /*1110*/  F2FP.BF16.F32.PACK_AB R21, R50, R49 ;  /* 0x000000313215723e */ /* 0x000fe400000010ff */
[----:B------:R-:W-:Y:S02]  /*1120*/  F2FP.BF16.F32.PACK_AB R22, R45, R44 ;  /* 0x0000002c2d16723e */ /* 0x000fe400000010ff */
[----:B------:R-:W-:-:S02]  /*1130*/  F2FP.BF16.F32.PACK_AB R23, R47, R46 ;  /* 0x0000002e2f17723e */ /* 0x000fc400000010ff */
[----:B------:R-:W-:Y:S01]  /*1140*/  F2FP.BF16.F32.PACK_AB R42, R43, R36 ;  /* 0x000000242b2a723e */ /* 0x000fe200000010ff */
[----:B-1----:R-:W-:Y:S01]  /*1150*/  IMAD R18, R5, UR6, RZ ;  /* 0x0000000605127c24 */ /* 0x002fe2000f8e02ff */
[----:B------:R-:W-:Y:S01]  /*1160*/  F2FP.BF16.F32.PACK_AB R33, R34, R33 ;  /* 0x000000212221723e */ /* 0x000fe200000010ff */
[----:B------:R0:W-:Y:S01]  /*1170*/  STSM.16.MT88.4 [R8+0x19400], R20 ;  /* 0x0194001408007844 */ /* 0x0001e20000004200 */
[----:B------:R-:W-:Y:S02]  /*1180*/  F2FP.BF16.F32.PACK_AB R40, R51, R40 ;  /* 0x000000283328723e */ /* 0x000fe400000010ff */
        /* <DEDUP_REMOVED lines=10> */
[----:B------:R-:W-:Y:S02]  /*1230*/  F2FP.BF16.F32.PACK_AB R57, R58, R57 ;  /* 0x000000393a39723e */ /* 0x000fe400000010ff */
[----:B------:R-:W-:Y:S01]  /*1240*/  F2FP.BF16.F32.PACK_AB R56, R105, R56 ;  /* 0x000000386938723e */ /* 0x000fe200000010ff */
[----:B------:R-:W-:Y:S01]  /*1250*/  STSM.16.MT88.4 [R8+0x14800], R24 ;  /* 0x0148001808007844 */ /* 0x000fe20000004200 */
[----:B------:R-:W-:Y:S01]  /*1260*/  F2FP.BF16.F32.PACK_AB R58, R61, R10 ;  /* 0x0000000a3d3a723e */ /* 0x000fe200000010ff */
[----:B------:R-:W-:Y:S01]  /*1270*/  IMAD R10, R11, 0x2, R2 ;  /* 0x000000020b0a7824 */ /* 0x000fe200078e0202 */
[----:B------:R-:W-:Y:S01]  /*1280*/  F2FP.BF16.F32.PACK_AB R59, R60, R59 ;  /* 0x0000003b3c3b723e */ /* 0x000fe200000010ff */
[----:B------:R-:W-:Y:S01]  /*1290*/  VIADD R2, R2, 0x14000 ;  /* 0x0001400002027836 */ /* 0x000fe20000000000 */
[----:B0-----:R-:W-:Y:S01]  /*12a0*/  VIMNMX R22, R9, 0x50, PT ;  /* 0x0000005009167848 */ /* 0x001fe20003fe0100 */
[----:B------:R-:W-:Y:S01]  /*12b0*/  VIADD R9, R0, 0x8 ;  /* 0x0000000800097836 */ /* 0x000fe20000000000 */
[----:B------:R-:W-:Y:S01]  /*12c0*/  ISETP.GE.AND P0, PT, R96, UR4, PT ;  /* 0x0000000460007c0c */ /* 0x000fe2000bf06270 */
[----:B------:R0:W-:Y:S01]  /*12d0*/  STSM.16.MT88.4 [R8+0x19800], R56 ;  /* 0x0198003808007844 */ /* 0x0001e20000004200 */
[----:B------:R-:W-:Y:S01]  /*12e0*/  SHF.R.S32.HI R97, RZ, 0x1f, R96 ;  /* 0x0000001fff617819 */ /* 0x000fe20000011460 */
[----:B------:R-:W-:Y:S01]  /*12f0*/  ULDC.64 UR4, c[0x0][0x260] ;  /* 0x0000980000047ab9 */ /* 0x000fe20000000a00 */
[-C--:B------:R-:W-:Y:S01]  /*1300*/  ISETP.GE.OR P2, PT, R9, R22.reuse, P0 ;  /* 0x000000160900720c */ /* 0x080fe20000746670 */
[----:B------:R-:W-:Y:S01]  /*1310*/  BAR.SYNC.DEFER_BLOCKING 0x0 ;  /* 0x0000000000007b1d */ /* 0x000fe20000010000 */
[C---:B------:R-:W-:Y:S01]  /*1320*/  IMAD R9, R7.reuse, UR7, R18 ;  /* 0x0000000707097c24 */ /* 0x040fe2000f8e0212 */
[C---:B------:R-:W-:Y:S01]  /*1330*/  ISETP.GE.OR P3, PT, R0.reuse, R22, P0 ;  /* 0x000000160000720c */ /* 0x040fe20000766670 */
[----:B------:R-:W-:Y:S01]  /*1340*/  IMAD.WIDE.U32 R96, R7, UR6, R96 ;  /* 0x0000000607607c25 */ /* 0x000fe2000f8e0060 */
[----:B------:R-:W-:-:S02]  /*1350*/  IADD3 R16, P1, R0, R98, RZ ;  /* 0x0000006200107210 */ /* 0x000fc40007f3e0ff */
[C---:B------:R-:W-:Y:S01]  /*1360*/  IADD3 R5, R0.reuse, 0x10, RZ ;  /* 0x0000001000057810 */ /* 0x040fe20007ffe0ff */
[C---:B------:R-:W-:Y:S01]  /*1370*/  VIADD R7, R0.reuse, 0x28 ;  /* 0x0000002800077836 */ /* 0x040fe20000000000 */
[----:B------:R-:W-:Y:S01]  /*1380*/  IADD3 R97, R97, R9, RZ ;  /* 0x0000000961617210 */ /* 0x000fe20007ffe0ff */
[----:B------:R-:W-:Y:S01]  /*1390*/  IMAD R3, R3, UR4, RZ ;  /* 0x0000000403037c24 */ /* 0x000fe2000f8e02ff */
[----:B------:R-:W-:Y:S02]  /*13a0*/  LEA.HI.X.SX32 R17, R0, R99, 0x1, P1 ;  /* 0x0000006300117211 */ /* 0x000fe400008f0eff */
[-C--:B------:R-:W-:Y:S01]  /*13b0*/  ISETP.GE.OR P1, PT, R5, R22.reuse, P0 ;  /* 0x000000160500720c */ /* 0x080fe20000726670 */
[----:B------:R-:W-:Y:S01]  /*13c0*/  IMAD R3, R6, UR5, R3 ;  /* 0x0000000506037c24 */ /* 0x000fe2000f8e0203 */
[----:B------:R-:W-:Y:S01]  /*13d0*/  ISETP.GE.OR P4, PT, R7, R22, P0 ;  /* 0x000000160700720c */ /* 0x000fe20000786670 */
[C---:B0-----:R-:W-:Y:S01]  /*13e0*/  VIADD R8, R0.reuse, 0x18 ;  /* 0x0000001800087836 */ /* 0x041fe20000000000 */
[----:B------:R-:W-:Y:S01]  /*13f0*/  IADD3 R5, R0, 0x20, RZ ;  /* 0x0000002000057810 */ /* 0x000fe20007ffe0ff */
[----:B------:R-:W-:Y:S01]  /*1400*/  IMAD.WIDE.U32 R6, R6, UR4, R96 ;  /* 0x0000000406067c25 */ /* 0x000fe2000f8e0060 */
[----:B------:R-:W-:-:S02]  /*1410*/  LEA R2, R11, R2, 0x1 ;  /* 0x000000020b027211 */ /* 0x000fc400078e08ff */
[-C--:B------:R-:W-:Y:S01]  /*1420*/  ISETP.GE.OR P5, PT, R5, R22.reuse, P0 ;  /* 0x000000160500720c */ /* 0x080fe200007a6670 */
[----:B------:R-:W-:Y:S01]  /*1430*/  IMAD.WIDE R4, R4, 0x50, R16 ;  /* 0x0000005004047825 */ /* 0x000fe200078e0210 */
[----:B------:R-:W-:Y:S01]  /*1440*/  ISETP.GE.OR P6, PT, R8, R22, P0 ;  /* 0x000000160800720c */ /* 0x000fe200007c6670 */
[----:B------:R0:W1:Y:S02]  /*1450*/  LDS.128 R12, [R10+0x14900] ;  /* 0x014900000a0c7984 */ /* 0x0000640000000c00 */
[----:B------:R-:W-:Y:S01]  /*1460*/  VIADD R11, R0, 0x30 ;  /* 0x00000030000b7836 */ /* 0x000fe20000000000 */
[----:B------:R-:W-:Y:S01]  /*1470*/  IADD3 R3, R7, R3, RZ ;  /* 0x0000000307037210 */ /* 0x000fe20007ffe0ff */
[----:B------:R-:W-:Y:S08]  /*1480*/  @P3 BRA `(.L_x_2065) ;  /* 0x00000000002c3947 */ /* 0x000ff00003800000 */
[----:B------:R2:W3:Y:S01]  /*1490*/  LDS.128 R16, [R2] ;  /* 0x0000000002107984 */ /* 0x0004e20000000c00 */
[----:B------:R-:W-:Y:S02]  /*14a0*/  ULDC.64 UR4, c[0x0][0x250] ;  /* 0x0000940000047ab9 */ /* 0x000fe40000000a00 */
[----:B------:R-:W-:-:S04]  /*14b0*/  IMAD R21, R5, UR4, RZ ;  /* 0x0000000405157c24 */ /* 0x000fc8000f8e02ff */
[----:B------:R-:W-:Y:S02]  /*14c0*/  IMAD R21, R4, UR5, R21 ;  /* 0x0000000504157c24 */ /* 0x000fe4000f8e0215 */
[----:B--2---:R-:W-:-:S04]  /*14d0*/  IMAD.MOV.U32 R2, RZ, RZ, R6 ;  /* 0x000000ffff027224 */ /* 0x004fc800078e0006 */
[----:B------:R-:W-:Y:S01]  /*14e0*/  IMAD.WIDE.U32 R8, R4, UR4, R2 ;  /* 0x0000000404087c25 */ /* 0x000fe2000f8e0002 */
[----:B------:R-:W-:Y:S02]  /*14f0*/  ULDC.64 UR4, c[0x0][0x238] ;  /* 0x00008e0000047ab9 */ /* 0x000fe40000000a00 */
[----:B------:R-:W-:Y:S02]  /*1500*/  LEA R20, P3, R8, UR4, 0x1 ;  /* 0x0000000408147c11 */ /* 0x000fe4000f8608ff */
[----:B------:R-:W-:-:S04]  /*1510*/  IADD3 R9, R9, R21, RZ ;  /* 0x0000001509097210 */ /* 0x000fc80007ffe0ff */
[----:B------:R-:W-:-:S05]  /*1520*/  LEA.HI.X R21, R8, UR5, R9, 0x1, P3 ;  /* 0x0000000508157c11 */ /* 0x000fca00098f0c09 */
[----:B---3--:R2:W-:Y:S02]  /*1530*/  STG.E.128 desc[UR8][R20.64], R16 ;  /* 0x0000001014007986 */ /* 0x0085e4000c101d08 */
.L_x_2065:
[----:B------:R-:W-:Y:S05]  /*1540*/  BSYNC B0 ;  /* 0x0000000000007941 */ /* 0x000fea0003800000 */
.L_x_2064:
[----:B--2---:R2:W3:Y:S01]  /*1550*/  LDS.128 R16, [R10+0x14100] ;  /* 0x014100000a107984 */ /* 0x0044e20000000c00 */
[----:B------:R-:W-:Y:S01]  /*1560*/  BSSY B0, `(.L_x_2066) ;  /* 0x0000011000007945 */ /* 0x000fe20003800000 */
[----:B------:R-:W-:Y:S01]  /*1570*/  ISETP.GE.OR P3, PT, R11, R22, P0 ;  /* 0x000000160b00720c */ /* 0x000fe20000766670 */
[----:B------:R-:W-:Y:S02]  /*1580*/  VIADD R11, R0, 0x38 ;  /* 0x00000038000b7836 */ /* 0x000fe40000000000 */
[----:B------:R-:W-:Y:S10]  /*1590*/  @P2 BRA `(.L_x_2067) ;  /* 0x0000000000342947 */ /* 0x000ff40003800000 */
[----:B------:R-:W-:Y:S01]  /*15a0*/  IADD3 R21, P2, R4, 0x8, RZ ;  /* 0x0000000804157810 */ /* 0x000fe20007f5e0ff */
[----:B------:R-:W-:Y:S01]  /*15b0*/  ULDC.64 UR4, c[0x0][0x250] ;  /* 0x0000940000047ab9 */ /* 0x000fe20000000a00 */
[----:B------:R-:W-:Y:S02]  /*15c0*/  MOV R9, R3 ;  /* 0x0000000300097202 */ /* 0x000fe40000000f00 */
[----:B------:R-:W-:-:S05]  /*15d0*/  IADD3.X R8, RZ, R5, RZ, P2, !PT ;  /* 0x00000005ff087210 */ /* 0x000fca00017fe4ff */
        /* <DEDUP_REMOVED lines=9> */
.L_x_2067:
[----:B------:R-:W-:Y:S05]  /*1670*/  BSYNC B0 ;  /* 0x0000000000007941 */ /* 0x000fea0003800000 */
.L_x_2066:
[----:B---34-:R3:W4:Y:S01]  /*1680*/  LDS.128 R16, [R10+0x14200] ;  /* 0x014200000a107984 */ /* 0x0187220000000c00 */
[----:B------:R-:W-:Y:S01]  /*1690*/  BSSY B0, `(.L_x_2068) ;  /* 0x0000012000007945 */ /* 0x000fe20003800000 */
[----:B------:R-:W-:Y:S02]  /*16a0*/  ISETP.GE.OR P2, PT, R11, R22, P0 ;  /* 0x000000160b00720c */ /* 0x000fe40000746670 */
[C---:B------:R-:W-:Y:S01]  /*16b0*/  IADD3 R11, R0.reuse, 0x40, RZ ;  /* 0x00000040000b7810 */ /* 0x040fe20007ffe0ff */
[----:B------:R-:W-:Y:S01]  /*16c0*/  VIADD R0, R0, 0x48 ;  /* 0x0000004800007836 */ /* 0x000fe20000000000 */
[----:B------:R-:W-:Y:S09]  /*16d0*/  @P1 BRA `(.L_x_2069) ;  /* 0x0000000000341947 */ /* 0x000ff20003800000 */
        /* <DEDUP_REMOVED lines=13> */
.L_x_2069:
[----:B------:R-:W-:Y:S05]  /*17b0*/  BSYNC B0 ;  /* 0x0000000000007941 */ /* 0x000fea0003800000 */
.L_x_2068:
[----:B----4-:R4:W0:Y:S01]  /*17c0*/  LDS.128 R16, [R10+0x14300] ;  /* 0x014300000a107984 */ /* 0x0108220000000c00 */
[----:B------:R-:W-:Y:S01]  /*17d0*/  BSSY B0, `(.L_x_2070) ;  /* 0x0000011000007945 */ /* 0x000fe20003800000 */
[-C--:B------:R-:W-:Y:S02]  /*17e0*/  ISETP.GE.OR P1, PT, R11, R22.reuse, P0 ;  /* 0x000000160b00720c */ /* 0x080fe40000726670 */
[----:B------:R-:W-:Y:S01]  /*17f0*/  ISETP.GE.OR P0, PT, R0, R22, P0 ;  /* 0x000000160000720c */ /* 0x000fe20000706670 */
[----:B------:R-:W-:-:S12]  /*1800*/  @P6 BRA `(.L_x_2071) ;  /* 0x0000000000346947 */ /* 0x000fd80003800000 */
[----:B------:R-:W-:Y:S01]  /*1810*/  IADD3 R11, P6, R4, 0x18, RZ ;  /* 0x00000018040b7810 */ /* 0x000fe20007fde0ff */
[----:B------:R-:W-:Y:S01]  /*1820*/  ULDC.64 UR4, c[0x0][0x250] ;  /* 0x0000940000047ab9 */ /* 0x000fe20000000a00 */
[----:B------:R-:W-:Y:S01]  /*1830*/  MOV R9, R3 ;  /* 0x0000000300097202 */ /* 0x000fe20000000f00 */
[----:B------:R-:W-:Y:S01]  /*1840*/  IMAD.MOV.U32 R8, RZ, RZ, R6 ;  /* 0x000000ffff087224 */ /* 0x000fe200078e0006 */
[----:B------:R-:W-:-:S03]  /*1850*/  IADD3.X R0, RZ, R5, RZ, P6, !PT ;  /* 0x00000005ff007210 */ /* 0x000fc600037fe4ff */
        /* <DEDUP_REMOVED lines=8> */
.L_x_2071:
[----:B------:R-:W-:Y:S05]  /*18e0*/  BSYNC B0 ;  /* 0x0000000000007941 */ /* 0x000fea0003800000 */
.L_x_2070:
[----:B0-----:R0:W0:Y:S01]  /*18f0*/  LDS.128 R16, [R10+0x14400] ;  /* 0x014400000a107984 */ /* 0x0010220000000c00 */
[----:B------:R-:W-:Y:S04]  /*1900*/  BSSY B0, `(.L_x_2072) ;  /* 0x000000f000007945 */ /* 0x000fe80003800000 */
[----:B------:R-:W-:Y:S05]  /*1910*/  @P5 BRA `(.L_x_2073) ;  /* 0x0000000000345947 */ /* 0x000fea0003800000 */
        /* <DEDUP_REMOVED lines=13> */
.L_x_2073:
[----:B------:R-:W-:Y:S05]  /*19f0*/  BSYNC B0 ;  /* 0x0000000000007941 */ /* 0x000fea0003800000 */
.L_x_2072:
        /* <DEDUP_REMOVED lines=16> */
.L_x_2075:
[----:B------:R-:W-:Y:S05]  /*1b00*/  BSYNC B0 ;  /* 0x0000000000007941 */ /* 0x000fea0003800000 */
.L_x_2074:
        /* <DEDUP_REMOVED lines=16> */
.L_x_2077:
[----:B------:R-:W-:Y:S05]  /*1c10*/  BSYNC B0 ;  /* 0x0000000000007941 */ /* 0x000fea0003800000 */
.L_x_2076:
        /* <DEDUP_REMOVED lines=16> */
.L_x_2079:
[----:B------:R-:W-:Y:S05]  /*1d20*/  BSYNC B0 ;  /* 0x0000000000007941 */ /* 0x000fea0003800000 */
.L_x_2078:
[----:B0-234-:R-:W0:Y:S01]  /*1d30*/  LDS.128 R8, [R10+0x14800] ;  /* 0x014800000a087984 */ /* 0x01de220000000c00 */
        /* <DEDUP_REMOVED lines=15> */
.L_x_2081:
[----:B------:R-:W-:Y:S05]  /*1e30*/  BSYNC B0 ;  /* 0x0000000000007941 */ /* 0x000fea0003800000 */
.L_x_2080:
[----:B------:R-:W-:Y:S05]  /*1e40*/  @P0 EXIT ;  /* 0x000000000000094d */ /* 0x000fea0003800000 */
[----:B------:R-:W-:Y:S01]  /*1e50*/  IADD3 R7, P0, R4, 0x48, RZ ;  /* 0x0000004804077810 */ /* 0x000fe20007f1e0ff */
[----:B------:R-:W-:Y:S01]  /*1e60*/  ULDC.64 UR4, c[0x0][0x250] ;  /* 0x0000940000047ab9 */ /* 0x000fe20000000a00 */
[----:B------:R-:W-:Y:S02]  /*1e70*/  IMAD.MOV.U32 R2, RZ, RZ, R6 ;  /* 0x000000ffff027224 */ /* 0x000fe400078e0006 */
[----:B------:R-:W-:Y:S02]  /*1e80*/  IADD3.X R4, RZ, R5, RZ, P0, !PT ;  /* 0x00000005ff047210 */ /* 0x000fe400007fe4ff */
[----:B------:R-:W-:-:S04]  /*1e90*/  IMAD.WIDE.U32 R2, R7, UR4, R2 ;  /* 0x0000000407027c25 */ /* 0x000fc8000f8e0002 */
[----:B------:R-:W-:-:S04]  /*1ea0*/  IMAD R4, R4, UR4, RZ ;  /* 0x0000000404047c24 */ /* 0x000fc8000f8e02ff */
[----:B------:R-:W-:Y:S01]  /*1eb0*/  IMAD R7, R7, UR5, R4 ;  /* 0x0000000507077c24 */ /* 0x000fe2000f8e0204 */
[----:B------:R-:W-:Y:S02]  /*1ec0*/  ULDC.64 UR4, c[0x0][0x238] ;  /* 0x00008e0000047ab9 */ /* 0x000fe40000000a00 */
[----:B------:R-:W-:Y:S02]  /*1ed0*/  LEA R4, P0, R2, UR4, 0x1 ;  /* 0x0000000402047c11 */ /* 0x000fe4000f8008ff */
[----:B------:R-:W-:-:S04]  /*1ee0*/  IADD3 R3, R3, R7, RZ ;  /* 0x0000000703037210 */ /* 0x000fc80007ffe0ff */
[----:B------:R-:W-:-:S05]  /*1ef0*/  LEA.HI.X R5, R2, UR5, R3, 0x1, P0 ;  /* 0x0000000502057c11 */ /* 0x000fca00080f0c03 */
[----:B-1----:R-:W-:Y:S01]  /*1f00*/  STG.E.128 desc[UR8][R4.64], R12 ;  /* 0x0000000c04007986 */ /* 0x002fe2000c101d08 */
[----:B------:R-:W-:Y:S05]  /*1f10*/  EXIT ;  /* 0x000000000000794d */ /* 0x000fea0003800000 */
.L_x_2082:
        /* <DEDUP_REMOVED lines=14> */
.L_x_2221:


//--------------------- .text._ZN7cutlass13device_kernelIN5flash32FlashAttnBwdPostprocessConvertdQIN4cute5tupleIJNS3_1CILi64EEENS5_ILi256EEEEEENS_10bfloat16_tEfNS_4arch4Sm90ELi256ENS3_8TiledMMAINS3_8MMA_AtomIJNS3_4SM904GMMA27MMA_64x64x16_F32BF16BF16_SSILNSF_5MajorE1ELSH_0ELNSF_7ScaleInE1ELSI_1EEEEEENS3_6LayoutINS4_IJNS5_ILi2EEENS5_ILi1EEESN_EEENS4_IJSN_NS5_ILi0EEESP_EEEEENS4_IJNS3_10UnderscoreESS_SS_EEEEELb1EEEEEvNT_6ParamsE --------------------------
	.section	.text._ZN7cutlass13device_kernelIN5flash32FlashAttnBwdPostprocessConvertdQIN4cute5tupleIJNS3_1CILi64EEENS5_ILi256EEEEEENS_10bfloat16_tEfNS_4arch4Sm90ELi256ENS3_8TiledMMAINS3_8MMA_AtomIJNS3_4SM904GMMA27MMA_64x64x16_F32BF16BF16_SSILNSF_5MajorE1ELSH_0ELNSF_7ScaleInE1ELSI_1EEEEEENS3_6LayoutINS4_IJNS5_ILi2EEENS5_ILi1EEESN_EEENS4_IJSN_NS5_ILi0EEESP_EEEEENS4_IJNS3_10UnderscoreESS_SS_EEEEELb1EEEEEvNT_6ParamsE,"ax",@progbits
	.align	128
.text._ZN7cutlass13device_kernelIN5flash32FlashAttnBwdPostprocessConvertdQIN4cute5tupleIJNS3_1CILi64EEENS5_ILi256EEEEEENS_10bfloat16_tEfNS_4arch4Sm90ELi256ENS3_8TiledMMAINS3_8MMA_AtomIJNS3_4SM904GMMA27MMA_64x64x16_F32BF16BF16_SSILNSF_5MajorE1ELSH_0ELNSF_7ScaleInE1ELSI_1EEEEEENS3_6LayoutINS4_IJNS5_ILi2EEENS5_ILi1EEESN_EEENS4_IJSN_NS5_ILi0EEESP_EEEEENS4_IJNS3_10UnderscoreESS_SS_EEEEELb1EEEEEvNT_6ParamsE:
        .type           _ZN7cutlass13device_kernelIN5flash32FlashAttnBwdPostprocessConvertdQIN4cute5tupleIJNS3_1CILi64EEENS5_ILi256EEEEEENS_10bfloat16_tEfNS_4arch4Sm90ELi256ENS3_8TiledMMAINS3_8MMA_AtomIJNS3_4SM904GMMA27MMA_64x64x16_F32BF16BF16_SSILNSF_5MajorE1ELSH_0ELNSF_7ScaleInE1ELSI_1EEEEEENS3_6LayoutINS4_IJNS5_ILi2EEENS5_ILi1EEESN_EEENS4_IJSN_NS5_ILi0EEESP_EEEEENS4_IJNS3_10UnderscoreESS_SS_EEEEELb1EEEEEvNT_6ParamsE,@function
        .size           _ZN7cutlass13device_kernelIN5flash32FlashAttnBwdPostprocessConvertdQIN4cute5tupleIJNS3_1CILi64EEENS5_ILi256EEEEEENS_10bfloat16_tEfNS_4arch4Sm90ELi256ENS3_8TiledMMAINS3_8MMA_AtomIJNS3_4SM904GMMA27MMA_64x64x16_F32BF16BF16_SSILNSF_5MajorE1ELSH_0ELNSF_7ScaleInE1ELSI_1EEEEEENS3_6LayoutINS4_IJNS5_ILi2EEENS5_ILi1EEESN_EEENS4_IJSN_NS5_ILi0EEESP_EEEEENS4_IJNS3_10UnderscoreESS_SS_EEEEELb1EEEEEvNT_6ParamsE,(.L_x_2222 - _ZN7cutlass13device_kernelIN5flash32FlashAttnBwdPostprocessConvertdQIN4cute5tupleIJNS3_1CILi64EEENS5_ILi256EEEEEENS_10bfloat16_tEfNS_4arch4Sm90ELi256ENS3_8TiledMMAINS3_8MMA_AtomIJNS3_4SM904GMMA27MMA_64x64x16_F32BF16BF16_SSILNSF_5MajorE1ELSH_0ELNSF_7ScaleInE1ELSI_1EEEEEENS3_6LayoutINS4_IJNS5_ILi2EEENS5_ILi1EEESN_EEENS4_IJSN_NS5_ILi0EEESP_EEEEENS4_IJNS3_10UnderscoreESS_SS_EEEEELb1EEEEEvNT_6ParamsE)
        .other          _ZN7cutlass13device_kernelIN5flash32FlashAttnBwdPostprocessConvertdQIN4cute5tupleIJNS3_1CILi64EEENS5_ILi256EEEEEENS_10bfloat16_tEfNS_4arch4Sm90ELi256ENS3_8TiledMMAINS3_8MMA_AtomIJNS3_4SM904GMMA27MMA_64x64x16_F32BF16BF16_SSILNSF_5MajorE1ELSH_0ELNSF_7ScaleInE1ELSI_1EEEEEENS3_6LayoutINS4_IJNS5_ILi2EEENS5_ILi1EEESN_EEENS4_IJSN_NS5_ILi0EEESP_EEEEENS4_IJNS3_10UnderscoreESS_SS_EEEEELb1EEEEEvNT_6ParamsE,@"STO_CUDA_ENTRY STV_DEFAULT"
_ZN7cutlass13device_kernelIN5flash32FlashAttnBwdPostprocessConvertdQIN4cute5tupleIJNS3_1CILi64EEENS5_ILi256EEEEEENS_10bfloat16_tEfNS_4arch4Sm90ELi256ENS3_8TiledMMAINS3_8MMA_AtomIJNS3_4SM904GMMA27MMA_64x64x16_F32BF16BF16_SSILNSF_5MajorE1ELSH_0ELNSF_7ScaleInE1ELSI_1EEEEEENS3_6LayoutINS4_IJNS5_ILi2EEENS5_ILi1EEESN_EEENS4_IJSN_NS5_ILi0EEESP_EEEEENS4_IJNS3_10UnderscoreESS_SS_EEEEELb1EEEEEvNT_6ParamsE:
[----:B------:R-:W-:Y:S08]  /*0000*/  LDC R1, c[0x0][0x28] ;  /* 0x00000a00ff017b82 */ /* 0x000ff00000000800 */
[----:B------:R-:W0:Y:S01]  /*0010*/  LDC.64 R4, c[0x0][0x278] ;  /* 0x00009e00ff047b82 */ /* 0x000e220000000a00 */
[----:B------:R-:W1:Y:S01]  /*0020*/  S2R R15, SR_CTAID.Z ;  /* 0x00000000000f7919 */ /* 0x000e620000002700 */
[----:B------:R-:W-:-:S06]  /*0030*/  ULDC.64 UR8, c[0x0][0x208] ;  /* 0x0000820000087ab9 */ /* 0x000fcc0000000a00 */
[----:B------:R-:W2:Y:S08]  /*0040*/  LDC.64 R8, c[0x0][0x270] ;  /* 0x00009c00ff087b82 */ /* 0x000eb00000000a00 */
[----:B------:R-:W1:Y:S01]  /*0050*/  LDC.64 R2, c[0x0][0x270] ;  /* 0x00009c00ff027b82 */ /* 0x000e620000000a00 */
[----:B0-----:R-:W-:-:S04]  /*0060*/  ISETP.NE.U32.AND P2, PT, R4, RZ, PT ;  /* 0x000000ff0400720c */ /* 0x001fc80003f45070 */
[----:B------:R-:W-:Y:S02]  /*0070*/  ISETP.NE.AND.EX P2, PT, R5, RZ, PT, P2 ;  /* 0x000000ff0500720c */ /* 0x000fe40003f45320 */
[----:B--2---:R-:W-:-:S04]  /*0080*/  ISETP.NE.U32.AND P1, PT, R8, RZ, PT ;  /* 0x000000ff0800720c */ /* 0x004fc80003f25070 */
[----:B------:R-:W-:Y:S01]  /*0090*/  ISETP.NE.AND.EX P1, PT, R9, RZ, PT, P1 ;  /* 0x000000ff0900720c */ /* 0x000fe20003f25310 */
[----:B------:R-:W-:Y:S01]  /*00a0*/  ULDC UR4, c[0x0][0x240] ;  /* 0x0000900000047ab9 */ /* 0x000fe20000000800 */
[----:B-1----:R-:W-:-:S05]  /*00b0*/  IMAD.WIDE R2, R15, 0x4, R2 ;  /* 0x000000040f027825 */ /* 0x002fca00078e0202 */
[----:B------:R-:W0:Y:S01]  /*00c0*/  @P2 LDC.64 R6, c[0x0][0x278] ;  /* 0x00009e00ff062b82 */ /* 0x000e220000000a00 */
[----:B------:R-:W-:-:S05]  /*00d0*/  IMAD.U32 R0, RZ, RZ, UR4 ;  /* 0x00000004ff007e24 */ /* 0x000fca000f8e00ff */
[----:B------:R1:W5:Y:S01]  /*00e0*/  @P1 LDG.E R13, desc[UR8][R2.64] ;  /* 0x00000008020d1981 */ /* 0x000362000c1e1900 */
[----:B0-----:R-:W-:-:S05]  /*00f0*/  @P2 IMAD.WIDE R6, R15, 0x4, R6 ;  /* 0x000000040f062825 */ /* 0x001fca00078e0206 */
[----:B------:R1:W5:Y:S01]  /*0100*/  @P2 LDG.E R0, desc[UR8][R6.64] ;  /* 0x0000000806002981 */ /* 0x000362000c1e1900 */
[----:B------:R-:W-:Y:S01]  /*0110*/  ISETP.NE.U32.AND P0, PT, R8, RZ, PT ;  /* 0x000000ff0800720c */ /* 0x000fe20003f05070 */
[----:B------:R-:W0:Y:S03]  /*0120*/  S2R R4, SR_CTAID.X ;  /* 0x0000000000047919 */ /* 0x000e260000002500 */
[----:B------:R-:W-:Y:S01]  /*0130*/  ISETP.NE.AND.EX P0, PT, R9, RZ, PT, P0 ;  /* 0x000000ff0900720c */ /* 0x000fe20003f05300 */
[----:B0-----:R-:W-:Y:S01]  /*0140*/  IMAD.SHL.U32 R9, R4, 0x40, RZ ;  /* 0x0000004004097824 */ /* 0x001fe200078e00ff */
[----:B-1----:R-:W-:Y:S11]  /*0150*/  @P2 BRA `(.L_x_2083) ;  /* 0x0000000000102947 */ /* 0x002ff60003800000 */
[----:B------:R-:W-:Y:S05]  /*0160*/  @!P1 BRA `(.L_x_2083) ;  /* 0x00000000000c9947 */ /* 0x000fea0003800000 */
[----:B------:R-:W2:Y:S04]  /*0170*/  LDG.E R5, desc[UR8][R2.64] ;  /* 0x0000000802057981 */ /* 0x000ea8000c1e1900 */
[----:B-----5:R-:W2:Y:S02]  /*0180*/  LDG.E R0, desc[UR8][R2.64+0x4] ;  /* 0x0000040802007981 */ /* 0x020ea4000c1e1900 */
[----:B--2---:R-:W-:-:S07]  /*0190*/  IADD3 R0, -R5, R0, RZ ;  /* 0x0000000005007210 */ /* 0x004fce0007ffe1ff */
.L_x_2083:
[----:B-----5:R-:W-:-:S13]  /*01a0*/  ISETP.LE.AND P2, PT, R0, R9, PT ;  /* 0x000000090000720c */ /* 0x020fda0003f43270 */
[----:B------:R-:W-:Y:S05]  /*01b0*/  @P0 EXIT P2 ;  /* 0x000000000000094d */ /* 0x000fea0001000000 */
[----:B------:R-:W0:Y:S01]  /*01c0*/  S2R R8, SR_CTAID.Y ;  /* 0x0000000000087919 */ /* 0x000e220000002600 */
[C---:B------:R-:W-:Y:S01]  /*01d0*/  @P1 IMAD R2, R15.reuse, 0x40, R13 ;  /* 0x000000400f021824 */ /* 0x040fe200078e020d */
[----:B------:R-:W1:Y:S01]  /*01e0*/  LDC.64 R18, c[0x0][0x228] ;  /* 0x00008a00ff127b82 */ /* 0x000e620000000a00 */
[----:B------:R-:W-:Y:S01]  /*01f0*/  SHF.L.U32 R7, R4, 0xe, RZ ;  /* 0x0000000e04077819 */ /* 0x000fe200000006ff */
[----:B------:R-:W2:Y:S01]  /*0200*/  S2R R16, SR_TID.X ;  /* 0x0000000000107919 */ /* 0x000ea20000002100 */
[----:B------:R-:W-:Y:S01]  /*0210*/  SEL R6, R15, RZ, !P0 ;  /* 0x000000ff0f067207 */ /* 0x000fe20004000000 */
[----:B------:R-:W-:Y:S01]  /*0220*/  BSSY B0, `(.L_x_2084) ;  /* 0x0000031000007945 */ /* 0x000fe20003800000 */
[----:B------:R-:W-:Y:S01]  /*0230*/  @P1 SHF.R.S32.HI R3, RZ, 0x1f, R2 ;  /* 0x0000001fff031819 */ /* 0x000fe20000011402 */
[----:B------:R-:W3:Y:S02]  /*0240*/  S2R R17, SR_CgaCtaId ;  /* 0x0000000000117919 */ /* 0x000ee40000008800 */
[----:B------:R-:W4:Y:S01]  /*0250*/  LDC.64 R20, c[0x0][0x230] ;  /* 0x00008c00ff147b82 */ /* 0x000f220000000a00 */
[----:B------:R-:W-:-:S05]  /*0260*/  @P1 LEA.HI R3, R3, R2, RZ, 0x6 ;  /* 0x0000000203031211 */ /* 0x000fca00078f30ff */
[----:B------:R-:W-:Y:S02]  /*0270*/  @P1 IMAD.SHL.U32 R3, R3, 0x100, RZ ;  /* 0x0000010003031824 */ /* 0x000fe400078e00ff */
[----:B------:R-:W5:Y:S03]  /*0280*/  LDC.64 R22, c[0x0][0x210] ;  /* 0x00008400ff167b82 */ /* 0x000f660000000a00 */
[----:B------:R-:W-:Y:S02]  /*0290*/  @P1 LOP3.LUT R5, R3, 0xffffc000, RZ, 0xc0, !PT ;  /* 0xffffc00003051812 */ /* 0x000fe400078ec0ff */
[----:B------:R-:W-:Y:S02]  /*02a0*/  CS2R R2, SRZ ;  /* 0x0000000000027805 */ /* 0x000fe4000001ff00 */
[--C-:B------:R-:W-:Y:S01]  /*02b0*/  @P1 SHF.R.S32.HI R3, RZ, 0x1f, R5.reuse ;  /* 0x0000001fff031819 */ /* 0x100fe20000011405 */
[----:B------:R-:W-:-:S05]  /*02c0*/  @P1 IMAD.MOV.U32 R2, RZ, RZ, R5 ;  /* 0x000000ffff021224 */ /* 0x000fca00078e0005 */
        /* <DEDUP_REMOVED lines=9> */
[-C--:B----4-:R-:W-:Y:S02]  /*0360*/  IMAD R2, R3, R20.reuse, RZ ;  /* 0x0000001403027224 */ /* 0x090fe400078e02ff */
[----:B------:R-:W-:Y:S02]  /*0370*/  IMAD.IADD R11, R11, 0x1, R7 ;  /* 0x000000010b0b7824 */ /* 0x000fe400078e0207 */
[C---:B------:R-:W-:Y:S02]  /*0380*/  IMAD R7, R6.reuse, R21, R2 ;  /* 0x0000001506077224 */ /* 0x040fe400078e0202 */
[----:B------:R-:W-:-:S05]  /*0390*/  IMAD.WIDE.U32 R10, R6, R20, R10 ;  /* 0x00000014060a7225 */ /* 0x000fca00078e000a */
[----:B------:R-:W-:Y:S02]  /*03a0*/  IADD3 R2, R11, R7, RZ ;  /* 0x000000070b027210 */ /* 0x000fe40007ffe0ff */
        /* <DEDUP_REMOVED lines=19> */
.L_x_2086:
[----:B------:R-:W-:Y:S01]  /*04e0*/  @P0 ELECT P2, URZ, PT ;  /* 0x00000000003f082f */ /* 0x000fe20003840000 */
[----:B------:R1:W-:-:S12]  /*04f0*/  UBLKCP.S.G [UR6], [UR4], UR10 ;  /* 0x00000006040073ba */ /* 0x0003d8000800020a */
[----:B------:R-:W-:Y:S02]  /*0500*/  @P2 PLOP3.LUT P0, PT, P2, PT, PT, 0x8, 0x0 ;  /* 0x000000000000281c */ /* 0x000fe4000170e170 */
[----:B------:R-:W-:-:S11]  /*0510*/  PLOP3.LUT P2, PT, PT, PT, PT, 0x8, 0x0 ;  /* 0x000000000000781c */ /* 0x000fd60003f4e170 */
[----:B-1----:R-:W-:Y:S05]  /*0520*/  @P0 BRA.U.ANY `(.L_x_2086) ;  /* 0xfffffffd00ec0947 */ /* 0x002fea000393ffff */
.L_x_2085:
[----:B------:R-:W-:Y:S05]  /*0530*/  BSYNC B0 ;  /* 0x0000000000007941 */ /* 0x000fea0003800000 */
.L_x_2084:
[----:B------:R-:W-:Y:S01]  /*0540*/  BAR.SYNC.DEFER_BLOCKING 0x0 ;  /* 0x0000000000007b1d */ /* 0x000fe20000010000 */
[----:B------:R-:W-:Y:S02]  /*0550*/  MOV R2, 0x400 ;  /* 0x0000040000027802 */ /* 0x000fe40000000f00 */
[----:B------:R-:W-:Y:S02]  /*0560*/  CS2R R84, SRZ ;  /* 0x0000000000547805 */ /* 0x000fe4000001ff00 */
[----:B0-----:R-:W-:Y:S01]  /*0570*/  SHF.L.U32 R7, RZ, 0x1f, RZ ;  /* 0x0000001fff077819 */ /* 0x001fe200000006ff */
[--C-:B------:R-:W-:Y:S01]  /*0580*/  @P1 IMAD.MOV.U32 R84, RZ, RZ, R13.reuse ;  /* 0x000000ffff541224 */ /* 0x100fe200078e000d */
[----:B------:R-:W-:Y:S02]  /*0590*/  LEA R2, R17, R2, 0x18 ;  /* 0x0000000211027211 */ /* 0x000fe400078ec0ff */
[----:B------:R-:W-:-:S07]  /*05a0*/  @P1 SHF.R.S32.HI R85, RZ, 0x1f, R13 ;  /* 0x0000001fff551819 */ /* 0x000fce000001140d */
.L_x_2087:
[----:B0-----:R0:W1:Y:S02]  /*05b0*/  SYNCS.PHASECHK.TRANS64.TRYWAIT P0, [R2+URZ+0x18000], R7 ;  /* 0x01800007020075a7 */ /* 0x001064000800017f */
[----:B-1----:R-:W-:Y:S05]  /*05c0*/  @!P0 NANOSLEEP.SYNCS 0x989680 ;  /* 0x009896800000895d */ /* 0x002fea0003900000 */
[----:B------:R-:W1:Y:S02]  /*05d0*/  @!P0 SYNCS.PHASECHK.TRANS64 P0, [R2+URZ+0x18000], R7 ;  /* 0x01800007020085a7 */ /* 0x000e64000800007f */
[----:B-1----:R-:W-:Y:S05]  /*05e0*/  @!P0 BRA `(.L_x_2087) ;  /* 0xfffffffc00f08947 */ /* 0x002fea000383ffff */
[----:B0-----:R-:W-:Y:S01]  /*05f0*/  SHF.R.S32.HI R7, RZ, 0x1f, R16 ;  /* 0x0000001fff077819 */ /* 0x001fe20000011410 */
[----:B------:R-:W-:Y:S01]  /*0600*/  ULDC UR4, c[0x0][0x268] ;  /* 0x00009a0000047ab9 */ /* 0x000fe20000000800 */
[----:B------:R-:W-:Y:S01]  /*0610*/  VIADDMNMX R0, R0, -R9, 0x40, PT ;  /* 0x0000004000007446 */ /* 0x000fe20003800909 */
[----:B------:R-:W-:Y:S01]  /*0620*/  ULDC.64 UR6, c[0x0][0x258] ;  /* 0x0000960000067ab9 */ /* 0x000fe20000000a00 */
[-C--:B------:R-:W-:Y:S01]  /*0630*/  LEA.HI R10, R7, R16.reuse, RZ, 0x7 ;  /* 0x00000010070a7211 */ /* 0x080fe200078f38ff */
[----:B------:R-:W-:Y:S01]  /*0640*/  IMAD R5, R5, UR6, RZ ;  /* 0x0000000605057c24 */ /* 0x000fe2000f8e02ff */
[----:B------:R-:W-:Y:S01]  /*0650*/  LEA.HI R12, R7, R16, RZ, 0x4 ;  /* 0x00000010070c7211 */ /* 0x000fe200078f20ff */
[----:B------:R-:W-:Y:S01]  /*0660*/  BSSY B0, `(.L_x_2088) ;  /* 0x00000c8000007945 */ /* 0x000fe20003800000 */
[----:B------:R-:W-:Y:S02]  /*0670*/  LOP3.LUT R11, R10, 0xfffff80, RZ, 0xc0, !PT ;  /* 0x0fffff800a0b7812 */ /* 0x000fe400078ec0ff */
[----:B------:R-:W-:-:S02]  /*0680*/  SHF.R.S32.HI R10, RZ, 0x7, R10 ;  /* 0x00000007ff0a7819 */ /* 0x000fc4000001140a */
[-C--:B------:R-:W-:Y:S02]  /*0690*/  IADD3 R11, -R11, R16.reuse, RZ ;  /* 0x000000100b0b7210 */ /* 0x080fe40007ffe1ff */
[----:B------:R-:W-:Y:S02]  /*06a0*/  SHF.R.S32.HI R17, RZ, 0x4, R12 ;  /* 0x00000004ff117819 */ /* 0x000fe4000001140c */
[----:B------:R-:W-:Y:S01]  /*06b0*/  LEA.HI R20, R7, R16, RZ, 0x3 ;  /* 0x0000001007147211 */ /* 0x000fe200078f18ff */
[----:B------:R-:W-:Y:S01]  /*06c0*/  IMAD R11, R10, 0x800, R11 ;  /* 0x000008000a0b7824 */ /* 0x000fe200078e020b */
[----:B------:R-:W-:-:S03]  /*06d0*/  LEA.HI R18, R12, R17, RZ, 0x1 ;  /* 0x000000110c127211 */ /* 0x000fc600078f08ff */
[----:B------:R-:W-:Y:S01]  /*06e0*/  IMAD.SHL.U32 R81, R11, 0x4, RZ ;  /* 0x000000040b517824 */ /* 0x000fe200078e00ff */
[----:B------:R-:W-:Y:S02]  /*06f0*/  LEA.HI R11, R7, R16, RZ, 0x5 ;  /* 0x00000010070b7211 */ /* 0x000fe400078f28ff */
[----:B------:R-:W-:Y:S02]  /*0700*/  LOP3.LUT R18, R18, 0x3ffffe, RZ, 0xc0, !PT ;  /* 0x003ffffe12127812 */ /* 0x000fe400078ec0ff */
[----:B------:R-:W-:Y:S02]  /*0710*/  LOP3.LUT R13, R11, 0xffffffe0, RZ, 0xc0, !PT ;  /* 0xffffffe00b0d7812 */ /* 0x000fe400078ec0ff */
[----:B------:R-:W-:Y:S01]  /*0720*/  LEA R81, R81, R2, 0x2 ;  /* 0x0000000251517211 */ /* 0x000fe200078e10ff */
[----:B------:R-:W-:Y:S01]  /*0730*/  IMAD.IADD R25, R17, 0x1, -R18 ;  /* 0x0000000111197824 */ /* 0x000fe200078e0a12 */
[----:B------:R-:W-:Y:S01]  /*0740*/  SHF.R.S32.HI R7, RZ, 0x5, R11 ;  /* 0x00000005ff077819 */ /* 0x000fe2000001140b */
[----:B------:R-:W-:-:S02]  /*0750*/  IMAD.IADD R22, R16, 0x1, -R13 ;  /* 0x0000000110167824 */ /* 0x000fc400078e0a0d */
[----:B------:R-:W-:Y:S01]  /*0760*/  IMAD.SHL.U32 R16, R16, 0x40, RZ ;  /* 0x0000004010107824 */ /* 0x000fe200078e00ff */
[----:B------:R-:W0:Y:S01]  /*0770*/  LDS.128 R40, [R81] ;  /* 0x0000000051287984 */ /* 0x000e220000000c00 */
[C---:B------:R-:W-:Y:S01]  /*0780*/  IMAD.SHL.U32 R19, R7.reuse, 0x40, RZ ;  /* 0x0000004007137824 */ /* 0x040fe200078e00ff */
[----:B------:R-:W-:Y:S01]  /*0790*/  SHF.R.S32.HI R23, RZ, 0x1f, R22 ;  /* 0x0000001fff177819 */ /* 0x000fe20000011416 */
[----:B------:R-:W-:Y:S01]  /*07a0*/  IMAD R32, R10, 0x8, R25 ;  /* 0x000000080a207824 */ /* 0x000fe200078e0219 */
[----:B------:R-:W-:Y:S01]  /*07b0*/  LOP3.LUT R11, R16, 0x1c0, RZ, 0xc0, !PT ;  /* 0x000001c0100b7812 */ /* 0x000fe200078ec0ff */
[----:B------:R-:W1:Y:S01]  /*07c0*/  LDS.128 R44, [R81+0x800] ;  /* 0x00080000512c7984 */ /* 0x000e620000000c00 */
[----:B------:R-:W-:Y:S02]  /*07d0*/  SHF.L.U32 R16, R7, 0x4, RZ ;  /* 0x0000000407107819 */ /* 0x000fe400000006ff */
[----:B------:R-:W-:Y:S01]  /*07e0*/  LOP3.LUT R27, R19, 0x1c0, RZ, 0xc0, !PT ;  /* 0x000001c0131b7812 */ /* 0x000fe200078ec0ff */
[----:B------:R-:W2:Y:S01]  /*07f0*/  LDS.128 R52, [R81+0x1800] ;  /* 0x0018000051347984 */ /* 0x000ea20000000c00 */
[----:B------:R-:W-:-:S02]  /*0800*/  LOP3.LUT R21, R11, 0x30, R16, 0xf8, !PT ;  /* 0x000000300b157812 */ /* 0x000fc400078ef810 */
[----:B------:R-:W-:Y:S01]  /*0810*/  SHF.L.U32 R82, R22, 0x3, RZ ;  /* 0x0000000316527819 */ /* 0x000fe200000006ff */
[----:B------:R-:W3:Y:S01]  /*0820*/  LDS.128 R12, [R81+0x1000] ;  /* 0x00100000510c7984 */ /* 0x000ee20000000c00 */
[----:B------:R-:W-:Y:S02]  /*0830*/  LEA.HI R29, R23, R22, RZ, 0x3 ;  /* 0x00000016171d7211 */ /* 0x000fe400078f18ff */
[----:B------:R-:W-:Y:S01]  /*0840*/  LOP3.LUT R28, R27, 0x38, R82, 0xf8, !PT ;  /* 0x000000381b1c7812 */ /* 0x000fe200078ef852 */
[----:B------:R-:W4:Y:S01]  /*0850*/  LDS.128 R16, [R81+0x2000] ;  /* 0x0020000051107984 */ /* 0x000f220000000c00 */
[----:B------:R-:W-:Y:S01]  /*0860*/  SHF.R.U32.HI R31, RZ, 0x3, R27 ;  /* 0x00000003ff1f7819 */ /* 0x000fe2000001161b */
[----:B------:R-:W-:Y:S01]  /*0870*/  IMAD.SHL.U32 R10, R29, 0x200, RZ ;  /* 0x000002001d0a7824 */ /* 0x000fe200078e00ff */
[----:B------:R-:W-:Y:S01]  /*0880*/  LOP3.LUT R24, R21, 0x8, R20, 0xf8, !PT ;  /* 0x0000000815187812 */ /* 0x000fe200078ef814 */
[----:B------:R-:W-:Y:S01]  /*0890*/  LDS.128 R36, [R81+0x4800] ;  /* 0x0048000051247984 */ /* 0x000fe20000000c00 */
[----:B------:R-:W-:-:S02]  /*08a0*/  SHF.R.U32.HI R11, RZ, 0x3, R11 ;  /* 0x00000003ff0b7819 */ /* 0x000fc4000001160b */
[----:B------:R-:W-:Y:S01]  /*08b0*/  LOP3.LUT R33, R28, R31, RZ, 0x3c, !PT ;  /* 0x0000001f1c217212 */ /* 0x000fe200078e3cff */
[----:B------:R-:W5:Y:S01]  /*08c0*/  LDS.128 R20, [R81+0x2800] ;  /* 0x0028000051147984 */ /* 0x000f620000000c00 */
[----:B------:R-:W-:Y:S02]  /*08d0*/  LOP3.LUT R11, R24, R11, RZ, 0x3c, !PT ;  /* 0x0000000b180b7212 */ /* 0x000fe400078e3cff */
[----:B------:R-:W-:Y:S01]  /*08e0*/  LOP3.LUT R9, R33, 0x7ffff000, R10, 0xf8, !PT ;  /* 0x7ffff00021097812 */ /* 0x000fe200078ef80a */
[----:B------:R-:W5:Y:S01]  /*08f0*/  LDS.128 R24, [R81+0x3000] ;  /* 0x0030000051187984 */ /* 0x000f620000000c00 */
[----:B------:R-:W-:-:S03]  /*0900*/  LEA R11, R32, R11, 0x9 ;  /* 0x0000000b200b7211 */ /* 0x000fc600078e48ff */
[----:B------:R-:W5:Y:S02]  /*0910*/  LDS.128 R28, [R81+0x3800] ;  /* 0x00380000511c7984 */ /* 0x000f640000000c00 */
[--C-:B------:R-:W-:Y:S02]  /*0920*/  IMAD R11, R11, 0x2, R2.reuse ;  /* 0x000000020b0b7824 */ /* 0x100fe400078e0202 */
[----:B------:R-:W5:Y:S01]  /*0930*/  LDS.128 R32, [R81+0x4000] ;  /* 0x0040000051207984 */ /* 0x000f620000000c00 */
[----:B0-----:R-:W-:Y:S01]  /*0940*/  FMUL.FTZ R10, R40, UR4 ;  /* 0x00000004280a7c20 */ /* 0x001fe20008410000 */
[----:B------:R-:W-:Y:S01]  /*0950*/  FMUL.FTZ R57, R41, UR4 ;  /* 0x0000000429397c20 */ /* 0x000fe20008410000 */
[----:B------:R-:W-:Y:S01]  /*0960*/  FMUL.FTZ R56, R42, UR4 ;  /* 0x000000042a387c20 */ /* 0x000fe20008410000 */
[----:B------:R-:W-:Y:S01]  /*0970*/  FMUL.FTZ R59, R43, UR4 ;  /* 0x000000042b3b7c20 */ /* 0x000fe20008410000 */
[----:B------:R-:W0:Y:S01]  /*0980*/  LDS.128 R48, [R81+0x6000] ;  /* 0x0060000051307984 */ /* 0x000e220000000c00 */
[----:B-1----:R-:W-:Y:S01]  /*0990*/  FMUL.FTZ R58, R44, UR4 ;  /* 0x000000042c3a7c20 */ /* 0x002fe20008410000 */
[----:B------:R-:W-:Y:S01]  /*09a0*/  FMUL.FTZ R61, R45, UR4 ;  /* 0x000000042d3d7c20 */ /* 0x000fe20008410000 */
[----:B------:R-:W-:Y:S01]  /*09b0*/  FMUL.FTZ R60, R46, UR4 ;  /* 0x000000042e3c7c20 */ /* 0x000fe20008410000 */
[----:B------:R-:W1:Y:S01]  /*09c0*/  LDS.128 R40, [R81+0x5000] ;  /* 0x0050000051287984 */ /* 0x000e620000000c00 */
[----:B------:R-:W-:Y:S01]  /*09d0*/  FMUL.FTZ R63, R47, UR4 ;  /* 0x000000042f3f7c20 */ /* 0x000fe20008410000 */
[----:B--2---:R-:W-:Y:S01]  /*09e0*/  FMUL.FTZ R66, R52, UR4 ;  /* 0x0000000434427c20 */ /* 0x004fe20008410000 */
[----:B------:R-:W-:Y:S01]  /*09f0*/  FMUL.FTZ R71, R53, UR4 ;  /* 0x0000000435477c20 */ /* 0x000fe20008410000 */
[----:B------:R-:W2:Y:S01]  /*0a00*/  LDS.128 R44, [R81+0x5800] ;  /* 0x00580000512c7984 */ /* 0x000ea20000000c00 */
[----:B------:R-:W-:Y:S01]  /*0a10*/  FMUL.FTZ R68, R54, UR4 ;  /* 0x0000000436447c20 */ /* 0x000fe20008410000 */
[----:B------:R-:W-:Y:S01]  /*0a20*/  FMUL.FTZ R73, R55, UR4 ;  /* 0x0000000437497c20 */ /* 0x000fe20008410000 */
[----:B---3--:R-:W-:Y:S01]  /*0a30*/  FMUL.FTZ R62, R12, UR4 ;  /* 0x000000040c3e7c20 */ /* 0x008fe20008410000 */
[----:B------:R-:W-:Y:S01]  /*0a40*/  FMUL.FTZ R65, R13, UR4 ;  /* 0x000000040d417c20 */ /* 0x000fe20008410000 */
[----:B------:R-:W-:Y:S01]  /*0a50*/  FMUL.FTZ R64, R14, UR4 ;  /* 0x000000040e407c20 */ /* 0x000fe20008410000 */
[----:B------:R-:W-:Y:S01]  /*0a60*/  FMUL.FTZ R67, R15, UR4 ;  /* 0x000000040f437c20 */ /* 0x000fe20008410000 */
[----:B------:R-:W3:Y:S01]  /*0a70*/  LDS.128 R52, [R81+0x7000] ;  /* 0x0070000051347984 */ /* 0x000ee20000000c00 */
[----:B----4-:R-:W-:Y:S01]  /*0a80*/  FMUL.FTZ R69, R16, UR4 ;  /* 0x0000000410457c20 */ /* 0x010fe20008410000 */
[----:B------:R-:W-:Y:S01]  /*0a90*/  FMUL.FTZ R72, R17, UR4 ;  /* 0x0000000411487c20 */ /* 0x000fe20008410000 */
[----:B------:R-:W-:Y:S01]  /*0aa0*/  FMUL.FTZ R70, R18, UR4 ;  /* 0x0000000412467c20 */ /* 0x000fe20008410000 */
[----:B------:R-:W4:Y:S01]  /*0ab0*/  LDS.128 R12, [R81+0x6800] ;  /* 0x00680000510c7984 */ /* 0x000f220000000c00 */
[----:B------:R-:W-:Y:S01]  /*0ac0*/  FMUL.FTZ R75, R19, UR4 ;  /* 0x00000004134b7c20 */ /* 0x000fe20008410000 */
[----:B-----5:R-:W-:Y:S01]  /*0ad0*/  FMUL.FTZ R74, R20, UR4 ;  /* 0x00000004144a7c20 */ /* 0x020fe20008410000 */
[----:B------:R-:W-:Y:S01]  /*0ae0*/  FMUL.FTZ R77, R21, UR4 ;  /* 0x00000004154d7c20 */ /* 0x000fe20008410000 */
[----:B------:R5:W5:Y:S01]  /*0af0*/  LDS.128 R16, [R81+0x7800] ;  /* 0x0078000051107984 */ /* 0x000b620000000c00 */
        /* <DEDUP_REMOVED lines=18> */
[----:B------:R-:W-:Y:S01]  /*0c20*/  F2FP.BF16.F32.PACK_AB R23, R73, R68 ;  /* 0x000000444917723e */ /* 0x000fe200000010ff */
[----:B0-----:R-:W-:Y:S01]  /*0c30*/  FMUL.FTZ R49, R49, UR4 ;  /* 0x0000000431317c20 */ /* 0x001fe20008410000 */
[----:B-1----:R-:W-:Y:S01]  /*0c40*/  FMUL.FTZ R39, R42, UR4 ;  /* 0x000000042a277c20 */ /* 0x002fe20008410000 */
        /* <DEDUP_REMOVED lines=13> */
[----:B------:R-:W-:Y:S01]  /*0d20*/  F2FP.BF16.F32.PACK_AB R20, R65, R62 ;  /* 0x0000003e4114723e */ /* 0x000fe200000010ff */
[----:B----4-:R-:W-:Y:S01]  /*0d30*/  FMUL.FTZ R48, R12, UR4 ;  /* 0x000000040c307c20 */ /* 0x010fe20008410000 */
[----:B-----5:R-:W-:Y:S01]  /*0d40*/  FMUL.FTZ R81, R13, UR4 ;  /* 0x000000040d517c20 */ /* 0x020fe20008410000 */
        /* <DEDUP_REMOVED lines=13> */
[----:B------:R-:W-:Y:S01]  /*0e20*/  STSM.16.MT88.4 [R11+0x10000], R12 ;  /* 0x0100000c0b007844 */ /* 0x000fe20000004200 */
[----:B------:R-:W-:Y:S01]  /*0e30*/  F2FP.BF16.F32.PACK_AB R73, R75, R70 ;  /* 0x000000464b49723e */ /* 0x000fe200000010ff */
[----:B------:R-:W-:Y:S01]  /*0e40*/  IMAD R10, R9, 0x2, R2 ;  /* 0x00000002090a7824 */ /* 0x000fe200078e0202 */
[----:B------:R-:W-:Y:S01]  /*0e50*/  F2FP.BF16.F32.PACK_AB R26, R29, R26 ;  /* 0x0000001a1d1a723e */ /* 0x000fe200000010ff */
[----:B------:R0:W-:Y:S01]  /*0e60*/  STSM.16.MT88.4 [R11+0x10800], R20 ;  /* 0x010800140b007844 */ /* 0x0001e20000004200 */
[----:B------:R-:W-:Y:S01]  /*0e70*/  F2FP.BF16.F32.PACK_AB R72, R72, R69 ;  /* 0x000000454848723e */ /* 0x000fe200000010ff */
[----:B------:R-:W-:Y:S01]  /*0e80*/  ULDC UR4, c[0x0][0x244] ;  /* 0x0000910000047ab9 */ /* 0x000fe20000000800 */
[----:B------:R-:W-:-:S02]  /*0e90*/  F2FP.BF16.F32.PACK_AB R74, R77, R74 ;  /* 0x0000004a4d4a723e */ /* 0x000fc400000010ff */
[----:B------:R-:W-:Y:S02]  /*0ea0*/  F2FP.BF16.F32.PACK_AB R75, R78, R76 ;  /* 0x0000004c4e4b723e */ /* 0x000fe400000010ff */
[----:B------:R-:W-:Y:S02]  /*0eb0*/  F2FP.BF16.F32.PACK_AB R27, R30, R27 ;  /* 0x0000001b1e1b723e */ /* 0x000fe400000010ff */
[----:B------:R-:W-:Y:S01]  /*0ec0*/  F2FP.BF16.F32.PACK_AB R29, R34, R31 ;  /* 0x0000001f221d723e */ /* 0x000fe200000010ff */
[----:B------:R-:W-:Y:S01]  /*0ed0*/  STSM.16.MT88.4 [R11+0x11000], R72 ;  /* 0x011000480b007844 */ /* 0x000fe20000004200 */
[----:B------:R-:W-:Y:S02]  /*0ee0*/  F2FP.BF16.F32.PACK_AB R24, R79, R24 ;  /* 0x000000184f18723e */ /* 0x000fe400000010ff */
[----:B------:R-:W-:Y:S02]  /*0ef0*/  F2FP.BF16.F32.PACK_AB R25, R80, R25 ;  /* 0x000000195019723e */ /* 0x000fe400000010ff */
[----:B------:R-:W-:-:S02]  /*0f00*/  F2FP.BF16.F32.PACK_AB R30, R37, R32 ;  /* 0x00000020251e723e */ /* 0x000fc400000010ff */
[----:B------:R-:W-:Y:S01]  /*0f10*/  F2FP.BF16.F32.PACK_AB R31, R38, R35 ;  /* 0x00000023261f723e */ /* 0x000fe200000010ff */
[----:B------:R-:W-:Y:S01]  /*0f20*/  STSM.16.MT88.4 [R11+0x11800], R24 ;  /* 0x011800180b007844 */ /* 0x000fe20000004200 */
[----:B------:R-:W-:Y:S02]  /*0f30*/  F2FP.BF16.F32.PACK_AB R28, R33, R28 ;  /* 0x0000001c211c723e */ /* 0x000fe400000010ff */
[----:B------:R-:W-:Y:S02]  /*0f40*/  F2FP.BF16.F32.PACK_AB R37, R42, R39 ;  /* 0x000000272a25723e */ /* 0x000fe400000010ff */
[----:B------:R-:W-:Y:S01]  /*0f50*/  F2FP.BF16.F32.PACK_AB R38, R45, R40 ;  /* 0x000000282d26723e */ /* 0x000fe200000010ff */
[----:B------:R-:W-:Y:S01]  /*0f60*/  STSM.16.MT88.4 [R11+0x14000], R28 ;  /* 0x0140001c0b007844 */ /* 0x000fe20000004200 */
[----:B------:R-:W-:Y:S02]  /*0f70*/  F2FP.BF16.F32.PACK_AB R36, R41, R36 ;  /* 0x000000242924723e */ /* 0x000fe400000010ff */
        /* <DEDUP_REMOVED lines=9> */
[----:B------:R-:W-:-:S02]  /*1010*/  F2FP.BF16.F32.PACK_AB R54, R17, R16 ;  /* 0x000000101136723e */ /* 0x000fc400000010ff */
[----:B------:R-:W-:Y:S02]  /*1020*/  F2FP.BF16.F32.PACK_AB R55, R18, R55 ;  /* 0x000000371237723e */ /* 0x000fe400000010ff */
[C---:B------:R-:W-:Y:S02]  /*1030*/  IADD3 R16, P1, R7.reuse, R84, RZ ;  /* 0x0000005407107210 */ /* 0x040fe40007f3e0ff */
[----:B------:R-:W-:Y:S01]  /*1040*/  ISETP.GE.AND P0, PT, R82, UR4, PT ;  /* 0x0000000452007c0c */ /* 0x000fe2000bf06270 */
[----:B------:R1:W-:Y:S01]  /*1050*/  STSM.16.MT88.4 [R11+0x15800], R52 ;  /* 0x015800340b007844 */ /* 0x0003e20000004200 */
[C---:B------:R-:W-:Y:S01]  /*1060*/  IADD3 R19, R7.reuse, 0x8, RZ ;  /* 0x0000000807137810 */ /* 0x040fe20007ffe0ff */
[----:B------:R-:W-:Y:S01]  /*1070*/  ULDC.64 UR4, c[0x0][0x260] ;  /* 0x0000980000047ab9 */ /* 0x000fe20000000a00 */
[--C-:B------:R-:W-:Y:S01]  /*1080*/  SHF.R.S32.HI R83, RZ, 0x1f, R82.reuse ;  /* 0x0000001fff537819 */ /* 0x100fe20000011452 */
[----:B------:R-:W-:Y:S01]  /*1090*/  BAR.SYNC.DEFER_BLOCKING 0x0 ;  /* 0x0000000000007b1d */ /* 0x000fe20000010000 */
[----:B------:R-:W-:Y:S01]  /*10a0*/  LEA.HI.X.SX32 R17, R7, R85, 0x1, P1 ;  /* 0x0000005507117211 */ /* 0x000fe200008f0eff */
[----:B------:R-:W-:Y:S01]  /*10b0*/  IMAD R3, R3, UR4, RZ ;  /* 0x0000000403037c24 */ /* 0x000fe2000f8e02ff */
[-C--:B------:R-:W-:Y:S01]  /*10c0*/  ISETP.GE.OR P1, PT, R7, R0.reuse, P0 ;  /* 0x000000000700720c */ /* 0x080fe20000726670 */
[----:B------:R-:W-:Y:S01]  /*10d0*/  IMAD.WIDE.U32 R82, R8, UR6, R82 ;  /* 0x0000000608527c25 */ /* 0x000fe2000f8e0052 */
[----:B------:R-:W-:-:S02]  /*10e0*/  ISETP.GE.OR P6, PT, R19, R0, P0 ;  /* 0x000000001300720c */ /* 0x000fc400007c6670 */
[C---:B0-----:R-:W-:Y:S01]  /*10f0*/  IADD3 R23, R7.reuse, 0x38, RZ ;  /* 0x0000003807177810 */ /* 0x041fe20007ffe0ff */
[----:B------:R-:W-:Y:S01]  /*1100*/  IMAD R19, R8, UR7, R5 ;  /* 0x0000000708137c24 */ /* 0x000fe2000f8e0205 */
[----:B------:R-:W-:Y:S01]  /*1110*/  IADD3 R8, R2, 0x10000, RZ ;  /* 0x0001000002087810 */ /* 0x000fe20007ffe0ff */
[C---:B------:R-:W-:Y:S02]  /*1120*/  VIADD R5, R7.reuse, 0x10 ;  /* 0x0000001007057836 */ /* 0x040fe40000000000 */
[----:B-1----:R-:W-:Y:S02]  /*1130*/  VIADD R11, R7, 0x18 ;  /* 0x00000018070b7836 */ /* 0x002fe40000000000 */
[----:B------:R-:W-:Y:S01]  /*1140*/  IMAD.IADD R83, R83, 0x1, R19 ;  /* 0x0000000153537824 */ /* 0x000fe200078e0213 */
[-C--:B------:R-:W-:Y:S01]  /*1150*/  ISETP.GE.OR P5, PT, R5, R0.reuse, P0 ;  /* 0x000000000500720c */ /* 0x080fe200007a6670 */
[C---:B------:R-:W-:Y:S01]  /*1160*/  IMAD R19, R6.reuse, UR5, R3 ;  /* 0x0000000506137c24 */ /* 0x040fe2000f8e0203 */
[----:B------:R-:W-:Y:S01]  /*1170*/  ISETP.GE.OR P4, PT, R11, R0, P0 ;  /* 0x000000000b00720c */ /* 0x000fe20000786670 */
[C---:B------:R-:W-:Y:S01]  /*1180*/  VIADD R11, R7.reuse, 0x28 ;  /* 0x00000028070b7836 */ /* 0x040fe20000000000 */
[----:B------:R-:W-:Y:S01]  /*1190*/  IADD3 R5, R7, 0x20, RZ ;  /* 0x0000002007057810 */ /* 0x000fe20007ffe0ff */
[----:B------:R-:W-:-:S03]  /*11a0*/  IMAD.WIDE.U32 R2, R6, UR4, R82 ;  /* 0x0000000406027c25 */ /* 0x000fc6000f8e0052 */
[-C--:B------:R-:W-:Y:S01]  /*11b0*/  ISETP.GE.OR P3, PT, R5, R0.reuse, P0 ;  /* 0x000000000500720c */ /* 0x080fe20000766670 */
[----:B------:R0:W1:Y:S01]  /*11c0*/  LDS.128 R12, [R10+0x11c00] ;  /* 0x011c00000a0c7984 */ /* 0x0000620000000c00 */
[----:B------:R-:W-:Y:S01]  /*11d0*/  ISETP.GE.OR P2, PT, R11, R0, P0 ;  /* 0x000000000b00720c */ /* 0x000fe20000746670 */
[----:B------:R-:W-:-:S04]  /*11e0*/  IMAD.WIDE R4, R4, 0x40, R16 ;  /* 0x0000004004047825 */ /* 0x000fc800078e0210 */
[----:B------:R-:W-:Y:S02]  /*11f0*/  VIADD R11, R7, 0x30 ;  /* 0x00000030070b7836 */ /* 0x000fe40000000000 */
[----:B------:R-:W-:Y:S02]  /*1200*/  IMAD R16, R9, 0x2, R8 ;  /* 0x0000000209107824 */ /* 0x000fe400078e0208 */
[----:B------:R-:W-:Y:S01]  /*1210*/  IMAD.IADD R7, R3, 0x1, R19 ;  /* 0x0000000103077824 */ /* 0x000fe200078e0213 */
[----:B0-----:R-:W-:Y:S06]  /*1220*/  @P1 BRA `(.L_x_2089) ;  /* 0x00000000002c1947 */ /* 0x001fec0003800000 */
[----:B------:R-:W0:Y:S01]  /*1230*/  LDS.128 R16, [R16] ;  /* 0x0000000010107984 */ /* 0x000e220000000c00 */
[----:B------:R-:W-:Y:S01]  /*1240*/  ULDC.64 UR4, c[0x0][0x250] ;  /* 0x0000940000047ab9 */ /* 0x000fe20000000a00 */
[----:B------:R-:W-:Y:S02]  /*1250*/  IMAD.MOV.U32 R6, RZ, RZ, R2 ;  /* 0x000000ffff067224 */ /* 0x000fe400078e0002 */
[----:B------:R-:W-:Y:S02]  /*1260*/  IMAD R21, R5, UR4, RZ ;  /* 0x0000000405157c24 */ /* 0x000fe4000f8e02ff */
[----:B------:R-:W-:-:S04]  /*1270*/  IMAD.WIDE.U32 R8, R4, UR4, R6 ;  /* 0x0000000404087c25 */ /* 0x000fc8000f8e0006 */
[----:B------:R-:W-:Y:S01]  /*1280*/  IMAD R21, R4, UR5, R21 ;  /* 0x0000000504157c24 */ /* 0x000fe2000f8e0215 */
[----:B------:R-:W-:Y:S02]  /*1290*/  ULDC.64 UR4, c[0x0][0x238] ;  /* 0x00008e0000047ab9 */ /* 0x000fe40000000a00 */
[----:B------:R-:W-:Y:S02]  /*12a0*/  LEA R20, P1, R8, UR4, 0x1 ;  /* 0x0000000408147c11 */ /* 0x000fe4000f8208ff */
[----:B------:R-:W-:-:S04]  /*12b0*/  IADD3 R9, R9, R21, RZ ;  /* 0x0000001509097210 */ /* 0x000fc80007ffe0ff */
[----:B------:R-:W-:-:S05]  /*12c0*/  LEA.HI.X R21, R8, UR5, R9, 0x1, P1 ;  /* 0x0000000508157c11 */ /* 0x000fca00088f0c09 */
[----:B0-----:R0:W-:Y:S02]  /*12d0*/  STG.E.128 desc[UR8][R20.64], R16 ;  /* 0x0000001014007986 */ /* 0x0011e4000c101d08 */
.L_x_2089:
[----:B------:R-:W-:Y:S05]  /*12e0*/  BSYNC B0 ;  /* 0x0000000000007941 */ /* 0x000fea0003800000 */
.L_x_2088:
[----:B0-----:R0:W2:Y:S01]  /*12f0*/  LDS.128 R16, [R10+0x10400] ;  /* 0x010400000a107984 */ /* 0x0010a20000000c00 */
[----:B------:R-:W-:Y:S01]  /*1300*/  BSSY B0, `(.L_x_2090) ;  /* 0x0000011000007945 */ /* 0x000fe20003800000 */
[-C--:B------:R-:W-:Y:S02]  /*1310*/  ISETP.GE.OR P1, PT, R11, R0.reuse, P0 ;  /* 0x000000000b00720c */ /* 0x080fe40000726670 */
[----:B------:R-:W-:Y:S01]  /*1320*/  ISETP.GE.OR P0, PT, R23, R0, P0 ;  /* 0x000000001700720c */ /* 0x000fe20000706670 */
[----:B------:R-:W-:-:S12]  /*1330*/  @P6 BRA `(.L_x_2091) ;  /* 0x0000000000346947 */ /* 0x000fd80003800000 */
[----:B------:R-:W-:Y:S01]  /*1340*/  IADD3 R11, P6, R4, 0x8, RZ ;  /* 0x00000008040b7810 */ /* 0x000fe20007fde0ff */
[----:B------:R-:W-:Y:S01]  /*1350*/  ULDC.64 UR4, c[0x0][0x250] ;  /* 0x0000940000047ab9 */ /* 0x000fe20000000a00 */
[----:B------:R-:W-:Y:S01]  /*1360*/  MOV R9, R7 ;  /* 0x0000000700097202 */ /* 0x000fe20000000f00 */
        /* <DEDUP_REMOVED lines=10> */
.L_x_2091:
[----:B------:R-:W-:Y:S05]  /*1410*/  BSYNC B0 ;  /* 0x0000000000007941 */ /* 0x000fea0003800000 */
.L_x_2090:
[----:B--23--:R2:W3:Y:S01]  /*1420*/  LDS.128 R16, [R10+0x10800] ;  /* 0x010800000a107984 */ /* 0x00c4e20000000c00 */
[----:B------:R-:W-:Y:S04]  /*1430*/  BSSY B0, `(.L_x_2092) ;  /* 0x000000f000007945 */ /* 0x000fe80003800000 */
[----:B------:R-:W-:Y:S05]  /*1440*/  @P5 BRA `(.L_x_2093) ;  /* 0x0000000000345947 */ /* 0x000fea0003800000 */
        /* <DEDUP_REMOVED lines=13> */
.L_x_2093:
[----:B------:R-:W-:Y:S05]  /*1520*/  BSYNC B0 ;  /* 0x0000000000007941 */ /* 0x000fea0003800000 */
.L_x_2092:
[----:B---34-:R3:W4:Y:S01]  /*1530*/  LDS.128 R16, [R10+0x10c00] ;  /* 0x010c00000a107984 */ /* 0x0187220000000c00 */
[----:B------:R-:W-:Y:S04]  /*1540*/  BSSY B0, `(.L_x_2094) ;  /* 0x000000f000007945 */ /* 0x000fe80003800000 */
[----:B------:R-:W-:Y:S05]  /*1550*/  @P4 BRA `(.L_x_2095) ;  /* 0x0000000000344947 */ /* 0x000fea0003800000 */
[----:B------:R-:W-:Y:S01]  /*1560*/  IADD3 R11, P4, R4, 0x18, RZ ;  /* 0x00000018040b7810 */ /* 0x000fe20007f9e0ff */
[----:B------:R-:W-:Y:S01]  /*1570*/  ULDC.64 UR4, c[0x0][0x250] ;  /* 0x0000940000047ab9 */ /* 0x000fe20000000a00 */
[----:B------:R-:W-:Y:S02]  /*1580*/  IMAD.MOV.U32 R8, RZ, RZ, R2 ;  /* 0x000000ffff087224 */ /* 0x000fe400078e0002 */
[----:B------:R-:W-:Y:S01]  /*1590*/  IADD3.X R0, RZ, R5, RZ, P4, !PT ;  /* 0x00000005ff007210 */ /* 0x000fe200027fe4ff */
[----:B------:R-:W-:-:S04]  /*15a0*/  IMAD.MOV.U32 R9, RZ, RZ, R7 ;  /* 0x000000ffff097224 */ /* 0x000fc800078e0007 */
[----:B------:R-:W-:Y:S02]  /*15b0*/  IMAD R0, R0, UR4, RZ ;  /* 0x0000000400007c24 */ /* 0x000fe4000f8e02ff */
[----:B------:R-:W-:-:S04]  /*15c0*/  IMAD.WIDE.U32 R8, R11, UR4, R8 ;  /* 0x000000040b087c25 */ /* 0x000fc8000f8e0008 */
[----:B------:R-:W-:Y:S01]  /*15d0*/  IMAD R11, R11, UR5, R0 ;  /* 0x000000050b0b7c24 */ /* 0x000fe2000f8e0200 */
[----:B------:R-:W-:Y:S02]  /*15e0*/  ULDC.64 UR4, c[0x0][0x238] ;  /* 0x00008e0000047ab9 */ /* 0x000fe40000000a00 */
[----:B------:R-:W-:Y:S02]  /*15f0*/  LEA R20, P4, R8, UR4, 0x1 ;  /* 0x0000000408147c11 */ /* 0x000fe4000f8808ff */
[----:B------:R-:W-:-:S04]  /*1600*/  IADD3 R9, R9, R11, RZ ;  /* 0x0000000b09097210 */ /* 0x000fc80007ffe0ff */
[----:B------:R-:W-:-:S05]  /*1610*/  LEA.HI.X R21, R8, UR5, R9, 0x1, P4 ;  /* 0x0000000508157c11 */ /* 0x000fca000a0f0c09 */
[----:B----4-:R4:W-:Y:S02]  /*1620*/  STG.E.128 desc[UR8][R20.64], R16 ;  /* 0x0000001014007986 */ /* 0x0109e4000c101d08 */
.L_x_2095:
[----:B------:R-:W-:Y:S05]  /*1630*/  BSYNC B0 ;  /* 0x0000000000007941 */ /* 0x000fea0003800000 */
.L_x_2094:
[----:B----4-:R4:W0:Y:S01]  /*1640*/  LDS.128 R16, [R10+0x11000] ;  /* 0x011000000a107984 */ /* 0x0108220000000c00 */
        /* <DEDUP_REMOVED lines=15> */
.L_x_2097:
[----:B------:R-:W-:Y:S05]  /*1740*/  BSYNC B0 ;  /* 0x0000000000007941 */ /* 0x000fea0003800000 */
.L_x_2096:
        /* <DEDUP_REMOVED lines=16> */
.L_x_2099:
[----:B------:R-:W-:Y:S05]  /*1850*/  BSYNC B0 ;  /* 0x0000000000007941 */ /* 0x000fea0003800000 */
.L_x_2098:
        /* <DEDUP_REMOVED lines=16> */
.L_x_2101:
[----:B------:R-:W-:Y:S05]  /*1960*/  BSYNC B0 ;  /* 0x0000000000007941 */ /* 0x000fea0003800000 */
.L_x_2100:
[----:B------:R-:W-:Y:S05]  /*1970*/  @P0 EXIT ;  /* 0x000000000000094d */ /* 0x000fea0003800000 */
[----:B0-2---:R-:W-:Y:S01]  /*1980*/  IADD3 R9, P0, R4, 0x38, RZ ;  /* 0x0000003804097810 */ /* 0x005fe20007f1e0ff */
[----:B------:R-:W-:Y:S01]  /*1990*/  ULDC.64 UR4, c[0x0][0x250] ;  /* 0x0000940000047ab9 */ /* 0x000fe20000000a00 */
[----:B------:R-:W-:Y:S02]  /*19a0*/  IMAD.MOV.U32 R3, RZ, RZ, R7 ;  /* 0x000000ffff037224 */ /* 0x000fe400078e0007 */
[----:B------:R-:W-:Y:S01]  /*19b0*/  IADD3.X R4, RZ, R5, RZ, P0, !PT ;  /* 0x00000005ff047210 */ /* 0x000fe200007fe4ff */
        /* <DEDUP_REMOVED lines=9> */
.L_x_2102:
        /* <DEDUP_REMOVED lines=11> */
.L_x_2222:


//--------------------- .text._ZN7cutlass13device_kernelIN5flash11enable_sm90INS1_16FlashAttnBwdSm90INS1_25CollectiveMainloopBwdSm90ILi2ELi1ELi1EN4cute5tupleIJNS5_1CILi1EEES8_S8_EEENS6_IJNS7_ILi64EEENS7_ILi80EEENS7_ILi256EEEEEENS_10bfloat16_tEfNS_4arch4Sm90ELb1ELb0ELb0ELb1ELb0ELb0ELb1ELb1ELi2ELi1ELi1ELi1ELb0EEENS1_24CollectiveEpilogueBwdGQAISD_fSG_Li256ELb1ELb0EEENS1_25SingleTileBwdLPTSchedulerILb1ELi80ELb0EEEEEEEEEvNT_6ParamsE --------------------------
	.section	.text._ZN7cutlass13device_kernelIN5flash11enable_sm90INS1_16FlashAttnBwdSm90INS1_25CollectiveMainloopBwdSm90ILi2ELi1ELi1EN4cute5tupleIJNS5_1CILi1EEES8_S8_EEENS6_IJNS7_ILi64EEENS7_ILi80EEENS7_ILi256EEEEEENS_10bfloat16_tEfNS_4arch4Sm90ELb1ELb0ELb0ELb1ELb0ELb0ELb1ELb1ELi2ELi1ELi1ELi1ELb0EEENS1_24CollectiveEpilogueBwdGQAISD_fSG_Li256ELb1ELb0EEENS1_25SingleTileBwdLPTSchedulerILb1ELi80ELb0EEEEEEEEEvNT_6ParamsE,"ax",@progbits
	.align	128
.text._ZN7cutlass13device_kernelIN5flash11enable_sm90INS1_16FlashAttnBwdSm90INS1_25CollectiveMainloopBwdSm90ILi2ELi1ELi1EN4cute5tupleIJNS5_1CILi1EEES8_S8_EEENS6_IJNS7_ILi64EEENS7_ILi80EEENS7_ILi256EEEEEENS_10bfloat16_tEfNS_4arch4Sm90ELb1ELb0ELb0ELb1ELb0ELb0ELb1ELb1ELi2ELi1ELi1ELi1ELb0EEENS1_24CollectiveEpilogueBwdGQAISD_fSG_Li256ELb1ELb0EEENS1_25SingleTileBwdLPTSchedulerILb1ELi80ELb0EEEEEEEEEvNT_6ParamsE:
        .type           _ZN7cutlass13device_kernelIN5flash11enable_sm90INS1_16FlashAttnBwdSm90INS1_25CollectiveMainloopBwdSm90ILi2ELi1ELi1EN4cute5tupleIJNS5_1CILi1EEES8_S8_EEENS6_IJNS7_ILi64EEENS7_ILi80EEENS7_ILi256EEEEEENS_10bfloat16_tEfNS_4arch4Sm90ELb1ELb0ELb0ELb1ELb0ELb0ELb1ELb1ELi2ELi1ELi1ELi1ELb0EEENS1_24CollectiveEpilogueBwdGQAISD_fSG_Li256ELb1ELb0EEENS1_25SingleTileBwdLPTSchedulerILb1ELi80ELb0EEEEEEEEEvNT_6ParamsE,@function
        .size           _ZN7cutlass13device_kernelIN5flash11enable_sm90INS1_16FlashAttnBwdSm90INS1_25CollectiveMainloopBwdSm90ILi2ELi1ELi1EN4cute5tupleIJNS5_1CILi1EEES8_S8_EEENS6_IJNS7_ILi64EEENS7_ILi80EEENS7_ILi256EEEEEENS_10bfloat16_tEfNS_4arch4Sm90ELb1ELb0ELb0ELb1ELb0ELb0ELb1ELb1ELi2ELi1ELi1ELi1ELb0EEENS1_24CollectiveEpilogueBwdGQAISD_fSG_Li256ELb1ELb0EEENS1_25SingleTileBwdLPTSchedulerILb1ELi80ELb0EEEEEEEEEvNT_6ParamsE,(.L_x_2223 - _ZN7cutlass13device_kernelIN5flash11enable_sm90INS1_16FlashAttnBwdSm90INS1_25CollectiveMainloopBwdSm90ILi2ELi1ELi1EN4cute5tupleIJNS5_1CILi1EEES8_S8_EEENS6_IJNS7_ILi64EEENS7_ILi80EEENS7_ILi256EEEEEENS_10bfloat16_tEfNS_4arch4Sm90ELb1ELb0ELb0ELb1ELb0ELb0ELb1ELb1ELi2ELi1ELi1ELi1ELb0EEENS1_24CollectiveEpilogueBwdGQAISD_fSG_Li256ELb1ELb0EEENS1_25SingleTileBwdLPTSchedulerILb1ELi80ELb0EEEEEEEEEvNT_6ParamsE)
        .other          _ZN7cutlass13device_kernelIN5flash11enable_sm90INS1_16FlashAttnBwdSm90INS1_25CollectiveMainloopBwdSm90ILi2ELi1ELi1EN4cute5tupleIJNS5_1CILi1EEES8_S8_EEENS6_IJNS7_ILi64EEENS7_ILi80EEENS7_ILi256EEEEEENS_10bfloat16_tEfNS_4arch4Sm90ELb1ELb0ELb0ELb1ELb0ELb0ELb1ELb1ELi2ELi1ELi1ELi1ELb0EEENS1_24CollectiveEpilogueBwdGQAISD_fSG_Li256ELb1ELb0EEENS1_25SingleTileBwdLPTSchedulerILb1ELi80ELb0EEEEEEEEEvNT_6ParamsE,@"STO_CUDA_ENTRY STV_DEFAULT"
_ZN7cutlass13device_kernelIN5flash11enable_sm90INS1_16FlashAttnBwdSm90INS1_25CollectiveMainloopBwdSm90ILi2ELi1ELi1EN4cute5tupleIJNS5_1CILi1EEES8_S8_EEENS6_IJNS7_ILi64EEENS7_ILi80EEENS7_ILi256EEEEEENS_10bfloat16_tEfNS_4arch4Sm90ELb1ELb0ELb0ELb1ELb0ELb0ELb1ELb1ELi2ELi1ELi1ELi1ELb0EEENS1_24CollectiveEpilogueBwdGQAISD_fSG_Li256ELb1ELb0EEENS1_25SingleTileBwdLPTSchedulerILb1ELi80ELb0EEEEEEEEEvNT_6ParamsE:
        /* <DEDUP_REMOVED lines=24> */
.L_x_2104:
[----:B------:R-:W-:Y:S05]  /*0180*/  BSYNC B0 ;  /* 0x0000000000007941 */ /* 0x000fea0003800000 */
.L_x_2103:
        /* <DEDUP_REMOVED lines=39> */
.L_x_2105:
        /* <DEDUP_REMOVED lines=20> */
.L_x_2106:
[----:B------:R-:W-:Y:S01]  /*0540*/  PLOP3.LUT P0, PT, PT, PT, UP0, 0x80, 0x0 ;  /* 0x000000000000781c */ /* 0x000fe20003f0f008 */
[----:B------:R-:W-:Y:S01]  /*0550*/  NOP ;  /* 0x0000000000007918 */ /* 0x000fe20000000000 */
[----:B------:R-:W-:Y:S01]  /*0560*/  BSSY B0, `(.L_x_2107) ;  /* 0x0000b4c000007945 */ /* 0x000fe20003800000 */
[----:B------:R-:W-:Y:S01]  /*0570*/  LOP3.LUT R11, R21, 0x7f, RZ, 0xc0, !PT ;  /* 0x0000007f150b7812 */ /* 0x000fe200078ec0ff */
[----:B-1234-:R-:W-:Y:S09]  /*0580*/  BAR.SYNC.DEFER_BLOCKING 0x0 ;  /* 0x0000000000007b1d */ /* 0x01eff20000010000 */
[----:B------:R-:W-:Y:S05]  /*0590*/  @!P0 BRA `(.L_x_2108) ;  /* 0x0000008c00d88947 */ /* 0x000fea0003800000 */
.L_x_2109:
        /* <DEDUP_REMOVED lines=23> */
[----:B------:R1:W-:Y:S01]  /*0710*/  STL [R1], R3 ;  /* 0x0000000301007387 */ /* 0x0003e20000100800 */
[----:B------:R-:W-:Y:S01]  /*0720*/  IMAD R0, R3, R2, RZ ;  /* 0x0000000203007224 */ /* 0x000fe200078e02ff */
[----:B------:R-:W-:Y:S06]  /*0730*/  BRA `(.L_x_2111) ;  /* 0x0000000000207947 */ /* 0x000fec0003800000 */
.L_x_2110:
[----:B------:R-:W1:Y:S01]  /*0740*/  LDC R2, c[0x0][0x8cc] ;  /* 0x00023300ff027b82 */ /* 0x000e620000000800 */
[----:B------:R-:W-:Y:S01]  /*0750*/  IMAD.U32 R3, RZ, RZ, UR4 ;  /* 0x00000004ff037e24 */ /* 0x000fe2000f8e00ff */
[----:B-1----:R-:W-:-:S13]  /*0760*/  ISETP.NE.AND P0, PT, R2, 0x1, PT ;  /* 0x000000010200780c */ /* 0x002fda0003f05270 */
[----:B------:R-:W1:Y:S02]  /*0770*/  @P0 LDC.64 R4, c[0x0][0x8d0] ;  /* 0x00023400ff040b82 */ /* 0x000e640000000a00 */
[----:B-1----:R-:W-:-:S05]  /*0780*/  @P0 IMAD.HI.U32 R0, R4, UR4, RZ ;  /* 0x0000000404000c27 */ /* 0x002fca000f8e00ff */
[----:B------:R-:W-:-:S05]  /*0790*/  @P0 SHF.R.U32.HI R3, RZ, R5, R0 ;  /* 0x00000005ff030219 */ /* 0x000fca0000011600 */
[----:B------:R2:W-:Y:S01]  /*07a0*/  STL [R1], R3 ;  /* 0x0000000301007387 */ /* 0x0005e20000100800 */
[----:B------:R-:W-:-:S07]  /*07b0*/  IMAD R0, R3, R2, RZ ;  /* 0x0000000203007224 */ /* 0x000fce00078e02ff */
.L_x_2111:
        /* <DEDUP_REMOVED lines=9> */
[----:B------:R-:W3:Y:S08]  /*0850*/  @P1 LDC R2, c[0x0][0x8c4] ;  /* 0x00023100ff021b82 */ /* 0x000ef00000000800 */
[----:B-12---:R-:W1:Y:S01]  /*0860*/  @P1 LDC R3, c[0x0][0x8c8] ;  /* 0x00023200ff031b82 */ /* 0x006e620000000800 */
[----:B---3--:R-:W-:-:S05]  /*0870*/  @P1 IMAD.HI.U32 R0, R5, R2, RZ ;  /* 0x0000000205001227 */ /* 0x008fca00078e00ff */
[----:B-1----:R-:W-:-:S05]  /*0880*/  @P1 SHF.R.U32.HI R235, RZ, R3, R0 ;  /* 0x00000003ffeb1219 */ /* 0x002fca0000011600 */
[----:B------:R-:W-:-:S04]  /*0890*/  IMAD.MOV R3, RZ, RZ, -R235 ;  /* 0x000000ffff037224 */ /* 0x000fc800078e0aeb */
[----:B------:R-:W-:Y:S01]  /*08a0*/  IMAD R236, R236, R3, R5 ;  /* 0x00000003ecec7224 */ /* 0x000fe200078e0205 */
[----:B------:R-:W-:Y:S06]  /*08b0*/  @!P0 BRA `(.L_x_2112) ;  /* 0x0000000000148947 */ /* 0x000fec0003800000 */
[----:B------:R-:W1:Y:S01]  /*08c0*/  LDC.64 R2, c[0x0][0x900] ;  /* 0x00024000ff027b82 */ /* 0x000e620000000a00 */
[----:B------:R-:W-:Y:S01]  /*08d0*/  ULDC.64 UR4, c[0x0][0x208] ;  /* 0x0000820000047ab9 */ /* 0x000fe20000000a00 */
[----:B-1----:R-:W-:-:S05]  /*08e0*/  IMAD.WIDE R2, R235, 0x4, R2 ;  /* 0x00000004eb027825 */ /* 0x002fca00078e0202 */
[----:B------:R2:W5:Y:S01]  /*08f0*/  LDG.E R0, desc[UR4][R2.64] ;  /* 0x0000000402007981 */ /* 0x000562000c1e1900 */
[----:B------:R-:W-:Y:S05]  /*0900*/  BRA `(.L_x_2113) ;  /* 0x0000000000307947 */ /* 0x000fea0003800000 */
.L_x_2112:
        /* <DEDUP_REMOVED lines=11> */
.L_x_2114:
[----:B------:R-:W1:Y:S02]  /*09c0*/  LDC R0, c[0x0][0x8f4] ;  /* 0x00023d00ff007b82 */ /* 0x000e640000000800 */
.L_x_2113:
[----:B------:R-:W3:Y:S01]  /*09d0*/  LDL R10, [R1] ;  /* 0x00000000010a7983 */ /* 0x000ee20000100800 */
[----:B-1---5:R-:W-:-:S04]  /*09e0*/  VIADD R0, R0, 0x4f ;  /* 0x0000004f00007836 */ /* 0x022fc80000000000 */
[----:B------:R-:W-:-:S05]  /*09f0*/  IMAD.HI R0, R0, 0x66666667, RZ ;  /* 0x6666666700007827 */ /* 0x000fca00078e02ff */
[----:B--2---:R-:W-:-:S04]  /*0a00*/  SHF.R.U32.HI R3, RZ, 0x1f, R0 ;  /* 0x0000001fff037819 */ /* 0x004fc80000011600 */
[----:B------:R-:W-:-:S04]  /*0a10*/  LEA.HI.SX32 R3, R0, R3, 0x1b ;  /* 0x0000000300037211 */ /* 0x000fc800078fdaff */
[----:B---3--:R-:W-:-:S04]  /*0a20*/  ISETP.GE.AND P0, PT, R10, R3, PT ;  /* 0x000000030a00720c */ /* 0x008fc80003f06270 */
        /* <DEDUP_REMOVED lines=34> */
.L_x_2116:
        /* <DEDUP_REMOVED lines=8> */
.L_x_2117:
        /* <DEDUP_REMOVED lines=10> */
.L_x_2118:
        /* <DEDUP_REMOVED lines=131> */
.L_x_2120:
[----:B------:R-:W2:Y:S04]  /*15a0*/  LDL R8, [R1+0x4] ;  /* 0x0000040001087983 */ /* 0x000ea80000100800 */
[----:B------:R-:W3:Y:S01]  /*15b0*/  LDL R14, [R1] ;  /* 0x00000000010e7983 */ /* 0x000ee20000100800 */
[----:B------:R-:W-:Y:S01]  /*15c0*/  LEA.HI R13, R13, R6, RZ, 0x3 ;  /* 0x000000060d0d7211 */ /* 0x000fe200078f18ff */
[----:B------:R-:W-:Y:S01]  /*15d0*/  IMAD.SHL.U32 R19, R19, 0x4, RZ ;  /* 0x0000000413137824 */ /* 0x000fe200078e00ff */
[----:B------:R-:W-:Y:S01]  /*15e0*/  ULDC.64 UR4, c[0x0][0x2d8] ;  /* 0x0000b60000047ab9 */ /* 0x000fe20000000a00 */
[----:B------:R-:W-:Y:S01]  /*15f0*/  LEA.HI R10, R10, R11, RZ, 0x5 ;  /* 0x0000000b0a0a7211 */ /* 0x000fe200078f28ff */
[----:B------:R-:W-:Y:S01]  /*1600*/  IMAD R12, R12, 0x10, R21 ;  /* 0x000000100c0c7824 */ /* 0x000fe200078e0215 */
[----:B------:R-:W-:-:S02]  /*1610*/  LOP3.LUT R13, R13, 0xfffffff8, RZ, 0xc0, !PT ;  /* 0xfffffff80d0d7812 */ /* 0x000fc400078ec0ff */
[----:B------:R-:W-:Y:S02]  /*1620*/  CS2R R214, SRZ ;  /* 0x0000000000d67805 */ /* 0x000fe4000001ff00 */
[----:B------:R-:W-:Y:S02]  /*1630*/  IADD3 R2, P0, R19, R2, RZ ;  /* 0x0000000213027210 */ /* 0x000fe40007f1e0ff */
[----:B------:R-:W-:Y:S02]  /*1640*/  CS2R R212, SRZ ;  /* 0x0000000000d47805 */ /* 0x000fe4000001ff00 */
[----:B------:R-:W-:Y:S01]  /*1650*/  SEL R231, R235, RZ, !P1 ;  /* 0x000000ffebe77207 */ /* 0x000fe20004800000 */
[----:B------:R-:W-:Y:S01]  /*1660*/  IMAD.IADD R13, R6, 0x1, -R13 ;  /* 0x00000001060d7824 */ /* 0x000fe200078e0a0d */
[----:B------:R-:W-:Y:S02]  /*1670*/  SHF.R.S32.HI R6, RZ, 0x1f, R235 ;  /* 0x0000001fff067819 */ /* 0x000fe400000114eb */
[----:B------:R-:W-:-:S02]  /*1680*/  CS2R R210, SRZ ;  /* 0x0000000000d27805 */ /* 0x000fc4000001ff00 */
[----:B------:R-:W-:Y:S01]  /*1690*/  LEA.HI.X.SX32 R3, R19, R3, 0x1, P0 ;  /* 0x0000000313037211 */ /* 0x000fe200000f0eff */
[----:B------:R-:W-:Y:S01]  /*16a0*/  IMAD.MOV.U32 R19, RZ, RZ, RZ ;  /* 0x000000ffff137224 */ /* 0x000fe200078e00ff */
[----:B------:R-:W-:Y:S02]  /*16b0*/  SEL R6, R6, RZ, !P1 ;  /* 0x000000ff06067207 */ /* 0x000fe40004800000 */
[----:B------:R-:W-:Y:S02]  /*16c0*/  CS2R R208, SRZ ;  /* 0x0000000000d07805 */ /* 0x000fe4000001ff00 */
[----:B------:R-:W-:Y:S01]  /*16d0*/  SHF.R.S32.HI R10, RZ, 0x5, R10 ;  /* 0x00000005ff0a7819 */ /* 0x000fe2000001140a */
[----:B------:R-:W-:Y:S01]  /*16e0*/  IMAD.WIDE.U32 R2, R236, UR4, R2 ;  /* 0x00000004ec027c25 */ /* 0x000fe2000f8e0002 */
[----:B------:R-:W-:Y:S02]  /*16f0*/  CS2R R206, SRZ ;  /* 0x0000000000ce7805 */ /* 0x000fe4000001ff00 */
[----:B------:R-:W-:-:S02]  /*1700*/  CS2R R204, SRZ ;  /* 0x0000000000cc7805 */ /* 0x000fc4000001ff00 */
[----:B------:R-:W-:Y:S01]  /*1710*/  CS2R R202, SRZ ;  /* 0x0000000000ca7805 */ /* 0x000fe2000001ff00 */
[----:B------:R-:W-:Y:S01]  /*1720*/  IMAD R18, R10, 0x10, R13 ;  /* 0x000000100a127824 */ /* 0x000fe200078e020d */
        /* <DEDUP_REMOVED lines=75> */
[----:B--2---:R-:W-:Y:S02]  /*1be0*/  R2UR UR6, R8 ;  /* 0x00000000080672ca */ /* 0x004fe400000e0000 */
[----:B------:R-:W-:Y:S02]  /*1bf0*/  LOP3.LUT R8, R5, 0x7ffffffc, RZ, 0xc0, !PT ;  /* 0x7ffffffc05087812 */ /* 0x000fe400078ec0ff */
[----:B------:R-:W-:Y:S01]  /*1c00*/  SHF.R.S32.HI R5, RZ, 0x1f, R236 ;  /* 0x0000001fff057819 */ /* 0x000fe200000114ec */
[----:B---3--:R-:W-:-:S02]  /*1c10*/  IMAD R9, R14, -0x50, R9 ;  /* 0xffffffb00e097824 */ /* 0x008fc400078e0209 */
[----:B------:R-:W-:Y:S02]  /*1c20*/  IMAD.IADD R8, R11, 0x1, -R8 ;  /* 0x000000010b087824 */ /* 0x000fe400078e0a08 */
[----:B------:R-:W-:Y:S02]  /*1c30*/  IMAD R5, R5, UR4, RZ ;  /* 0x0000000405057c24 */ /* 0x000fe4000f8e02ff */
[----:B------:R-:W-:Y:S02]  /*1c40*/  IMAD R8, R15, 0x4, R8 ;  /* 0x000000040f087824 */ /* 0x000fe400078e0208 */
[----:B------:R-:W-:Y:S01]  /*1c50*/  IMAD R11, R236, UR5, R5 ;  /* 0x00000005ec0b7c24 */ /* 0x000fe2000f8e0205 */
[----:B------:R-:W-:Y:S01]  /*1c60*/  ULDC.64 UR4, c[0x0][0x2e0] ;  /* 0x0000b80000047ab9 */ /* 0x000fe20000000a00 */
[----:B------:R-:W-:Y:S01]  /*1c70*/  IADD3 R5, -R0, 0x1, R9 ;  /* 0x0000000100057810 */ /* 0x000fe20007ffe109 */
[----:B------:R-:W-:Y:S02]  /*1c80*/  IMAD R6, R6, UR4, RZ ;  /* 0x0000000406067c24 */ /* 0x000fe4000f8e02ff */
[----:B------:R-:W-:-:S02]  /*1c90*/  IMAD.IADD R3, R3, 0x1, R11 ;  /* 0x0000000103037824 */ /* 0x000fc400078e020b */
[C---:B------:R-:W-:Y:S02]  /*1ca0*/  IMAD R233, R231.reuse, UR5, R6 ;  /* 0x00000005e7e97c24 */ /* 0x040fe4000f8e0206 */
        /* <DEDUP_REMOVED lines=9> */
[----:B------:R-:W-:Y:S02]  /*1d40*/  IMAD R0, R0, 0x2, R17 ;  /* 0x0000000200007824 */ /* 0x000fe400078e0211 */
[----:B------:R-:W-:-:S07]  /*1d50*/  IMAD.IADD R233, R231, 0x1, R233 ;  /* 0x00000001e7e97824 */ /* 0x000fce00078e02e9 */
.L_x_2132:
[----:B------:R-:W-:-:S13]  /*1d60*/  R2UR UR4, R234 ;  /* 0x00000000ea0472ca */ /* 0x000fda00000e0000 */
[----:B------:R-:W-:-:S06]  /*1d70*/  UISETP.NE.AND UP0, UPT, UR4, 0x3, UPT ;  /* 0x000000030400788c */ /* 0x000fcc000bf05270 */
[----:B------:R-:W-:-:S13]  /*1d80*/  PLOP3.LUT P0, PT, PT, PT, UP0, 0x80, 0x0 ;  /* 0x000000000000781c */ /* 0x000fda0003f0f008 */
[----:B--2---:R-:W-:Y:S05]  /*1d90*/  @!P0 BRA `(.L_x_2122) ;  /* 0x0000000000048947 */ /* 0x004fea0003800000 */
[----:B------:R-:W-:Y:S01]  /*1da0*/  BPT.TRAP 0x1 ;  /* 0x000000040000795c */ /* 0x000fe20000300000 */
.L_x_2122:
[----:B-1----:R-:W-:Y:S01]  /*1db0*/  IMAD R16, R2, 0x8, R17 ;  /* 0x0000000802107824 */ /* 0x002fe200078e0211 */
[----:B------:R-:W-:-:S04]  /*1dc0*/  SHF.L.U32 R9, R19, 0x1f, RZ ;  /* 0x0000001f13097819 */ /* 0x000fc800000006ff */
[----:B------:R1:W2:Y:S01]  /*1dd0*/  SYNCS.PHASECHK.TRANS64.TRYWAIT P1, [R16+URZ+0x31810], R9 ;  /* 0x03181009100075a7 */ /* 0x0002a2000802017f */
[----:B------:R-:W-:Y:S05]  /*1de0*/  @!P0 BRA `(.L_x_2123) ;  /* 0x0000000000048947 */ /* 0x000fea0003800000 */
[----:B------:R-:W-:Y:S01]  /*1df0*/  BPT.TRAP 0x1 ;  /* 0x000000040000795c */ /* 0x000fe20000300000 */
.L_x_2123:
        /* <DEDUP_REMOVED lines=11> */
.L_x_2124:
        /* <DEDUP_REMOVED lines=438> */
.L_x_2126:
[----:B------:R-:W-:-:S05]  /*3a10*/  IMAD.U32 R10, RZ, RZ, UR60 ;  /* 0x0000003cff0a7e24 */ /* 0x000fca000f8e00ff */
[----:B------:R-:W-:-:S04]  /*3a20*/  SHF.L.U32 R10, R10, 0x1f, RZ ;  /* 0x0000001f0a0a7819 */ /* 0x000fc800000006ff */
[----:B------:R1:W4:Y:S01]  /*3a30*/  SYNCS.PHASECHK.TRANS64.TRYWAIT P1, [R17+URZ+0x31830], R10 ;  /* 0x0318300a110075a7 */ /* 0x000322000802017f */
[----:B------:R-:W-:Y:S05]  /*3a40*/  @!P0 BRA `(.L_x_2127) ;  /* 0x0000000000048947 */ /* 0x000fea0003800000 */
[----:B------:R-:W-:Y:S01]  /*3a50*/  BPT.TRAP 0x1 ;  /* 0x000000040000795c */ /* 0x000fe20000300000 */
.L_x_2127:
        /* <DEDUP_REMOVED lines=11> */
.L_x_2128:
[C---:B------:R-:W-:Y:S01]  /*3b10*/  VIADD R9, R7.reuse, 0x80 ;  /* 0x0000008007097836 */ /* 0x040fe20000000000 */
[----:B------:R-:W-:Y:S01]  /*3b20*/  R2UR UR4, R8 ;  /* 0x00000000080472ca */ /* 0x000fe200000e0000 */
[C---:B-1--4-:R-:W-:Y:S01]  /*3b30*/  VIADD R10, R7.reuse, 0x180 ;  /* 0x00000180070a7836 */ /* 0x052fe20000000000 */
        /* <DEDUP_REMOVED lines=19> */
[----:B------:R-:W-:Y:S01]  /*3c70*/  UMOV UR17, UR57 ;  /* 0x0000003900117c82 */ /* 0x000fe20008000000 */
[----:B------:R-:W-:Y:S01]  /*3c80*/  UMOV UR19, 0x40 ;  /* 0x0000004000137882 */ /* 0x000fe20000000000 */
[----:B------:R-:W-:Y:S01]  /*3c90*/  UMOV UR6, UR9 ;  /* 0x0000000900067c82 */ /* 0x000fe20008000000 */
[----:B------:R-:W-:Y:S01]  /*3ca0*/  UMOV UR49, 0x40000040 ;  /* 0x4000004000317882 */ /* 0x000fe20000000000 */
[----:B------:R-:W-:Y:S01]  /*3cb0*/  HGMMA.64x8x16.F32.BF16 R52, gdesc[UR4], RZ, !UPT ;  /* 0x00000000043479f0 */ /* 0x000fe2000c7018ff */
[----:B------:R-:W-:Y:S01]  /*3cc0*/  UMOV UR6, UR10 ;  /* 0x0000000a00067c82 */ /* 0x000fe20008000000 */
[----:B------:R-:W-:Y:S01]  /*3cd0*/  UMOV UR7, 0x40000000 ;  /* 0x4000000000077882 */ /* 0x000fe20000000000 */
[----:B------:R-:W-:Y:S01]  /*3ce0*/  UMOV UR51, 0x40 ;  /* 0x0000004000337882 */ /* 0x000fe20000000000 */
[----:B------:R-:W-:Y:S01]  /*3cf0*/  HGMMA.64x8x16.F32.BF16 R216, gdesc[UR4], RZ, !UPT ;  /* 0x0000000004d879f0 */ /* 0x000fe2000c7018ff */
[----:B------:R-:W-:Y:S01]  /*3d00*/  UMOV UR6, UR11 ;  /* 0x0000000b00067c82 */ /* 0x000fe20008000000 */
[----:B------:R-:W-:Y:S01]  /*3d10*/  UMOV UR7, 0x40000000 ;  /* 0x4000000000077882 */ /* 0x000fe20000000000 */
[----:B------:R-:W-:Y:S01]  /*3d20*/  UMOV UR53, UR49 ;  /* 0x0000003100357c82 */ /* 0x000fe20008000000 */
[----:B------:R-:W-:Y:S01]  /*3d30*/  HGMMA.64x8x16.F32.BF16 R220, gdesc[UR4], RZ, !UPT ;  /* 0x0000000004dc79f0 */ /* 0x000fe2000c7018ff */
        /* <DEDUP_REMOVED lines=27> */
[----:B------:R-:W-:Y:S03]  /*3ef0*/  HGMMA.64x8x16.F32.BF16 R44, gdesc[UR4], R44 ;  /* 0x00000000042c79f0 */ /* 0x000fe6000870182c */
        /* <DEDUP_REMOVED lines=355> */
[----:B------:R-:W-:Y:S01]  /*5530*/  VIADDMNMX R9, R15, R228, R229, PT ;  /* 0x000000e40f097246 */ /* 0x000fe200038001e5 */
[----:B------:R-:W-:Y:S01]  /*5540*/  HGMMA.64x8x16.F32.BF16 R48, gdesc[UR4], R48 ;  /* 0x00000000043079f0 */ /* 0x000fe20008701830 */
[----:B------:R-:W-:Y:S01]  /*5550*/  UMOV UR6, UR9 ;  /* 0x0000000900067c82 */ /* 0x000fe20008000000 */
[----:B------:R-:W-:Y:S01]  /*5560*/  UMOV UR7, 0x40000000 ;  /* 0x4000000000077882 */ /* 0x000fe20000000000 */
[C---:B------:R-:W-:Y:S01]  /*5570*/  ISETP.GT.AND P1, PT, R9.reuse, RZ, PT ;  /* 0x000000ff0900720c */ /* 0x040fe20003f24270 */
[----:B------:R-:W-:Y:S01]  /*5580*/  HGMMA.64x8x16.F32.BF16 R52, gdesc[UR4], R52 ;  /* 0x00000000043479f0 */ /* 0x000fe20008701834 */
[----:B------:R-:W-:Y:S01]  /*5590*/  UMOV UR6, UR10 ;  /* 0x0000000a00067c82 */ /* 0x000fe20008000000 */
[----:B------:R-:W-:Y:S01]  /*55a0*/  UMOV UR7, 0x40000000 ;  /* 0x4000000000077882 */ /* 0x000fe20000000000 */
[----:B------:R-:W-:Y:S01]  /*55b0*/  ISETP.GT.AND P5, PT, R9, 0x41, PT ;  /* 0x000000410900780c */ /* 0x000fe20003fa4270 */
        /* <DEDUP_REMOVED lines=10> */
[----:B------:R-:W-:-:S02]  /*5660*/  ISETP.GT.AND P2, PT, R9, 0x21, PT ;  /* 0x000000210900780c */ /* 0x000fc40003f44270 */
[----:B------:R-:W-:Y:S01]  /*5670*/  R2UR UR6, R8 ;  /* 0x00000000080672ca */ /* 0x000fe200000e0000 */
[----:B------:R-:W-:Y:S01]  /*5680*/  VIADD R8, R7, 0x806 ;  /* 0x0000080607087836 */ /* 0x000fe20000000000 */
[C---:B------:R-:W-:Y:S02]  /*5690*/  ISETP.GT.AND P3, PT, R9.reuse, 0x30, PT ;  /* 0x000000300900780c */ /* 0x040fe40003f64270 */
[----:B------:R-:W-:Y:S02]  /*56a0*/  ISETP.GT.AND P4, PT, R9, 0x40, PT ;  /* 0x000000400900780c */ /* 0x000fe40003f84270 */
        /* <DEDUP_REMOVED lines=8> */
[----:B------:R-:W-:-:S03]  /*5730*/  UMOV UR7, 0x40000000 ;  /* 0x4000000000077882 */ /* 0x000fc60000000000 */
[----:B------:R-:W-:Y:S01]  /*5740*/  UMOV UR6, UR8 ;  /* 0x0000000800067c82 */ /* 0x000fe20008000000 */
[----:B------:R-:W-:Y:S02]  /*5750*/  UMOV UR8, UR4 ;  /* 0x0000000400087c82 */ /* 0x000fe40008000000 */
[----:B------:R-:W-:Y:S01]  /*5760*/  HGMMA.64x8x16.F32.BF16 R48, gdesc[UR8], R48 ;  /* 0x00000000083079f0 */ /* 0x000fe20008701830 */
[----:B------:R-:W-:Y:S01]  /*5770*/  UMOV UR8, UR4 ;  /* 0x0000000400087c82 */ /* 0x000fe20008000000 */
[----:B------:R-:W-:Y:S01]  /*5780*/  UMOV UR9, UR5 ;  /* 0x0000000500097c82 */ /* 0x000fe20008000000 */
[----:B------:R-:W-:Y:S01]  /*5790*/  UMOV UR10, UR12 ;  /* 0x0000000c000a7c82 */ /* 0x000fe20008000000 */
[----:B------:R-:W-:Y:S01]  /*57a0*/  HGMMA.64x8x16.F32.BF16 R52, gdesc[UR4], R52 ;  /* 0x00000000043479f0 */ /* 0x000fe20008701834 */
[----:B------:R-:W-:Y:S01]  /*57b0*/  UMOV UR11, 0x40000000 ;  /* 0x40000000000b7882 */ /* 0x000fe20000000000 */
[----:B------:R-:W-:Y:S01]  /*57c0*/  UMOV UR6, UR13 ;  /* 0x0000000d00067c82 */ /* 0x000fe20008000000 */
[----:B------:R-:W-:Y:S01]  /*57d0*/  UMOV UR7, 0x40000000 ;  /* 0x4000000000077882 */ /* 0x000fe20000000000 */
[----:B------:R-:W-:Y:S01]  /*57e0*/  HGMMA.64x8x16.F32.BF16 R216, gdesc[UR8], R216 ;  /* 0x0000000008d879f0 */ /* 0x000fe200087018d8 */
[----:B------:R-:W-:Y:S01]  /*57f0*/  UMOV UR13, UR19 ;  /* 0x00000013000d7c82 */ /* 0x000fe20008000000 */
[----:B------:R-:W-:Y:S01]  /*5800*/  UMOV UR9, UR57 ;  /* 0x0000003900097c82 */ /* 0x000fe20008000000 */
[----:B------:R-:W-:Y:S01]  /*5810*/  UMOV UR11, 0x40 ;  /* 0x00000040000b7882 */ /* 0x000fe20000000000 */
[----:B------:R-:W-:Y:S03]  /*5820*/  HGMMA.64x8x16.F32.BF16 R220, gdesc[UR4], R220, gsb0 ;  /* 0x0000000004dc79f0 */ /* 0x000fe600080018dc */
[----:B------:R-:W-:-:S02]  /*5830*/  WARPGROUP.DEPBAR.LE gsb0, 0x1 ;  /* 0x00008000000079c5 */ /* 0x000fc40000010100 */
[----:B------:R-:W-:Y:S02]  /*5840*/  FSEL R24, R24, -INF , P1 ;  /* 0xff80000018187808 */ /* 0x000fe40000800000 */
[----:B------:R-:W-:Y:S02]  /*5850*/  ISETP.GT.AND P1, PT, R9, 0x1, PT ;  /* 0x000000010900780c */ /* 0x000fe40003f24270 */
[----:B------:R-:W-:Y:S01]  /*5860*/  FSEL R20, R41, -INF , P5 ;  /* 0xff80000029147808 */ /* 0x000fe20002800000 */
[--C-:B--2---:R-:W-:Y:S01]  /*5870*/  FFMA.FTZ R8, R24, UR61, -R13.reuse ;  /* 0x0000003d18087c23 */ /* 0x104fe2000801080d */
[----:B------:R-:W-:Y:S02]  /*5880*/  FSEL R10, R25, -INF , P1 ;  /* 0xff800000190a7808 */ /* 0x000fe40000800000 */
[C---:B------:R-:W-:Y:S01]  /*5890*/  ISETP.GT.AND P1, PT, R9.reuse, 0x10, PT ;  /* 0x000000100900780c */ /* 0x040fe20003f24270 */
[----:B------:R-:W-:Y:S01]  /*58a0*/  FFMA.FTZ R24, R20, UR61, -R13 ;  /* 0x0000003d14187c23 */ /* 0x000fe2000801080d */
[----:B------:R-:W-:Y:S01]  /*58b0*/  IADD3 R20, R228, 0x8, R15 ;  /* 0x00000008e4147810 */ /* 0x000fe20007ffe00f */
[----:B------:R-:W-:Y:S01]  /*58c0*/  FFMA.FTZ R11, R10, UR61, -R13 ;  /* 0x0000003d0a0b7c23 */ /* 0x000fe2000801080d */
[----:B------:R-:W-:Y:S01]  /*58d0*/  FSEL R28, R28, -INF , P1 ;  /* 0xff8000001c1c7808 */ /* 0x000fe20000800000 */
[----:B------:R-:W-:Y:S01]  /*58e0*/  MUFU.EX2 R8, R8 ;  /* 0x0000000800087308 */ /* 0x000fe20000000800 */
[----:B------:R-:W-:-:S02]  /*58f0*/  ISETP.GT.AND P1, PT, R9, 0x11, PT ;  /* 0x000000110900780c */ /* 0x000fc40003f24270 */
[----:B------:R-:W-:Y:S01]  /*5900*/  VIMNMX R21, R229, R20, PT ;  /* 0x00000014e5157248 */ /* 0x000fe20003fe0100 */
[----:B------:R-:W-:Y:S01]  /*5910*/  FFMA.FTZ R7, R28, UR61, -R13 ;  /* 0x0000003d1c077c23 */ /* 0x000fe2000801080d */
[----:B------:R-:W-:Y:S01]  /*5920*/  IMAD R28, R18, 0x4, R17 ;  /* 0x00000004121c7824 */ /* 0x000fe200078e0211 */
[----:B------:R-:W-:Y:S02]  /*5930*/  FSEL R10, R29, -INF , P1 ;  /* 0xff8000001d0a7808 */ /* 0x000fe40000800000 */
[----:B------:R-:W-:Y:S01]  /*5940*/  ISETP.GT.AND P1, PT, R9, 0x20, PT ;  /* 0x000000200900780c */ /* 0x000fe20003f24270 */
[----:B------:R-:W1:Y:S01]  /*5950*/  MUFU.EX2 R11, R11 ;  /* 0x0000000b000b7308 */ /* 0x000e620000000800 */
[----:B------:R-:W2:Y:S01]  /*5960*/  LDS R20, [R28+0x2c300] ;  /* 0x02c300001c147984 */ /* 0x000ea20000000800 */
[----:B------:R-:W-:Y:S01]  /*5970*/  FSEL R12, R33, -INF , P2 ;  /* 0xff800000210c7808 */ /* 0x000fe20001000000 */
[----:B------:R-:W-:Y:S01]  /*5980*/  FFMA.FTZ R10, R10, UR61, -R13 ;  /* 0x0000003d0a0a7c23 */ /* 0x000fe2000801080d */
[----:B------:R-:W-:-:S02]  /*5990*/  FSEL R32, R32, -INF , P1 ;  /* 0xff80000020207808 */ /* 0x000fc40000800000 */
[----:B------:R-:W-:Y:S01]  /*59a0*/  ISETP.GT.AND P1, PT, R9, 0x31, PT ;  /* 0x000000310900780c */ /* 0x000fe20003f24270 */
[--C-:B------:R-:W-:Y:S01]  /*59b0*/  FFMA.FTZ R12, R12, UR61, -R13.reuse ;  /* 0x0000003d0c0c7c23 */ /* 0x100fe2000801080d */
[----:B------:R-:W-:Y:S01]  /*59c0*/  FSEL R36, R36, -INF , P3 ;  /* 0xff80000024247808 */ /* 0x000fe20001800000 */
[--C-:B------:R-:W-:Y:S01]  /*59d0*/  FFMA.FTZ R9, R32, UR61, -R13.reuse ;  /* 0x0000003d20097c23 */ /* 0x100fe2000801080d */
[----:B------:R-:W-:Y:S01]  /*59e0*/  FSEL R14, R37, -INF , P1 ;  /* 0xff800000250e7808 */ /* 0x000fe20000800000 */
[----:B------:R-:W4:Y:S01]  /*59f0*/  MUFU.EX2 R10, R10 ;  /* 0x0000000a000a7308 */ /* 0x000f220000000800 */
[----:B------:R-:W-:Y:S01]  /*5a00*/  FSEL R40, R40, -INF , P4 ;  /* 0xff80000028287808 */ /* 0x000fe20002000000 */
[--C-:B------:R-:W-:Y:S01]  /*5a10*/  FFMA.FTZ R36, R36, UR61, -R13.reuse ;  /* 0x0000003d24247c23 */ /* 0x100fe2000801080d */
[C---:B------:R-:W-:Y:S01]  /*5a20*/  ISETP.GT.AND P1, PT, R21.reuse, RZ, PT ;  /* 0x000000ff1500720c */ /* 0x040fe20003f24270 */
[--C-:B------:R-:W-:Y:S01]  /*5a30*/  FFMA.FTZ R22, R14, UR61, -R13.reuse ;  /* 0x0000003d0e167c23 */ /* 0x100fe2000801080d */
[C---:B------:R-:W-:Y:S01]  /*5a40*/  ISETP.GT.AND P2, PT, R21.reuse, 0x1, PT ;  /* 0x000000011500780c */ /* 0x040fe20003f44270 */
[----:B------:R-:W-:Y:S01]  /*5a50*/  FFMA.FTZ R40, R40, UR61, -R13 ;  /* 0x0000003d28287c23 */ /* 0x000fe2000801080d */
[C---:B------:R-:W-:Y:S01]  /*5a60*/  ISETP.GT.AND P3, PT, R21.reuse, 0x10, PT ;  /* 0x000000101500780c */ /* 0x040fe20003f64270 */
[----:B------:R5:W4:Y:S01]  /*5a70*/  MUFU.EX2 R14, R36 ;  /* 0x00000024000e7308 */ /* 0x000b220000000800 */
[----:B------:R-:W-:-:S02]  /*5a80*/  ISETP.GT.AND P4, PT, R21, 0x11, PT ;  /* 0x000000111500780c */ /* 0x000fc40003f84270 */
[----:B------:R-:W-:Y:S02]  /*5a90*/  FSEL R23, R26, -INF , P1 ;  /* 0xff8000001a177808 */ /* 0x000fe40000800000 */
[----:B------:R-:W-:Y:S02]  /*5aa0*/  FSEL R27, R27, -INF , P2 ;  /* 0xff8000001b1b7808 */ /* 0x000fe40001000000 */
[----:B------:R-:W-:Y:S01]  /*5ab0*/  FSEL R25, R30, -INF , P3 ;  /* 0xff8000001e197808 */ /* 0x000fe20001800000 */
[--C-:B---3--:R-:W-:Y:S01]  /*5ac0*/  FFMA.FTZ R23, R23, UR61, -R6.reuse ;  /* 0x0000003d17177c23 */ /* 0x108fe20008010806 */
[----:B------:R-:W-:Y:S01]  /*5ad0*/  FSEL R31, R31, -INF , P4 ;  /* 0xff8000001f1f7808 */ /* 0x000fe20002000000 */
[--C-:B------:R-:W-:Y:S01]  /*5ae0*/  FFMA.FTZ R26, R27, UR61, -R6.reuse ;  /* 0x0000003d1b1a7c23 */ /* 0x100fe20008010806 */
[----:B------:R-:W-:Y:S01]  /*5af0*/  ISETP.GT.AND P1, PT, R21, 0x20, PT ;  /* 0x000000201500780c */ /* 0x000fe20003f24270 */
[----:B------:R-:W-:Y:S01]  /*5b00*/  FFMA.FTZ R25, R25, UR61, -R6 ;  /* 0x0000003d19197c23 */ /* 0x000fe20008010806 */
[C---:B------:R-:W-:Y:S01]  /*5b10*/  ISETP.GT.AND P2, PT, R21.reuse, 0x21, PT ;  /* 0x000000211500780c */ /* 0x040fe20003f44270 */
[----:B------:R-:W3:Y:S01]  /*5b20*/  MUFU.EX2 R23, R23 ;  /* 0x0000001700177308 */ /* 0x000ee20000000800 */
[----:B------:R-:W-:-:S02]  /*5b30*/  ISETP.GT.AND P3, PT, R21, 0x30, PT ;  /* 0x000000301500780c */ /* 0x000fc40003f64270 */
[C---:B------:R-:W-:Y:S02]  /*5b40*/  ISETP.GT.AND P4, PT, R21.reuse, 0x31, PT ;  /* 0x000000311500780c */ /* 0x040fe40003f84270 */
[C---:B------:R-:W-:Y:S02]  /*5b50*/  ISETP.GT.AND P5, PT, R21.reuse, 0x40, PT ;  /* 0x000000401500780c */ /* 0x040fe40003fa4270 */
[----:B------:R-:W-:Y:S01]  /*5b60*/  ISETP.GT.AND P6, PT, R21, 0x41, PT ;  /* 0x000000411500780c */ /* 0x000fe20003fc4270 */
[----:B------:R-:W3:Y:S01]  /*5b70*/  MUFU.EX2 R26, R26 ;  /* 0x0000001a001a7308 */ /* 0x000ee20000000800 */
[----:B------:R1:W3:Y:S01]  /*5b80*/  LDS R21, [R28+0x2c320] ;  /* 0x02c320001c157984 */ /* 0x0002e20000000800 */
[----:B------:R-:W-:Y:S01]  /*5b90*/  FSEL R29, R38, -INF , P3 ;  /* 0xff800000261d7808 */ /* 0x000fe20001800000 */
[----:B------:R-:W-:Y:S02]  /*5ba0*/  WARPGROUP.DEPBAR.LE gsb0, 0x0 ;  /* 0x00008000000079c5 */ /* 0x000fe40000010000 */
[----:B------:R-:W-:Y:S01]  /*5bb0*/  FSEL R33, R34, -INF , P1 ;  /* 0xff80000022217808 */ /* 0x000fe20000800000 */
[--C-:B------:R-:W-:Y:S01]  /*5bc0*/  FFMA.FTZ R34, R31, UR61, -R6.reuse ;  /* 0x0000003d1f227c23 */ /* 0x100fe20008010806 */
[----:B------:R-:W-:Y:S01]  /*5bd0*/  FFMA.FTZ R27, R29, UR61, -R6 ;  /* 0x0000003d1d1b7c23 */ /* 0x000fe20008010806 */
        /* <DEDUP_REMOVED lines=10> */
[----:B------:R-:W-:Y:S01]  /*5c80*/  VIADD R20, R17, 0x2c500 ;  /* 0x0002c50011147836 */ /* 0x000fe20000000000 */
[----:B------:R-:W-:Y:S01]  /*5c90*/  FSEL R35, R35, -INF , P2 ;  /* 0xff80000023237808 */ /* 0x000fe20001000000 */
[----:B------:R-:W-:Y:S01]  /*5ca0*/  FFMA.FTZ R33, R33, UR61, -R6 ;  /* 0x0000003d21217c23 */ /* 0x000fe20008010806 */
[----:B------:R-:W-:Y:S01]  /*5cb0*/  FSEL R39, R39, -INF , P4 ;  /* 0xff80000027277808 */ /* 0x000fe20002000000 */
[----:B------:R-:W-:Y:S01]  /*5cc0*/  MUFU.EX2 R13, R22 ;  /* 0x00000016000d7308 */ /* 0x000fe20000000800 */
[----:B------:R-:W-:Y:S01]  /*5cd0*/  SHF.R.U32.HI R20, RZ, 0x4, R20 ;  /* 0x00000004ff147819 */ /* 0x000fe20000011614 */
[--C-:B-----5:R-:W-:Y:S01]  /*5ce0*/  FFMA.FTZ R36, R35, UR61, -R6.reuse ;  /* 0x0000003d23247c23 */ /* 0x120fe20008010806 */
[----:B------:R-:W-:Y:S01]  /*5cf0*/  FSEL R37, R42, -INF , P5 ;  /* 0xff8000002a257808 */ /* 0x000fe20002800000 */
[--C-:B-1----:R-:W-:Y:S01]  /*5d00*/  FFMA.FTZ R28, R39, UR61, -R6.reuse ;  /* 0x0000003d271c7c23 */ /* 0x102fe20008010806 */
[----:B------:R-:W-:Y:S01]  /*5d10*/  LOP3.LUT R20, R20, 0x3fff, RZ, 0xc0, !PT ;  /* 0x00003fff14147812 */ /* 0x000fe200078ec0ff */
[----:B------:R-:W-:Y:S01]  /*5d20*/  FMUL.FTZ R38, R11, R32 ;  /* 0x000000200b267220 */ /* 0x000fe20000410000 */
[----:B------:R-:W-:Y:S01]  /*5d30*/  FSEL R43, R43, -INF , P6 ;  /* 0xff8000002b2b7808 */ /* 0x000fe20003000000 */
[----:B------:R1:W-:Y:S01]  /*5d40*/  MUFU.EX2 R22, R24 ;  /* 0x0000001800167308 */ /* 0x0003e20000000800 */
[----:B------:R-:W-:Y:S01]  /*5d50*/  LOP3.LUT R35, R20, 0x80000, RZ, 0xfc, !PT ;  /* 0x0008000014237812 */ /* 0x000fe200078efcff */
[----:B----4-:R-:W-:Y:S01]  /*5d60*/  FMUL.FTZ R49, R10, R49 ;  /* 0x000000310a317220 */ /* 0x010fe20000410000 */
[----:B------:R-:W-:Y:S01]  /*5d70*/  FMUL.FTZ R31, R8, R31 ;  /* 0x0000001f081f7220 */ /* 0x000fe20000410000 */
[----:B------:R-:W-:Y:S01]  /*5d80*/  FMUL.FTZ R29, R14, R29 ;  /* 0x0000001d0e1d7220 */ /* 0x000fe20000410000 */
[C---:B------:R-:W-:Y:S01]  /*5d90*/  R2UR UR58, R35.reuse ;  /* 0x00000000233a72ca */ /* 0x040fe200000e0000 */
[----:B------:R-:W-:Y:S01]  /*5da0*/  VIADD R20, R35, 0x80 ;  /* 0x0000008023147836 */ /* 0x000fe20000000000 */
[----:B------:R-:W-:Y:S01]  /*5db0*/  MOV R217, UR59 ;  /* 0x0000003b00d97c02 */ /* 0x000fe20008000f00 */
[----:B------:R-:W2:Y:S01]  /*5dc0*/  MUFU.EX2 R7, R7 ;  /* 0x0000000700077308 */ /* 0x000ea20000000800 */
[--C-:B-1----:R-:W-:Y:S01]  /*5dd0*/  FFMA.FTZ R24, R37, UR61, -R6.reuse ;  /* 0x0000003d25187c23 */ /* 0x102fe20008010806 */
[----:B------:R-:W-:Y:S01]  /*5de0*/  FFMA.FTZ R6, R43, UR61, -R6 ;  /* 0x0000003d2b067c23 */ /* 0x000fe20008010806 */
        /* <DEDUP_REMOVED lines=11> */
[----:B------:R-:W1:Y:S01]  /*5ea0*/  MUFU.EX2 R25, R25 ;  /* 0x0000001900197308 */ /* 0x000e620000000800 */
[----:B------:R-:W-:Y:S01]  /*5eb0*/  FMUL.FTZ R46, R23, R46 ;  /* 0x0000002e172e7220 */ /* 0x000fe20000410000 */
[----:B------:R-:W-:Y:S01]  /*5ec0*/  FMUL.FTZ R47, R26, R47 ;  /* 0x0000002f1a2f7220 */ /* 0x000fe20000410000 */
[----:B------:R-:W-:Y:S01]  /*5ed0*/  R2UR UR4, R20 ;  /* 0x00000000140472ca */ /* 0x000fe200000e0000 */
[----:B------:R-:W-:Y:S01]  /*5ee0*/  VIADD R20, R35, 0x180 ;  /* 0x0000018023147836 */ /* 0x000fe20000000000 */
[----:B------:R-:W-:Y:S01]  /*5ef0*/  R2UR UR5, R21 ;  /* 0x00000000150572ca */ /* 0x000fe200000e0000 */
[----:B--2---:R-:W-:Y:S01]  /*5f00*/  FMUL.FTZ R48, R7, R48 ;  /* 0x0000003007307220 */ /* 0x004fe20000410000 */
[----:B------:R-:W-:Y:S01]  /*5f10*/  F2FP.BF16.F32.PACK_AB R21, R26, R23 ;  /* 0x000000171a15723e */ /* 0x000fe200000010ff */
[----:B------:R-:W2:Y:S01]  /*5f20*/  MUFU.EX2 R34, R34 ;  /* 0x0000002200227308 */ /* 0x000ea20000000800 */
[----:B------:R-:W-:Y:S01]  /*5f30*/  R2UR UR6, R20 ;  /* 0x00000000140672ca */ /* 0x000fe200000e0000 */
[----:B------:R-:W-:Y:S01]  /*5f40*/  FMUL.FTZ R221, R22, R221 ;  /* 0x000000dd16dd7220 */ /* 0x000fe20000410000 */
[----:B------:R-:W-:Y:S01]  /*5f50*/  F2FP.BF16.F32.PACK_AB R20, R11, R8 ;  /* 0x000000080b14723e */ /* 0x000fe200000010ff */
[----:B------:R-:W-:Y:S01]  /*5f60*/  BAR.SYNC.DEFER_BLOCKING 0x9, 0x100 ;  /* 0x0244000000007b1d */ /* 0x000fe20000010000 */
[----:B------:R-:W-:Y:S01]  /*5f70*/  F2FP.BF16.F32.PACK_AB R10, R10, R7 ;  /* 0x000000070a0a723e */ /* 0x000fe200000010ff */
[C---:B------:R-:W-:Y:S01]  /*5f80*/  FMUL.FTZ R30, R13.reuse, R30 ;  /* 0x0000001e0d1e7220 */ /* 0x040fe20000410000 */
[----:B------:R-:W-:Y:S01]  /*5f90*/  F2FP.BF16.F32.PACK_AB R8, R13, R14 ;  /* 0x0000000e0d08723e */ /* 0x000fe200000010ff */
[----:B-1----:R-:W-:-:S02]  /*5fa0*/  FMUL.FTZ R50, R25, R50 ;  /* 0x0000003219327220 */ /* 0x002fc40000410000 */
[----:B------:R-:W1:Y:S01]  /*5fb0*/  MUFU.EX2 R33, R33 ;  /* 0x0000002100217308 */ /* 0x000e620000000800 */
[----:B------:R-:W-:Y:S01]  /*5fc0*/  F2FP.BF16.F32.PACK_AB R38, R38, R31 ;  /* 0x0000001f2626723e */ /* 0x000fe200000010ff */
[----:B------:R-:W-:Y:S01]  /*5fd0*/  UMOV UR18, UR4 ;  /* 0x0000000400127c82 */ /* 0x000fe20008000000 */
[----:B------:R-:W-:Y:S01]  /*5fe0*/  F2FP.BF16.F32.PACK_AB R39, R47, R46 ;  /* 0x0000002e2f27723e */ /* 0x000fe200000010ff */
[----:B------:R-:W-:Y:S01]  /*5ff0*/  UMOV UR12, UR18 ;  /* 0x00000012000c7c82 */ /* 0x000fe20008000000 */
[----:B------:R-:W-:Y:S01]  /*6000*/  F2FP.BF16.F32.PACK_AB R48, R49, R48 ;  /* 0x000000303130723e */ /* 0x000fe200000010ff */
[----:B------:R-:W-:Y:S01]  /*6010*/  UMOV UR10, UR5 ;  /* 0x00000005000a7c82 */ /* 0x000fe20008000000 */
[C---:B--2---:R-:W-:Y:S01]  /*6020*/  F2FP.BF16.F32.PACK_AB R11, R34.reuse, R25 ;  /* 0x00000019220b723e */ /* 0x044fe200000010ff */
[----:B------:R-:W2:Y:S01]  /*6030*/  MUFU.EX2 R9, R9 ;  /* 0x0000000900097308 */ /* 0x000ea20000000800 */
[----:B------:R-:W-:Y:S01]  /*6040*/  FMUL.FTZ R51, R34, R51 ;  /* 0x0000003322337220 */ /* 0x000fe20000410000 */
[----:B------:R-:W-:-:S04]  /*6050*/  F2FP.BF16.F32.PACK_AB R30, R30, R29 ;  /* 0x0000001d1e1e723e */ /* 0x000fc800000010ff */
[----:B------:R-:W-:Y:S02]  /*6060*/  F2FP.BF16.F32.PACK_AB R49, R51, R50 ;  /* 0x000000323331723e */ /* 0x000fe400000010ff */
[----:B------:R-:W3:Y:S01]  /*6070*/  MUFU.EX2 R12, R12 ;  /* 0x0000000c000c7308 */ /* 0x000ee20000000800 */
[----:B-1----:R-:W-:Y:S01]  /*6080*/  FMUL.FTZ R54, R33, R54 ;  /* 0x0000003621367220 */ /* 0x002fe20000410000 */
[----:B------:R1:W-:Y:S04]  /*6090*/  STSM.16.M88.2 [R0+0x2c500], R20 ;  /* 0x02c5001400007844 */ /* 0x0003e80000000100 */
[----:B------:R-:W-:Y:S02]  /*60a0*/  STSM.16.M88.2 [R0+0x2cd00], R10 ;  /* 0x02cd000a00007844 */ /* 0x000fe40000000100 */
[----:B------:R-:W4:Y:S01]  /*60b0*/  MUFU.EX2 R36, R36 ;  /* 0x0000002400247308 */ /* 0x000f220000000800 */
[----:B--2---:R-:W-:Y:S01]  /*60c0*/  FMUL.FTZ R52, R9, R52 ;  /* 0x0000003409347220 */ /* 0x004fe20000410000 */
[----:B-1----:R-:W-:-:S06]  /*60d0*/  VIADD R20, R35, 0xb0 ;  /* 0x000000b023147836 */ /* 0x002fcc0000000000 */
[----:B------:R-:W1:Y:S01]  /*60e0*/  MUFU.EX2 R27, R27 ;  /* 0x0000001b001b7308 */ /* 0x000e620000000800 */
[C---:B---3--:R-:W-:Y:S01]  /*60f0*/  F2FP.BF16.F32.PACK_AB R32, R12.reuse, R9 ;  /* 0x000000090c20723e */ /* 0x048fe200000010ff */
[----:B------:R-:W-:-:S05]  /*6100*/  FMUL.FTZ R53, R12, R53 ;  /* 0x000000350c357220 */ /* 0x000fca0000410000 */
[----:B------:R-:W-:Y:S01]  /*6110*/  F2FP.BF16.F32.PACK_AB R52, R53, R52 ;  /* 0x000000343534723e */ /* 0x000fe200000010ff */
[----:B------:R-:W2:Y:S01]  /*6120*/  MUFU.EX2 R28, R28 ;  /* 0x0000001c001c7308 */ /* 0x000ea20000000800 */
[C---:B----4-:R-:W-:Y:S01]  /*6130*/  F2FP.BF16.F32.PACK_AB R33, R36.reuse, R33 ;  /* 0x000000212421723e */ /* 0x050fe200000010ff */
[----:B------:R-:W-:-:S04]  /*6140*/  FMUL.FTZ R55, R36, R55 ;  /* 0x0000003724377220 */ /* 0x000fc80000410000 */
[----:B------:R-:W-:Y:S01]  /*6150*/  STSM.16.M88.2 [R0+0x2d500], R32 ;  /* 0x02d5002000007844 */ /* 0x000fe20000000100 */
[----:B------:R-:W-:Y:S01]  /*6160*/  F2FP.BF16.F32.PACK_AB R53, R55, R54 ;  /* 0x000000363735723e */ /* 0x000fe200000010ff */
[----:B------:R-:W3:Y:S01]  /*6170*/  MUFU.EX2 R15, R40 ;  /* 0x00000028000f7308 */ /* 0x000ee20000000800 */
[----:B-1----:R-:W-:-:S07]  /*6180*/  FMUL.FTZ R218, R27, R218 ;  /* 0x000000da1bda7220 */ /* 0x002fce0000410000 */
[----:B------:R-:W1:Y:S01]  /*6190*/  MUFU.EX2 R23, R24 ;  /* 0x0000001800177308 */ /* 0x000e620000000800 */
[C---:B--2---:R-:W-:Y:S01]  /*61a0*/  F2FP.BF16.F32.PACK_AB R9, R28.reuse, R27 ;  /* 0x0000001b1c09723e */ /* 0x044fe200000010ff */
[----:B------:R-:W-:-:S04]  /*61b0*/  FMUL.FTZ R219, R28, R219 ;  /* 0x000000db1cdb7220 */ /* 0x000fc80000410000 */
[----:B------:R-:W-:Y:S01]  /*61c0*/  STSM.16.M88.2 [R0+0x2dd00], R8 ;  /* 0x02dd000800007844 */ /* 0x000fe20000000100 */
[----:B------:R-:W-:Y:S01]  /*61d0*/  F2FP.BF16.F32.PACK_AB R31, R219, R218 ;  /* 0x000000dadb1f723e */ /* 0x000fe200000010ff */
[----:B------:R2:W4:Y:S01]  /*61e0*/  MUFU.EX2 R26, R6 ;  /* 0x00000006001a7308 */ /* 0x0005220000000800 */
[----:B---3--:R-:W-:-:S05]  /*61f0*/  FMUL.FTZ R220, R15, R220 ;  /* 0x000000dc0fdc7220 */ /* 0x008fca0000410000 */
[----:B------:R-:W-:Y:S02]  /*6200*/  F2FP.BF16.F32.PACK_AB R220, R221, R220 ;  /* 0x000000dcdddc723e */ /* 0x000fe400000010ff */
[----:B--2---:R-:W-:Y:S01]  /*6210*/  F2FP.BF16.F32.PACK_AB R6, R22, R15 ;  /* 0x0000000f1606723e */ /* 0x004fe200000010ff */
[----:B------:R-:W-:Y:S02]  /*6220*/  IMAD R22, R4, 0x2000, R5 ;  /* 0x0000200004167824 */ /* 0x000fe400078e0205 */
[----:B-1----:R-:W-:Y:S01]  /*6230*/  FMUL.FTZ R222, R23, R222 ;  /* 0x000000de17de7220 */ /* 0x002fe20000410000 */
[C---:B------:R-:W-:Y:S02]  /*6240*/  VIADD R5, R35.reuse, 0x200 ;  /* 0x0000020023057836 */ /* 0x040fe40000000000 */
[----:B------:R-:W-:Y:S01]  /*6250*/  VIADD R15, R35, 0x30 ;  /* 0x00000030230f7836 */ /* 0x000fe20000000000 */
[C---:B----4-:R-:W-:Y:S01]  /*6260*/  F2FP.BF16.F32.PACK_AB R7, R26.reuse, R23 ;  /* 0x000000171a07723e */ /* 0x050fe200000010ff */
[----:B------:R-:W-:Y:S01]  /*6270*/  FMUL.FTZ R223, R26, R223 ;  /* 0x000000df1adf7220 */ /* 0x000fe20000410000 */
[----:B------:R-:W-:-:S02]  /*6280*/  SHF.R.U32.HI R23, RZ, 0x4, R22 ;  /* 0x00000004ff177819 */ /* 0x000fc40000011616 */
[----:B------:R-:W-:Y:S01]  /*6290*/  R2UR UR7, R5 ;  /* 0x00000000050772ca */ /* 0x000fe200000e0000 */
[----:B------:R1:W-:Y:S01]  /*62a0*/  STSM.16.M88.2 [R0+0x2e500], R6 ;  /* 0x02e5000600007844 */ /* 0x0003e20000000100 */
[----:B------:R-:W-:Y:S02]  /*62b0*/  LOP3.LUT R23, R23, 0x3fff, RZ, 0xc0, !PT ;  /* 0x00003fff17177812 */ /* 0x000fe400078ec0ff */
[----:B------:R-:W-:Y:S01]  /*62c0*/  F2FP.BF16.F32.PACK_AB R221, R223, R222 ;  /* 0x000000dedfdd723e */ /* 0x000fe200000010ff */
[----:B------:R2:W-:Y:S06]  /*62d0*/  MEMBAR.ALL.CTA ;  /* 0x0000000000007992 */ /* 0x0005ec0000008000 */
[----:B--2---:R-:W2:Y:S01]  /*62e0*/  FENCE.VIEW.ASYNC.S ;  /* 0x00000000000073c6 */ /* 0x004ea20000000000 */
[C---:B------:R-:W-:Y:S01]  /*62f0*/  R2UR UR56, R23.reuse ;  /* 0x00000000173872ca */ /* 0x040fe200000e0000 */
[----:B------:R-:W-:-:S02]  /*6300*/  VIADD R5, R23, 0x80 ;  /* 0x0000008017057836 */ /* 0x000fc40000000000 */
[----:B------:R-:W-:-:S03]  /*6310*/  VIADD R14, R23, 0x180 ;  /* 0x00000180170e7836 */ /* 0x000fc60000000000 */
[----:B------:R-:W-:Y:S01]  /*6320*/  R2UR UR48, R5 ;  /* 0x00000000053072ca */ /* 0x000fe200000e0000 */
[C---:B------:R-:W-:Y:S01]  /*6330*/  VIADD R5, R35.reuse, 0x90 ;  /* 0x0000009023057836 */ /* 0x040fe20000000000 */
[----:B-1----:R-:W-:Y:S01]  /*6340*/  MOV R7, UR58 ;  /* 0x0000003a00077c02 */ /* 0x002fe20008000f00 */
[----:B------:R-:W-:-:S03]  /*6350*/  VIADD R6, R35, 0x10 ;  /* 0x0000001023067836 */ /* 0x000fc60000000000 */
[----:B------:R-:W-:Y:S01]  /*6360*/  R2UR UR4, R5 ;  /* 0x00000000050472ca */ /* 0x000fe200000e0000 */
[----:B------:R-:W-:Y:S01]  /*6370*/  UMOV UR16, UR56 ;  /* 0x0000003800107c82 */ /* 0x000fe20008000000 */
[----:B------:R-:W-:Y:S01]  /*6380*/  UMOV UR8, UR56 ;  /* 0x0000003800087c82 */ /* 0x000fe20008000000 */
[C---:B------:R-:W-:Y:S01]  /*6390*/  VIADD R5, R35.reuse, 0x190 ;  /* 0x0000019023057836 */ /* 0x040fe20000000000 */
[----:B------:R-:W-:Y:S01]  /*63a0*/  R2UR UR50, R6 ;  /* 0x00000000063272ca */ /* 0x000fe200000e0000 */
[----:B------:R-:W-:Y:S02]  /*63b0*/  VIADD R6, R35, 0x110 ;  /* 0x0000011023067836 */ /* 0x000fe40000000000 */
[----:B------:R-:W-:Y:S01]  /*63c0*/  UMOV UR52, UR48 ;  /* 0x0000003000347c82 */ /* 0x000fe20008000000 */
[----:B------:R-:W-:Y:S01]  /*63d0*/  R2UR UR54, R5 ;  /* 0x00000000053672ca */ /* 0x000fe200000e0000 */
[C---:B------:R-:W-:Y:S01]  /*63e0*/  VIADD R5, R35.reuse, 0x210 ;  /* 0x0000021023057836 */ /* 0x040fe20000000000 */
[----:B------:R-:W-:Y:S01]  /*63f0*/  R2UR UR5, R6 ;  /* 0x00000000060572ca */ /* 0x000fe200000e0000 */
[----:B--2---:R-:W-:Y:S01]  /*6400*/  BAR.SYNC.DEFER_BLOCKING 0x9, 0x100 ;  /* 0x0244000000007b1d */ /* 0x004fe20000010000 */
[----:B------:R-:W-:-:S02]  /*6410*/  VIADD R6, R35, 0x20 ;  /* 0x0000002023067836 */ /* 0x000fc40000000000 */
[----:B------:R-:W-:Y:S01]  /*6420*/  R2UR UR46, R5 ;  /* 0x00000000052e72ca */ /* 0x000fe200000e0000 */
[----:B------:R-:W-:Y:S02]  /*6430*/  VIADD R5, R23, 0x100 ;  /* 0x0000010017057836 */ /* 0x000fe40000000000 */
[----:B------:R-:W-:Y:S01]  /*6440*/  UMOV UR44, UR48 ;  /* 0x00000030002c7c82 */ /* 0x000fe20008000000 */
        /* <DEDUP_REMOVED lines=8> */
[----:B------:R-:W-:Y:S02]  /*64d0*/  SHF.R.U32.HI R6, RZ, 0x4, R6 ;  /* 0x00000004ff067819 */ /* 0x000fe40000011606 */
        /* <DEDUP_REMOVED lines=9> */
[----:B------:R-:W-:Y:S01]  /*6570*/  IMAD R5, R4, 0x2800, R17 ;  /* 0x0000280004057824 */ /* 0x000fe200078e0211 */
[----:B------:R-:W-:Y:S01]  /*6580*/  LOP3.LUT R216, R6, 0x3fff, RZ, 0xc0, !PT ;  /* 0x00003fff06d87812 */ /* 0x000fe200078ec0ff */
[----:B------:R-:W-:Y:S03]  /*6590*/  STSM.16.M88.2 [R0+0x2fd00], R52 ;  /* 0x02fd003400007844 */ /* 0x000fe60000000100 */
[----:B------:R-:W-:Y:S01]  /*65a0*/  SHF.R.U32.HI R5, RZ, 0x4, R5 ;  /* 0x00000004ff057819 */ /* 0x000fe20000011605 */
[----:B------:R-:W-:Y:S01]  /*65b0*/  STSM.16.M88.2 [R0+0x30500], R30 ;  /* 0x0305001e00007844 */ /* 0x000fe20000000100 */
[----:B------:R-:W-:-:S02]  /*65c0*/  LOP3.LUT R6, R216, 0x400000, RZ, 0xfc, !PT ;  /* 0x00400000d8067812 */ /* 0x000fc400078efcff */
[----:B------:R-:W-:Y:S01]  /*65d0*/  LOP3.LUT R5, R5, 0x3fff, RZ, 0xc0, !PT ;  /* 0x00003fff05057812 */ /* 0x000fe200078ec0ff */
        /* <DEDUP_REMOVED lines=10> */
[----:B------:R-:W-:-:S02]  /*6680*/  UMOV UR9, UR19 ;  /* 0x0000001300097c82 */ /* 0x000fc40008000000 */
        /* <DEDUP_REMOVED lines=38> */
[----:B------:R-:W-:Y:S01]  /*68f0*/  HGMMA.64x16x16.F32.BF16 R88, gdesc[UR44].tnspA.tnspB, R88 ;  /* 0x602000002c5879f0 */ /* 0x000fe20008701858 */
[----:B------:R-:W-:Y:S01]  /*6900*/  R2UR UR10, R15 ;  /* 0x000000000f0a72ca */ /* 0x000fe200000e0000 */
[----:B------:R-:W-:Y:S01]  /*6910*/  VIADD R14, R35, 0x130 ;  /* 0x00000130230e7836 */ /* 0x000fe20000000000 */
[----:B------:R-:W-:Y:S01]  /*6920*/  R2UR UR5, R5 ;  /* 0x00000000050572ca */ /* 0x000fe200000e0000 */
[C---:B------:R-:W-:Y:S01]  /*6930*/  VIADD R15, R35.reuse, 0x1b0 ;  /* 0x000001b0230f7836 */ /* 0x040fe20000000000 */
[----:B------:R-:W-:Y:S01]  /*6940*/  UMOV UR59, UR19 ;  /* 0x00000013003b7c82 */ /* 0x000fe20008000000 */
[----:B------:R-:W-:Y:S01]  /*6950*/  VIADD R35, R35, 0x230 ;  /* 0x0000023023237836 */ /* 0x000fe20000000000 */
        /* <DEDUP_REMOVED lines=343> */
.L_x_2130:
        /* <DEDUP_REMOVED lines=112> */
.L_x_2131:
        /* <DEDUP_REMOVED lines=94> */
.L_x_2119:
[----:B------:R-:W-:Y:S05]  /*8bb0*/  @P0 BRA `(.L_x_2115) ;  /* 0x0000002c00980947 */ /* 0x000fea0003800000 */
[----:B------:R-:W1:Y:S01]  /*8bc0*/  LDC.64 R2, c[0x0][0x878] ;  /* 0x00021e00ff027b82 */ /* 0x000e620000000a00 */
[----:B------:R-:W-:Y:S01]  /*8bd0*/  ULDC.64 UR4, c[0x0][0x208] ;  /* 0x0000820000047ab9 */ /* 0x000fe20000000a00 */
[----:B------:R-:W3:Y:S01]  /*8be0*/  LDL.LU R10, [R1] ;  /* 0x00000000010a7983 */ /* 0x000ee20000300800 */
[----:B------:R-:W4:Y:S05]  /*8bf0*/  S2R R20, SR_TID.X ;  /* 0x0000000000147919 */ /* 0x000f2a0000002100 */
[----:B------:R-:W5:Y:S08]  /*8c00*/  LDC R0, c[0x0][0x850] ;  /* 0x00021400ff007b82 */ /* 0x000f700000000800 */
[----:B------:R-:W5:Y:S01]  /*8c10*/  LDC.64 R8, c[0x0][0x818] ;  /* 0x00020600ff087b82 */ /* 0x000f620000000a00 */
[----:B-1----:R-:W-:-:S07]  /*8c20*/  ISETP.NE.U32.AND P0, PT, R2, RZ, PT ;  /* 0x000000ff0200720c */ /* 0x002fce0003f05070 */
[----:B------:R-:W1:Y:S01]  /*8c30*/  LDC.64 R12, c[0x0][0x840] ;  /* 0x00021000ff0c7b82 */ /* 0x000e620000000a00 */
[----:B------:R-:W-:-:S07]  /*8c40*/  ISETP.NE.AND.EX P0, PT, R3, RZ, PT, P0 ;  /* 0x000000ff0300720c */ /* 0x000fce0003f05300 */
[----:B------:R-:W1:Y:S08]  /*8c50*/  LDC.64 R14, c[0x0][0x848] ;  /* 0x00021200ff0e7b82 */ /* 0x000e700000000a00 */
[----:B------:R-:W4:Y:S08]  /*8c60*/  @P0 LDC.64 R2, c[0x0][0x878] ;  /* 0x00021e00ff020b82 */ /* 0x000f300000000a00 */
[----:B--2---:R-:W2:Y:S08]  /*8c70*/  LDC.64 R16, c[0x0][0x800] ;  /* 0x00020000ff107b82 */ /* 0x004eb00000000a00 */
[----:B------:R-:W2:Y:S01]  /*8c80*/  LDC.64 R18, c[0x0][0x828] ;  /* 0x00020a00ff127b82 */ /* 0x000ea20000000a00 */
[----:B----4-:R-:W-:-:S06]  /*8c90*/  @P0 IMAD.WIDE R2, R235, 0x4, R2 ;  /* 0x00000004eb020825 */ /* 0x010fcc00078e0202 */
[----:B------:R4:W2:Y:S01]  /*8ca0*/  @P0 LDG.E R2, desc[UR4][R2.64] ;  /* 0x0000000402020981 */ /* 0x0008a2000c1e1900 */
[----:B------:R-:W-:Y:S01]  /*8cb0*/  VIADD R21, R20, 0xffffff80 ;  /* 0xffffff8014157836 */ /* 0x000fe20000000000 */
[----:B------:R-:W1:Y:S08]  /*8cc0*/  S2UR UR5, SR_CgaCtaId ;  /* 0x00000000000579c3 */ /* 0x000e700000008800 */
[----:B------:R-:W-:Y:S01]  /*8cd0*/  BAR.SYNC.DEFER_BLOCKING 0x1, 0x100 ;  /* 0x0044000000007b1d */ /* 0x000fe20000010000 */
[----:B-----5:R-:W-:-:S02]  /*8ce0*/  ISETP.NE.AND P1, PT, R0, 0x1, PT ;  /* 0x000000010000780c */ /* 0x020fc40003f25270 */
[----:B------:R-:W-:-:S03]  /*8cf0*/  SHF.R.S32.HI R0, RZ, 0x1f, R21 ;  /* 0x0000001fff007819 */ /* 0x000fc60000011415 */
[----:B------:R-:W-:Y:S01]  /*8d00*/  UMOV UR4, 0x400 ;  /* 0x0000040000047882 */ /* 0x000fe20000000000 */
[----:B------:R-:W-:Y:S01]  /*8d10*/  LEA.HI R4, R0, R21, RZ, 0x7 ;  /* 0x0000001500047211 */ /* 0x000fe200078f38ff */
[----:B------:R-:W-:Y:S03]  /*8d20*/  BSSY B1, `(.L_x_2133) ;  /* 0x0000055000017945 */ /* 0x000fe60003800000 */
[----:B------:R-:W-:Y:S02]  /*8d30*/  LOP3.LUT R0, R4, 0x3fffff80, RZ, 0xc0, !PT ;  /* 0x3fffff8004007812 */ /* 0x000fe400078ec0ff */
[----:B----4-:R-:W-:Y:S01]  /*8d40*/  SHF.R.S32.HI R3, RZ, 0x7, R4 ;  /* 0x00000007ff037819 */ /* 0x010fe20000011404 */
        /* <DEDUP_REMOVED lines=11> */
[----:B-----5:R-:W-:-:S03]  /*8e00*/  @P1 SHF.R.U32.HI R236, RZ, R7, R0 ;  /* 0x00000007ffec1219 */ /* 0x020fc60000011600 */
        /* <DEDUP_REMOVED lines=20> */
[----:B----4-:R-:W4:Y:S01]  /*8f50*/  FENCE.VIEW.ASYNC.S ;  /* 0x00000000000073c6 */ /* 0x010f220000000000 */
[----:B---3--:R-:W-:-:S02]  /*8f60*/  IMAD R5, R10, 0x5000, RZ ;  /* 0x000050000a057824 */ /* 0x008fc400078e02ff */
[----:B------:R-:W3:Y:S01]  /*8f70*/  LDC.64 R10, c[0x0][0x820] ;  /* 0x00020800ff0a7b82 */ /* 0x000ee20000000a00 */
[----:B--2---:R-:W-:-:S04]  /*8f80*/  @P0 IMAD R2, R235, 0x50, R2 ;  /* 0x00000050eb020824 */ /* 0x004fc800078e0202 */
[----:B------:R-:W-:-:S05]  /*8f90*/  @P0 IMAD.HI R2, R2, 0x66666667, RZ ;  /* 0x6666666702020827 */ /* 0x000fca00078e02ff */
[----:B------:R-:W-:-:S04]  /*8fa0*/  @P0 SHF.R.U32.HI R3, RZ, 0x1f, R2 ;  /* 0x0000001fff030819 */ /* 0x000fc80000011602 */
[----:B------:R-:W-:-:S05]  /*8fb0*/  @P0 LEA.HI.SX32 R3, R2, R3, 0x1b ;  /* 0x0000000302030211 */ /* 0x000fca00078fdaff */
[----:B------:R-:W-:-:S05]  /*8fc0*/  @P0 IMAD R2, R3, 0x5000, RZ ;  /* 0x0000500003020824 */ /* 0x000fca00078e02ff */
[----:B------:R-:W-:Y:S02]  /*8fd0*/  @P0 SHF.R.S32.HI R3, RZ, 0x1f, R2 ;  /* 0x0000001fff030819 */ /* 0x000fe40000011402 */
[----:B------:R-:W-:Y:S01]  /*8fe0*/  @!P0 CS2R R2, SRZ ;  /* 0x0000000000028805 */ /* 0x000fe2000001ff00 */
[----:B----4-:R-:W-:Y:S05]  /*8ff0*/  BAR.SYNC.DEFER_BLOCKING 0x1, 0x100 ;  /* 0x0044000000007b1d */ /* 0x010fea0000010000 */
[----:B------:R-:W-:Y:S01]  /*9000*/  IADD3 R4, P1, R5, R2, RZ ;  /* 0x0000000205047210 */ /* 0x000fe20007f3e0ff */
[----:B------:R-:W-:Y:S02]  /*9010*/  IMAD R2, R7, R12, RZ ;  /* 0x0000000c07027224 */ /* 0x000fe400078e02ff */
[C---:B------:R-:W-:Y:S01]  /*9020*/  IMAD R7, R236.reuse, R9, R0 ;  /* 0x00000009ec077224 */ /* 0x040fe200078e0200 */
[----:B------:R-:W-:Y:S01]  /*9030*/  LEA.HI.X.SX32 R5, R5, R3, 0x1, P1 ;  /* 0x0000000305057211 */ /* 0x000fe200008f0eff */
[----:B------:R-:W-:Y:S01]  /*9040*/  IMAD R9, R236, R13, R2 ;  /* 0x0000000dec097224 */ /* 0x000fe200078e0202 */
[----:B------:R-:W-:-:S02]  /*9050*/  SHF.R.S32.HI R0, RZ, 0x1f, R235 ;  /* 0x0000001fff007819 */ /* 0x000fc400000114eb */
[----:B------:R-:W-:Y:S01]  /*9060*/  SEL R235, R235, RZ, !P0 ;  /* 0x000000ffebeb7207 */ /* 0x000fe20004000000 */
[----:B------:R-:W-:-:S04]  /*9070*/  IMAD.WIDE.U32 R2, R236, R8, R4 ;  /* 0x00000008ec027225 */ /* 0x000fc800078e0004 */
[----:B------:R-:W-:Y:S01]  /*9080*/  IMAD.IADD R3, R3, 0x1, R7 ;  /* 0x0000000103037824 */ /* 0x000fe200078e0207 */
[----:B------:R-:W-:Y:S01]  /*9090*/  SEL R7, R0, RZ, !P0 ;  /* 0x000000ff00077207 */ /* 0x000fe20004000000 */
[----:B------:R-:W-:Y:S01]  /*90a0*/  IMAD.WIDE.U32 R4, R236, R12, R4 ;  /* 0x0000000cec047225 */ /* 0x000fe200078e0004 */
[----:B------:R-:W-:-:S03]  /*90b0*/  ISETP.NE.AND P0, PT, R21, RZ, PT ;  /* 0x000000ff1500720c */ /* 0x000fc60003f05270 */
[----:B------:R-:W-:Y:S02]  /*90c0*/  IMAD.IADD R5, R5, 0x1, R9 ;  /* 0x0000000105057824 */ /* 0x000fe400078e0209 */
[C---:B---3--:R-:W-:Y:S02]  /*90d0*/  IMAD R0, R7.reuse, R10, RZ ;  /* 0x0000000a07007224 */ /* 0x048fe400078e02ff */
        /* <DEDUP_REMOVED lines=18> */
.L_x_2135:
[----:B------:R-:W-:Y:S01]  /*9200*/  @P0 ELECT P1, URZ, PT ;  /* 0x00000000003f082f */ /* 0x000fe20003820000 */
[----:B------:R1:W-:-:S12]  /*9210*/  UBLKRED.G.S.ADD.F32.RN [UR6], [UR4], UR5, desc[UR8] ;  /* 0x00000806040073bb */ /* 0x0003d800080a1405 */
[----:B------:R-:W-:Y:S02]  /*9220*/  @P1 PLOP3.LUT P0, PT, P1, PT, PT, 0x8, 0x0 ;  /* 0x000000000000181c */ /* 0x000fe40000f0e170 */
[----:B------:R-:W-:-:S11]  /*9230*/  PLOP3.LUT P1, PT, PT, PT, PT, 0x8, 0x0 ;  /* 0x000000000000781c */ /* 0x000fd60003f2e170 */
[----:B-1----:R-:W-:Y:S05]  /*9240*/  @P0 BRA.U.ANY `(.L_x_2135) ;  /* 0xfffffffd00ec0947 */ /* 0x002fea000393ffff */
[----:B------:R0:W-:Y:S01]  /*9250*/  UTMACMDFLUSH ;  /* 0x00000000000079b7 */ /* 0x0001e20000000000 */
[----:B------:R-:W-:-:S04]  /*9260*/  DEPBAR.LE SB0, 0x0 ;  /* 0x000080000000791a */ /* 0x000fc80000000000 */
.L_x_2134:
[----:B------:R-:W-:Y:S05]  /*9270*/  BSYNC B1 ;  /* 0x0000000000017941 */ /* 0x000fea0003800000 */
.L_x_2133:
        /* <DEDUP_REMOVED lines=32> */
.L_x_2136:
        /* <DEDUP_REMOVED lines=8> */
.L_x_2108:
        /* <DEDUP_REMOVED lines=28> */
.L_x_2137:
[----:B------:R-:W-:Y:S01]  /*96c0*/  ULDC UR5, c[0x0][0x8cc] ;  /* 0x0002330000057ab9 */ /* 0x000fe20000000800 */
[----:B------:R-:W-:Y:S01]  /*96d0*/  UMOV UR4, UR9 ;  /* 0x0000000900047c82 */ /* 0x000fe20008000000 */
[----:B------:R-:W-:-:S11]  /*96e0*/  UISETP.NE.AND UP0, UPT, UR5, 0x1, UPT ;  /* 0x000000010500788c */ /* 0x000fd6000bf05270 */
[----:B------:R-:W-:Y:S02]  /*96f0*/  @UP0 ULDC.64 UR10, c[0x0][0x8d0] ;  /* 0x00023400000a0ab9 */ /* 0x000fe40000000a00 */
[----:B------:R-:W-:-:S04]  /*9700*/  UIMAD.WIDE.U32 UR6, UR9, UR10, URZ ;  /* 0x0000000a090672a5 */ /* 0x000fc8000f8e003f */
[----:B------:R-:W-:-:S04]  /*9710*/  @UP0 USHF.R.U32.HI UR4, URZ, UR11, UR7 ;  /* 0x0000000b3f040299 */ /* 0x000fc80008011607 */
[----:B------:R-:W-:-:S12]  /*9720*/  UIMAD UR5, UR4, UR5, URZ ;  /* 0x00000005040572a4 */ /* 0x000fd8000f8e023f */
.L_x_2138:
        /* <DEDUP_REMOVED lines=24> */
.L_x_2139:
        /* <DEDUP_REMOVED lines=15> */
.L_x_2141:
[----:B------:R-:W-:-:S05]  /*99a0*/  ULDC UR5, c[0x0][0x8f4] ;  /* 0x00023d0000057ab9 */ /* 0x000fca0000000800 */
.L_x_2140:
        /* <DEDUP_REMOVED lines=65> */
.L_x_2143:
        /* <DEDUP_REMOVED lines=14> */
.L_x_2144:
        /* <DEDUP_REMOVED lines=9> */
.L_x_2145:
        /* <DEDUP_REMOVED lines=40> */
.L_x_2161:
        /* <DEDUP_REMOVED lines=10> */
.L_x_2147:
        /* <DEDUP_REMOVED lines=154> */
.L_x_2153:
[----:B------:R-:W-:-:S04]  /*abf0*/  SHF.L.U32 R5, R9, 0x1f, RZ ;  /* 0x0000001f09057819 */ /* 0x000fc800000006ff */
[----:B------:R-:W1:Y:S02]  /*ac00*/  SYNCS.PHASECHK.TRANS64.TRYWAIT P1, [R6+URZ+0x31838], R5 ;  /* 0x03183805060075a7 */ /* 0x000e64000802017f */
[----:B-1----:R-:W-:Y:S05]  /*ac10*/  @!P1 BRA `(.L_x_2149) ;  /* 0x0000000c00d89947 */ /* 0x002fea0003800000 */
.L_x_2162:
[----:B------:R-:W-:Y:S05]  /*ac20*/  @P0 BRA `(.L_x_2150) ;  /* 0x0000000000140947 */ /* 0x000fea0003800000 */
[----:B------:R-:W-:Y:S01]  /*ac30*/  ISETP.NE.AND P1, PT, R15, RZ, PT ;  /* 0x000000ff0f00720c */ /* 0x000fe20003f25270 */
[----:B-1----:R-:W-:-:S04]  /*ac40*/  IMAD.MOV.U32 R5, RZ, RZ, 0x8100 ;  /* 0x00008100ff057424 */ /* 0x002fc800078e00ff */
[----:B------:R2:W-:Y:S08]  /*ac50*/  SYNCS.ARRIVE.TRANS64 RZ, [R6+URZ+0x31830], R5 ;  /* 0x0318300506ff79a7 */ /* 0x0005f0000800003f */
[----:B------:R-:W-:Y:S05]  /*ac60*/  @!P1 BRA `(.L_x_2150) ;  /* 0x0000000000049947 */ /* 0x000fea0003800000 */
[----:B------:R-:W-:Y:S01]  /*ac70*/  BPT.TRAP 0x1 ;  /* 0x000000040000795c */ /* 0x000fe20000300000 */
.L_x_2150:
        /* <DEDUP_REMOVED lines=47> */
.L_x_2164:
[----:B------:R-:W-:Y:S01]  /*af70*/  LOP3.LUT R9, R9, 0x1, RZ, 0x3c, !PT ;  /* 0x0000000109097812 */ /* 0x000fe200078e3cff */
[----:B------:R-:W-:Y:S06]  /*af80*/  @P2 BRA `(.L_x_2152) ;  /* 0x0000000000142947 */ /* 0x000fec0003800000 */
[----:B------:R-:W-:Y:S01]  /*af90*/  ISETP.NE.AND P1, PT, R15, RZ, PT ;  /* 0x000000ff0f00720c */ /* 0x000fe20003f25270 */
[----:B-1----:R-:W-:-:S04]  /*afa0*/  IMAD.MOV.U32 R2, RZ, RZ, 0x8100 ;  /* 0x00008100ff027424 */ /* 0x002fc800078e00ff */
[----:B------:R2:W-:Y:S08]  /*afb0*/  SYNCS.ARRIVE.TRANS64 RZ, [R20+URZ+0x31810], R2 ;  /* 0x0318100214ff79a7 */ /* 0x0005f0000800003f */
[----:B------:R-:W-:Y:S05]  /*afc0*/  @!P1 BRA `(.L_x_2152) ;  /* 0x0000000000049947 */ /* 0x000fea0003800000 */
[----:B------:R-:W-:Y:S01]  /*afd0*/  BPT.TRAP 0x1 ;  /* 0x000000040000795c */ /* 0x000fe20000300000 */
.L_x_2152:
        /* <DEDUP_REMOVED lines=53> */
.L_x_2148:
        /* <DEDUP_REMOVED lines=17> */
.L_x_2165:
[----:B------:R-:W-:Y:S01]  /*b440*/  IMAD.IADD R10, R11, 0x1, R3 ;  /* 0x000000010b0a7824 */ /* 0x000fe200078e0203 */
[----:B------:R-:W-:Y:S06]  /*b450*/  @P0 BRA `(.L_x_2155) ;  /* 0x0000000000140947 */ /* 0x000fec0003800000 */
[----:B------:R-:W-:Y:S01]  /*b460*/  LOP3.LUT P0, RZ, R21, 0x1f, RZ, 0xc0, !PT ;  /* 0x0000001f15ff7812 */ /* 0x000fe2000780c0ff */
[----:B------:R-:W-:-:S04]  /*b470*/  IMAD.MOV.U32 R11, RZ, RZ, 0x8100 ;  /* 0x00008100ff0b7424 */ /* 0x000fc800078e00ff */
[----:B------:R2:W-:Y:S08]  /*b480*/  SYNCS.ARRIVE.TRANS64 RZ, [R6+URZ+0x31830], R11 ;  /* 0x0318300b06ff79a7 */ /* 0x0005f0000800003f */
[----:B------:R-:W-:Y:S05]  /*b490*/  @!P0 BRA `(.L_x_2155) ;  /* 0x0000000000048947 */ /* 0x000fea0003800000 */
[----:B------:R-:W-:Y:S01]  /*b4a0*/  BPT.TRAP 0x1 ;  /* 0x000000040000795c */ /* 0x000fe20000300000 */
.L_x_2155:
        /* <DEDUP_REMOVED lines=53> */
.L_x_2142:
        /* <DEDUP_REMOVED lines=10> */
.L_x_2156:
        /* <DEDUP_REMOVED lines=8> */
.L_x_2166:
        /* <DEDUP_REMOVED lines=9> */
.L_x_2167:
[----:B------:R-:W-:Y:S05]  /*b9b0*/  @!P1 BRA `(.L_x_2159) ;  /* 0x0000000000049947 */ /* 0x000fea0003800000 */
[----:B------:R-:W-:Y:S01]  /*b9c0*/  BPT.TRAP 0x1 ;  /* 0x000000040000795c */ /* 0x000fe20000300000 */
.L_x_2159:
[----:B------:R-:W-:-:S07]  /*b9d0*/  SHF.L.U32 R9, R9, 0x1f, RZ ;  /* 0x0000001f09097819 */ /* 0x000fce00000006ff */
.L_x_2160:
[----:B----4-:R4:W1:Y:S02]  /*b9e0*/  SYNCS.PHASECHK.TRANS64.TRYWAIT P0, [R2+URZ+0x31838], R9 ;  /* 0x03183809020075a7 */ /* 0x010864000800017f */
[----:B-1----:R-:W-:Y:S05]  /*b9f0*/  @!P0 NANOSLEEP.SYNCS 0x989680 ;  /* 0x009896800000895d */ /* 0x002fea0003900000 */
[----:B------:R-:W1:Y:S02]  /*ba00*/  @!P0 SYNCS.PHASECHK.TRANS64 P0, [R2+URZ+0x31838], R9 ;  /* 0x03183809020085a7 */ /* 0x000e64000800007f */
[----:B-1----:R-:W-:Y:S05]  /*ba10*/  @!P0 BRA `(.L_x_2160) ;  /* 0xfffffffc00f08947 */ /* 0x002fea000383ffff */
.L_x_2115:
[----:B------:R-:W-:Y:S05]  /*ba20*/  BSYNC B0 ;  /* 0x0000000000007941 */ /* 0x000fea0003800000 */
.L_x_2107:
[----:B------:R-:W-:Y:S05]  /*ba30*/  EXIT ;  /* 0x000000000000794d */ /* 0x000fea0003800000 */
.L_x_2121:
[----:B-1----:R1:W2:Y:S02]  /*ba40*/  SYNCS.PHASECHK.TRANS64.TRYWAIT P0, [R17+URZ+0x31800], R16 ;  /* 0x03180010110075a7 */ /* 0x0022a4000800017f */
[----:B--2---:R-:W-:Y:S05]  /*ba50*/  @!P0 NANOSLEEP.SYNCS 0x989680 ;  /* 0x009896800000895d */ /* 0x004fea0003900000 */
[----:B------:R-:W2:Y:S02]  /*ba60*/  @!P0 SYNCS.PHASECHK.TRANS64 P0, [R17+URZ+0x31800], R16 ;  /* 0x03180010110085a7 */ /* 0x000ea4000800007f */
[----:B--2---:R-:W-:Y:S05]  /*ba70*/  @!P0 BRA `(.L_x_2121) ;  /* 0xfffffffc00f08947 */ /* 0x004fea000383ffff */
[----:B------:R-:W-:Y:S05]  /*ba80*/  BRA `(.L_x_2120) ;  /* 0xffffff5800c47947 */ /* 0x000fea000383ffff */
.L_x_2125:
[----:B--2---:R2:W3:Y:S02]  /*ba90*/  SYNCS.PHASECHK.TRANS64.TRYWAIT P1, [R16+URZ+0x31810], R9 ;  /* 0x03181009100075a7 */ /* 0x0044e4000802017f */
[----:B---3--:R-:W-:Y:S05]  /*baa0*/  @!P1 NANOSLEEP.SYNCS 0x989680 ;  /* 0x009896800000995d */ /* 0x008fea0003900000 */
[----:B------:R-:W3:Y:S02]  /*bab0*/  @!P1 SYNCS.PHASECHK.TRANS64 P1, [R16+URZ+0x31810], R9 ;  /* 0x03181009100095a7 */ /* 0x000ee4000802007f */
[----:B---3--:R-:W-:Y:S05]  /*bac0*/  @!P1 BRA `(.L_x_2125) ;  /* 0xfffffffc00f09947 */ /* 0x008fea000383ffff */
[----:B------:R-:W-:Y:S05]  /*bad0*/  BRA `(.L_x_2124) ;  /* 0xffffff6000f47947 */ /* 0x000fea000383ffff */
.L_x_2129:
[----:B----4-:R4:W1:Y:S02]  /*bae0*/  SYNCS.PHASECHK.TRANS64.TRYWAIT P1, [R17+URZ+0x31830], R10 ;  /* 0x0318300a110075a7 */ /* 0x010864000802017f */
[----:B-1----:R-:W-:Y:S05]  /*baf0*/  @!P1 NANOSLEEP.SYNCS 0x989680 ;  /* 0x009896800000995d */ /* 0x002fea0003900000 */
[----:B------:R-:W1:Y:S02]  /*bb00*/  @!P1 SYNCS.PHASECHK.TRANS64 P1, [R17+URZ+0x31830], R10 ;  /* 0x0318300a110095a7 */ /* 0x000e64000802007f */
[----:B-1----:R-:W-:Y:S05]  /*bb10*/  @!P1 BRA `(.L_x_2129) ;  /* 0xfffffffc00f09947 */ /* 0x002fea000383ffff */
[----:B------:R-:W-:Y:S05]  /*bb20*/  BRA `(.L_x_2128) ;  /* 0xffffff7c00f87947 */ /* 0x000fea000383ffff */
.L_x_2146:
[----:B-1----:R1:W2:Y:S02]  /*bb30*/  SYNCS.PHASECHK.TRANS64.TRYWAIT P0, [R6+URZ+0x31820], R3 ;  /* 0x03182003060075a7 */ /* 0x0022a4000800017f */
[----:B--2---:R-:W-:Y:S05]  /*bb40*/  @!P0 NANOSLEEP.SYNCS 0x989680 ;  /* 0x009896800000895d */ /* 0x004fea0003900000 */
[----:B------:R-:W2:Y:S02]  /*bb50*/  @!P0 SYNCS.PHASECHK.TRANS64 P0, [R6+URZ+0x31820], R3 ;  /* 0x03182003060085a7 */ /* 0x000ea4000800007f */
[----:B--2---:R-:W-:Y:S05]  /*bb60*/  @!P0 BRA `(.L_x_2146) ;  /* 0xfffffffc00f08947 */ /* 0x004fea000383ffff */
[----:B------:R-:W-:Y:S05]  /*bb70*/  BRA `(.L_x_2161) ;  /* 0xffffffe4008c7947 */ /* 0x000fea000383ffff */
.L_x_2149:
[----:B-1----:R1:W2:Y:S02]  /*bb80*/  SYNCS.PHASECHK.TRANS64.TRYWAIT P1, [R6+URZ+0x31838], R5 ;  /* 0x03183805060075a7 */ /* 0x0022a4000802017f */
[----:B--2---:R-:W-:Y:S05]  /*bb90*/  @!P1 NANOSLEEP.SYNCS 0x989680 ;  /* 0x009896800000995d */ /* 0x004fea0003900000 */
[----:B------:R-:W2:Y:S02]  /*bba0*/  @!P1 SYNCS.PHASECHK.TRANS64 P1, [R6+URZ+0x31838], R5 ;  /* 0x03183805060095a7 */ /* 0x000ea4000802007f */
[----:B--2---:R-:W-:Y:S05]  /*bbb0*/  @!P1 BRA `(.L_x_2149) ;  /* 0xfffffffc00f09947 */ /* 0x004fea000383ffff */
[----:B------:R-:W-:Y:S05]  /*bbc0*/  BRA `(.L_x_2162) ;  /* 0xfffffff000147947 */ /* 0x000fea000383ffff */
.L_x_2151:
[----:B------:R-:W-:-:S07]  /*bbd0*/  SHF.L.U32 R2, R4, 0x1f, RZ ;  /* 0x0000001f04027819 */ /* 0x000fce00000006ff */
.L_x_2163:
[----:B-1----:R1:W2:Y:S02]  /*bbe0*/  SYNCS.PHASECHK.TRANS64.TRYWAIT P1, [R20+URZ+0x31820], R2 ;  /* 0x03182002140075a7 */ /* 0x0022a4000802017f */
[----:B--2---:R-:W-:Y:S05]  /*bbf0*/  @!P1 NANOSLEEP.SYNCS 0x989680 ;  /* 0x009896800000995d */ /* 0x004fea0003900000 */
[----:B------:R-:W2:Y:S02]  /*bc00*/  @!P1 SYNCS.PHASECHK.TRANS64 P1, [R20+URZ+0x31820], R2 ;  /* 0x03182002140095a7 */ /* 0x000ea4000802007f */
[----:B--2---:R-:W-:Y:S05]  /*bc10*/  @!P1 BRA `(.L_x_2163) ;  /* 0xfffffffc00f09947 */ /* 0x004fea000383ffff */
[----:B------:R-:W-:Y:S05]  /*bc20*/  BRA `(.L_x_2164) ;  /* 0xfffffff000d07947 */ /* 0x000fea000383ffff */
.L_x_2154:
[----:B-1----:R1:W2:Y:S02]  /*bc30*/  SYNCS.PHASECHK.TRANS64.TRYWAIT P1, [R6+URZ+0x31838], R15 ;  /* 0x0318380f060075a7 */ /* 0x0022a4000802017f */
[----:B--2---:R-:W-:Y:S05]  /*bc40*/  @!P1 NANOSLEEP.SYNCS 0x989680 ;  /* 0x009896800000995d */ /* 0x004fea0003900000 */
[----:B------:R-:W2:Y:S02]  /*bc50*/  @!P1 SYNCS.PHASECHK.TRANS64 P1, [R6+URZ+0x31838], R15 ;  /* 0x0318380f060095a7 */ /* 0x000ea4000802007f */
[----:B--2---:R-:W-:Y:S05]  /*bc60*/  @!P1 BRA `(.L_x_2154) ;  /* 0xfffffffc00f09947 */ /* 0x004fea000383ffff */
[----:B------:R-:W-:Y:S05]  /*bc70*/  BRA `(.L_x_2165) ;  /* 0xfffffff400f07947 */ /* 0x000fea000383ffff */
.L_x_2157:
[----:B---3--:R3:W4:Y:S02]  /*bc80*/  SYNCS.PHASECHK.TRANS64.TRYWAIT P0, [R5+URZ], R0 ;  /* 0x00000000050075a7 */ /* 0x008724000800017f */
[----:B----4-:R-:W-:Y:S05]  /*bc90*/  @!P0 NANOSLEEP.SYNCS 0x989680 ;  /* 0x009896800000895d */ /* 0x010fea0003900000 */
[----:B------:R-:W4:Y:S02]  /*bca0*/  @!P0 SYNCS.PHASECHK.TRANS64 P0, [R5+URZ], R0 ;  /* 0x00000000050085a7 */ /* 0x000f24000800007f */
[----:B----4-:R-:W-:Y:S05]  /*bcb0*/  @!P0 BRA `(.L_x_2157) ;  /* 0xfffffffc00f08947 */ /* 0x010fea000383ffff */
[----:B------:R-:W-:Y:S05]  /*bcc0*/  BRA `(.L_x_2166) ;  /* 0xfffffffc00147947 */ /* 0x000fea000383ffff */
.L_x_2158:
[----:B---3--:R3:W4:Y:S02]  /*bcd0*/  SYNCS.PHASECHK.TRANS64.TRYWAIT P0, [R3+URZ], R0 ;  /* 0x00000000030075a7 */ /* 0x008724000800017f */
[----:B----4-:R-:W-:Y:S05]  /*bce0*/  @!P0 NANOSLEEP.SYNCS 0x989680 ;  /* 0x009896800000895d */ /* 0x010fea0003900000 */
[----:B------:R-:W4:Y:S02]  /*bcf0*/  @!P0 SYNCS.PHASECHK.TRANS64 P0, [R3+URZ], R0 ;  /* 0x00000000030085a7 */ /* 0x000f24000800007f */
[----:B----4-:R-:W-:Y:S05]  /*bd00*/  @!P0 BRA `(.L_x_2158) ;  /* 0xfffffffc00f08947 */ /* 0x010fea000383ffff */
[----:B------:R-:W-:Y:S05]  /*bd10*/  BRA `(.L_x_2167) ;  /* 0xfffffffc00247947 */ /* 0x000fea000383ffff */
.L_x_2168:
        /* <DEDUP_REMOVED lines=14> */
.L_x_2223:


//--------------------- .text._ZN7cutlass13device_kernelIN5flash22FlashAttnBwdPreprocessIN4cute5tupleIJNS3_1CILi64EEENS5_ILi256EEEEEENS_10bfloat16_tEfNS_4arch4Sm90ELb1ELb1EEEEEvNT_6ParamsE --------------------------
	.section	.text._ZN7cutlass13device_kernelIN5flash22FlashAttnBwdPreprocessIN4cute5tupleIJNS3_1CILi64EEENS5_ILi256EEEEEENS_10bfloat16_tEfNS_4arch4Sm90ELb1ELb1EEEEEvNT_6ParamsE,"ax",@progbits
	.align	128
.text._ZN7cutlass13device_kernelIN5flash22FlashAttnBwdPreprocessIN4cute5tupleIJNS3_1CILi64EEENS5_ILi256EEEEEENS_10bfloat16_tEfNS_4arch4Sm90ELb1ELb1EEEEEvNT_6ParamsE:
        .type           _ZN7cutlass13device_kernelIN5flash22FlashAttnBwdPreprocessIN4cute5tupleIJNS3_1CILi64EEENS5_ILi256EEEEEENS_10bfloat16_tEfNS_4arch4Sm90ELb1ELb1EEEEEvNT_6ParamsE,@function
        .size           _ZN7cutlass13device_kernelIN5flash22FlashAttnBwdPreprocessIN4cute5tupleIJNS3_1CILi64EEENS5_ILi256EEEEEENS_10bfloat16_tEfNS_4arch4Sm90ELb1ELb1EEEEEvNT_6ParamsE,(.L_x_2224 - _ZN7cutlass13device_kernelIN5flash22FlashAttnBwdPreprocessIN4cute5tupleIJNS3_1CILi64EEENS5_ILi256EEEEEENS_10bfloat16_tEfNS_4arch4Sm90ELb1ELb1EEEEEvNT_6ParamsE)
        .other          _ZN7cutlass13device_kernelIN5flash22FlashAttnBwdPreprocessIN4cute5tupleIJNS3_1CILi64EEENS5_ILi256EEEEEENS_10bfloat16_tEfNS_4arch4Sm90ELb1ELb1EEEEEvNT_6ParamsE,@"STO_CUDA_ENTRY STV_DEFAULT"
_ZN7cutlass13device_kernelIN5flash22FlashAttnBwdPreprocessIN4cute5tupleIJNS3_1CILi64EEENS5_ILi256EEEEEENS_10bfloat16_tEfNS_4arch4Sm90ELb1ELb1EEEEEvNT_6ParamsE:
[----:B------:R-:W-:Y:S08]  /*0000*/  LDC R1, c[0x0][0x28] ;  /* 0x00000a00ff017b82 */ /* 0x000ff00000000800 */
[----:B------:R-:W0:Y:S01]  /*0010*/  S2UR UR12, SR_CTAID.Z ;  /* 0x00000000000c79c3 */ /* 0x000e220000002700 */
[----:B------:R-:W-:Y:S01]  /*0020*/  ULDC.64 UR18, c[0x0][0x2f0] ;  /* 0x0000bc0000127ab9 */ /* 0x000fe20000000a00 */
[----:B------:R-:W-:Y:S01]  /*0030*/  ULDC.64 UR4, c[0x0][0x2f0] ;  /* 0x0000bc0000047ab9 */ /* 0x000fe20000000a00 */
[----:B------:R-:W-:Y:S01]  /*0040*/  UISETP.NE.U32.AND UP0, UPT, UR18, URZ, UPT ;  /* 0x0000003f1200728c */ /* 0x000fe2000bf05070 */
[----:B------:R-:W-:Y:S01]  /*0050*/  ULDC.64 UR6, c[0x0][0x2f8] ;  /* 0x0000be0000067ab9 */ /* 0x000fe20000000a00 */
[----:B------:R-:W-:-:S02]  /*0060*/  ULDC.64 UR10, c[0x0][0x208] ;  /* 0x00008200000a7ab9 */ /* 0x000fc40000000a00 */
[----:B------:R-:W-:Y:S02]  /*0070*/  UISETP.NE.AND.EX UP0, UPT, UR19, URZ, UPT, UP0 ;  /* 0x0000003f1300728c */ /* 0x000fe4000bf05300 */
[----:B------:R-:W-:-:S04]  /*0080*/  UISETP.NE.U32.AND UP1, UPT, UR6, URZ, UPT ;  /* 0x0000003f0600728c */ /* 0x000fc8000bf25070 */
[----:B------:R-:W-:Y:S01]  /*0090*/  PLOP3.LUT P0, PT, PT, PT, UP0, 0x80, 0x0 ;  /* 0x000000000000781c */ /* 0x000fe20003f0f008 */
[----:B------:R-:W-:Y:S02]  /*00a0*/  UISETP.NE.AND.EX UP1, UPT, UR7, URZ, UPT, UP1 ;  /* 0x0000003f0700728c */ /* 0x000fe4000bf25310 */
[----:B0-----:R-:W-:-:S06]  /*00b0*/  UIMAD.WIDE UR4, UR12, 0x4, UR4 ;  /* 0x000000040c0478a5 */ /* 0x001fcc000f8e0204 */
[----:B------:R-:W-:Y:S02]  /*00c0*/  IMAD.U32 R2, RZ, RZ, UR4 ;  /* 0x00000004ff027e24 */ /* 0x000fe4000f8e00ff */
[----:B------:R-:W-:Y:S01]  /*00d0*/  IMAD.U32 R3, RZ, RZ, UR5 ;  /* 0x00000005ff037e24 */ /* 0x000fe2000f8e00ff */
[----:B------:R-:W-:-:S04]  /*00e0*/  @UP1 ULDC.64 UR4, c[0x0][0x2f8] ;  /* 0x0000be0000041ab9 */ /* 0x000fc80000000a00 */
[----:B------:R-:W2:Y:S01]  /*00f0*/  @P0 LDG.E R0, desc[UR10][R2.64] ;  /* 0x0000000a02000981 */ /* 0x000ea2000c1e1900 */
[----:B------:R-:W-:Y:S01]  /*0100*/  PLOP3.LUT P1, PT, PT, PT, UP1, 0x80, 0x0 ;  /* 0x000000000000781c */ /* 0x000fe20003f2f018 */
[----:B------:R-:W-:-:S06]  /*0110*/  @UP1 UIMAD.WIDE UR4, UR12, 0x4, UR4 ;  /* 0x000000040c0418a5 */ /* 0x000fcc000f8e0204 */
[----:B------:R-:W-:Y:S01]  /*0120*/  IMAD.U32 R4, RZ, RZ, UR4 ;  /* 0x00000004ff047e24 */ /* 0x000fe2000f8e00ff */
[----:B------:R-:W-:-:S05]  /*0130*/  MOV R5, UR5 ;  /* 0x0000000500057c02 */ /* 0x000fca0008000f00 */
[----:B------:R-:W3:Y:S01]  /*0140*/  @P1 LDG.E R4, desc[UR10][R4.64] ;  /* 0x0000000a04041981 */ /* 0x000ee2000c1e1900 */
[----:B------:R-:W0:Y:S01]  /*0150*/  S2UR UR13, SR_CTAID.X ;  /* 0x00000000000d79c3 */ /* 0x000e220000002500 */
[----:B------:R-:W-:Y:S01]  /*0160*/  ULDC UR8, c[0x0][0x218] ;  /* 0x0000860000087ab9 */ /* 0x000fe20000000800 */
[----:B------:R-:W-:Y:S01]  /*0170*/  UMOV UR6, URZ ;  /* 0x0000003f00067c82 */ /* 0x000fe20008000000 */
[----:B------:R-:W1:Y:S01]  /*0180*/  S2R R7, SR_TID.X ;  /* 0x0000000000077919 */ /* 0x000e620000002100 */
[----:B------:R-:W-:-:S04]  /*0190*/  UMOV UR7, URZ ;  /* 0x0000003f00077c82 */ /* 0x000fc80008000000 */
[----:B------:R-:W4:Y:S01]  /*01a0*/  S2UR UR16, SR_CTAID.Y ;  /* 0x00000000001079c3 */ /* 0x000f220000002600 */
[----:B0-----:R-:W-:Y:S01]  /*01b0*/  USHF.L.U32 UR15, UR13, 0x6, URZ ;  /* 0x000000060d0f7899 */ /* 0x001fe2000800063f */
[----:B--2---:R-:W-:-:S13]  /*01c0*/  @P0 R2UR UR9, R0 ;  /* 0x00000000000902ca */ /* 0x004fda00000e0000 */
[----:B------:R-:W-:Y:S01]  /*01d0*/  @UP0 ULEA UR4, UR12, UR9, 0x6 ;  /* 0x000000090c040291 */ /* 0x000fe2000f8e303f */
[----:B---3--:R-:W-:Y:S01]  /*01e0*/  @P1 R2UR UR8, R4 ;  /* 0x00000000040812ca */ /* 0x008fe200000e0000 */
[----:B------:R-:W-:Y:S02]  /*01f0*/  @UP0 USHF.R.S32.HI UR14, URZ, 0x1f, UR9 ;  /* 0x0000001f3f0e0899 */ /* 0x000fe40008011409 */
[----:B------:R-:W-:Y:S01]  /*0200*/  @UP0 USHF.R.S32.HI UR5, URZ, 0x1f, UR4 ;  /* 0x0000001f3f050899 */ /* 0x000fe20008011404 */
[----:B------:R-:W-:-:S03]  /*0210*/  @UP0 UMOV UR6, UR9 ;  /* 0x0000000900060c82 */ /* 0x000fc60008000000 */
[----:B------:R-:W-:Y:S01]  /*0220*/  @UP0 ULEA.HI UR5, UR5, UR4, URZ, 0x6 ;  /* 0x0000000405050291 */ /* 0x000fe2000f8f303f */
[----:B------:R-:W-:Y:S02]  /*0230*/  @UP0 UMOV UR7, UR14 ;  /* 0x0000000e00070c82 */ /* 0x000fe40008000000 */
[----:B------:R-:W-:Y:S01]  /*0240*/  UMOV UR4, URZ ;  /* 0x0000003f00047c82 */ /* 0x000fe20008000000 */
[----:B------:R-:W-:Y:S01]  /*0250*/  @UP0 ULOP3.LUT UR4, UR5, 0xffffffc0, URZ, 0xc0, !UPT ;  /* 0xffffffc005040892 */ /* 0x000fe2000f8ec03f */
[----:B-1--4-:R-:W-:Y:S11]  /*0260*/  @P1 BRA `(.L_x_2169) ;  /* 0x0000000000181947 */ /* 0x012ff60003800000 */
[----:B------:R-:W-:Y:S05]  /*0270*/  @!P0 BRA `(.L_x_2169) ;  /* 0x0000000000148947 */ /* 0x000fea0003800000 */
[----:B------:R-:W2:Y:S04]  /*0280*/  LDG.E R4, desc[UR10][R2.64] ;  /* 0x0000000a02047981 */ /* 0x000ea8000c1e1900 */
[----:B------:R-:W3:Y:S01]  /*0290*/  LDG.E R0, desc[UR10][R2.64+0x4] ;  /* 0x0000040a02007981 */ /* 0x000ee2000c1e1900 */
[----:B--2---:R-:W-:Y:S02]  /*02a0*/  R2UR UR5, R4 ;  /* 0x00000000040572ca */ /* 0x004fe400000e0000 */
[----:B---3--:R-:W-:-:S13]  /*02b0*/  R2UR UR8, R0 ;  /* 0x00000000000872ca */ /* 0x008fda00000e0000 */
[----:B------:R-:W-:-:S12]  /*02c0*/  UIADD3 UR8, -UR5, UR8, URZ ;  /* 0x0000000805087290 */ /* 0x000fd8000fffe13f */
.L_x_2169:
[----:B------:R-:W-:Y:S01]  /*02d0*/  UISETP.NE.U32.AND UP0, UPT, UR18, URZ, UPT ;  /* 0x0000003f1200728c */ /* 0x000fe2000bf05070 */
[----:B------:R-:W-:-:S03]  /*02e0*/  IMAD.U32 R0, RZ, RZ, UR15 ;  /* 0x0000000fff007e24 */ /* 0x000fc6000f8e00ff */
[----:B------:R-:W-:Y:S02]  /*02f0*/  UISETP.NE.AND.EX UP0, UPT, UR19, URZ, UPT, UP0 ;  /* 0x0000003f1300728c */ /* 0x000fe4000bf05300 */
[----:B------:R-:W-:-:S04]  /*0300*/  ISETP.GE.AND P1, PT, R0, UR8, PT ;  /* 0x0000000800007c0c */ /* 0x000fc8000bf26270 */
[----:B------:R-:W-:-:S13]  /*0310*/  PLOP3.LUT P0, PT, PT, PT, UP0, 0x80, 0x0 ;  /* 0x000000000000781c */ /* 0x000fda0003f0f008 */
[----:B------:R-:W-:Y:S05]  /*0320*/  @P0 EXIT P1 ;  /* 0x000000000000094d */ /* 0x000fea0000800000 */
[----:B------:R-:W-:Y:S01]  /*0330*/  UIADD3 UR20, -UR15, UR8, URZ ;  /* 0x000000080f147290 */ /* 0x000fe2000fffe13f */
[----:B------:R-:W-:Y:S01]  /*0340*/  SHF.R.S32.HI R40, RZ, 0x1f, R7 ;  /* 0x0000001fff287819 */ /* 0x000fe20000011407 */
[----:B------:R-:W-:Y:S01]  /*0350*/  USHF.R.S32.HI UR5, URZ, 0x1f, UR12 ;  /* 0x0000001f3f057899 */ /* 0x000fe2000801140c */
[----:B------:R-:W-:Y:S01]  /*0360*/  BSSY B0, `(.L_x_2170) ;  /* 0x0000025000007945 */ /* 0x000fe20003800000 */
[----:B------:R-:W-:Y:S01]  /*0370*/  USHF.R.S32.HI UR14, URZ, 0x1f, UR16 ;  /* 0x0000001f3f0e7899 */ /* 0x000fe20008011410 */
[----:B------:R-:W-:Y:S01]  /*0380*/  LEA.HI R40, R40, R7, RZ, 0x4 ;  /* 0x0000000728287211 */ /* 0x000fe200078f20ff */
[----:B------:R-:W-:Y:S01]  /*0390*/  USEL UR17, UR12, URZ, !UP0 ;  /* 0x0000003f0c117287 */ /* 0x000fe2000c000000 */
[C---:B------:R-:W-:Y:S01]  /*03a0*/  ISETP.GE.AND P0, PT, R7.reuse, UR20, PT ;  /* 0x0000001407007c0c */ /* 0x040fe2000bf06270 */
[----:B------:R-:W-:Y:S01]  /*03b0*/  USEL UR5, UR5, URZ, !UP0 ;  /* 0x0000003f05057287 */ /* 0x000fe2000c000000 */
[----:B------:R-:W-:Y:S01]  /*03c0*/  SHF.R.S32.HI R0, RZ, 0x4, R40 ;  /* 0x00000004ff007819 */ /* 0x000fe20000011428 */
[----:B------:R-:W-:Y:S01]  /*03d0*/  IMAD.MOV.U32 R67, RZ, RZ, 0x7f800000 ;  /* 0x7f800000ff437424 */ /* 0x000fe200078e00ff */
[----:B------:R-:W-:Y:S01]  /*03e0*/  ISETP.GT.OR P0, PT, R7, 0x3f, P0 ;  /* 0x0000003f0700780c */ /* 0x000fe20000704670 */
[----:B------:R-:W-:Y:S01]  /*03f0*/  IMAD.U32 R11, RZ, RZ, UR13 ;  /* 0x0000000dff0b7e24 */ /* 0x000fe2000f8e00ff */
[----:B------:R-:W-:-:S02]  /*0400*/  LOP3.LUT R66, R40, 0xfffffff0, RZ, 0xc0, !PT ;  /* 0xfffffff028427812 */ /* 0x000fc400078ec0ff */
[----:B------:R-:W-:Y:S02]  /*0410*/  SHF.R.S32.HI R2, RZ, 0x1f, R0 ;  /* 0x0000001fff027819 */ /* 0x000fe40000011400 */
[----:B------:R-:W-:Y:S02]  /*0420*/  IADD3 R74, P1, R0, UR6, RZ ;  /* 0x00000006004a7c10 */ /* 0x000fe4000ff3e0ff */
[----:B------:R-:W-:Y:S02]  /*0430*/  IADD3 R66, -R66, R7, RZ ;  /* 0x0000000742427210 */ /* 0x000fe40007ffe1ff */
[----:B------:R-:W-:-:S03]  /*0440*/  IADD3.X R75, R2, UR7, RZ, P1, !PT ;  /* 0x00000007024b7c10 */ /* 0x000fc60008ffe4ff */
[----:B------:R-:W-:Y:S06]  /*0450*/  @P0 BRA `(.L_x_2171) ;  /* 0x0000000000540947 */ /* 0x000fec0003800000 */
[----:B------:R-:W0:Y:S01]  /*0460*/  LDC.64 R8, c[0x0][0x290] ;  /* 0x0000a400ff087b82 */ /* 0x000e220000000a00 */
[----:B------:R-:W-:Y:S02]  /*0470*/  USHF.R.S32.HI UR9, URZ, 0x1f, UR15 ;  /* 0x0000001f3f097899 */ /* 0x000fe4000801140f */
[----:B------:R-:W-:Y:S01]  /*0480*/  IMAD.U32 R2, RZ, RZ, UR15 ;  /* 0x0000000fff027e24 */ /* 0x000fe2000f8e00ff */
[----:B------:R-:W-:-:S04]  /*0490*/  ULDC.64 UR18, c[0x0][0x298] ;  /* 0x0000a60000127ab9 */ /* 0x000fc80000000a00 */
[--C-:B------:R-:W-:Y:S01]  /*04a0*/  IADD3 R2, P0, P1, R2, UR6, R7.reuse ;  /* 0x0000000602027c10 */ /* 0x100fe2000f91e007 */
[----:B------:R-:W-:Y:S01]  /*04b0*/  IMAD.U32 R6, RZ, RZ, UR9 ;  /* 0x00000009ff067e24 */ /* 0x000fe2000f8e00ff */
[----:B------:R-:W-:Y:S01]  /*04c0*/  SHF.R.S32.HI R7, RZ, 0x1f, R7 ;  /* 0x0000001fff077819 */ /* 0x000fe20000011407 */
[----:B------:R-:W-:-:S03]  /*04d0*/  UIMAD UR9, UR5, UR18, URZ ;  /* 0x00000012050972a4 */ /* 0x000fc6000f8e023f */
[----:B------:R-:W-:Y:S01]  /*04e0*/  IADD3.X R3, R6, UR7, R7, P0, P1 ;  /* 0x0000000706037c10 */ /* 0x000fe200087e2407 */
[----:B------:R-:W-:Y:S01]  /*04f0*/  UIMAD UR9, UR17, UR19, UR9 ;  /* 0x00000013110972a4 */ /* 0x000fe2000f8e0209 */
[C---:B0-----:R-:W-:Y:S02]  /*0500*/  IMAD R4, R8.reuse, UR14, RZ ;  /* 0x0000000e08047c24 */ /* 0x041fe4000f8e02ff */
[----:B------:R-:W-:-:S04]  /*0510*/  IMAD.WIDE.U32 R2, R8, UR16, R2 ;  /* 0x0000001008027c25 */ /* 0x000fc8000f8e0002 */
[----:B------:R-:W-:-:S04]  /*0520*/  IMAD R5, R9, UR16, R4 ;  /* 0x0000001009057c24 */ /* 0x000fc8000f8e0204 */
[----:B------:R-:W-:Y:S01]  /*0530*/  IMAD.IADD R3, R3, 0x1, R5 ;  /* 0x0000000103037824 */ /* 0x000fe200078e0205 */
[----:B------:R-:W-:Y:S01]  /*0540*/  MOV R5, UR18 ;  /* 0x0000001200057c02 */ /* 0x000fe20008000f00 */
[----:B------:R-:W-:-:S04]  /*0550*/  ULDC.64 UR18, c[0x0][0x288] ;  /* 0x0000a20000127ab9 */ /* 0x000fc80000000a00 */
[----:B------:R-:W-:-:S04]  /*0560*/  IMAD.WIDE.U32 R2, R5, UR17, R2 ;  /* 0x0000001105027c25 */ /* 0x000fc8000f8e0002 */
[----:B------:R-:W-:Y:S01]  /*0570*/  VIADD R3, R3, UR9 ;  /* 0x0000000903037c36 */ /* 0x000fe20008000000 */
[----:B------:R-:W-:-:S04]  /*0580*/  LEA R4, P0, R2, UR18, 0x2 ;  /* 0x0000001202047c11 */ /* 0x000fc8000f8010ff */
[----:B------:R-:W-:-:S05]  /*0590*/  LEA.HI.X R5, R2, UR19, R3, 0x2, P0 ;  /* 0x0000001302057c11 */ /* 0x000fca00080f1403 */
[----:B------:R0:W5:Y:S04]  /*05a0*/  LDG.E R67, desc[UR10][R4.64] ;  /* 0x0000000a04437981 */ /* 0x000168000c1e1900 */
.L_x_2171:
[----:B------:R-:W-:Y:S05]  /*05b0*/  BSYNC B0 ;  /* 0x0000000000007941 */ /* 0x000fea0003800000 */
.L_x_2170:
[----:B------:R-:W-:Y:S01]  /*05c0*/  ISETP.GE.AND P1, PT, R0, UR20, PT ;  /* 0x0000001400007c0c */ /* 0x000fe2000bf26270 */
[----:B------:R-:W-:Y:S01]  /*05d0*/  BSSY B0, `(.L_x_2172) ;  /* 0x0000022000007945 */ /* 0x000fe20003800000 */
[----:B------:R-:W-:Y:S01]  /*05e0*/  IMAD.WIDE R74, R11, 0x40, R74 ;  /* 0x000000400b4a7825 */ /* 0x000fe200078e024a */
[----:B0-----:R-:W-:Y:S02]  /*05f0*/  CS2R R4, SRZ ;  /* 0x0000000000047805 */ /* 0x001fe4000001ff00 */
[----:B------:R-:W-:Y:S02]  /*0600*/  CS2R R6, SRZ ;  /* 0x0000000000067805 */ /* 0x000fe4000001ff00 */
[----:B------:R-:W-:Y:S02]  /*0610*/  CS2R R28, SRZ ;  /* 0x00000000001c7805 */ /* 0x000fe4000001ff00 */
[----:B------:R-:W-:-:S04]  /*0620*/  CS2R R30, SRZ ;  /* 0x00000000001e7805 */ /* 0x000fc8000001ff00 */
[----:B------:R-:W-:Y:S05]  /*0630*/  @P1 BRA `(.L_x_2173) ;  /* 0x00000000006c1947 */ /* 0x000fea0003800000 */
[----:B------:R-:W0:Y:S01]  /*0640*/  LDC.64 R10, c[0x0][0x230] ;  /* 0x00008c00ff0a7b82 */ /* 0x000e220000000a00 */
[----:B------:R-:W-:Y:S01]  /*0650*/  IMAD.SHL.U32 R8, R66, 0x8, RZ ;  /* 0x0000000842087824 */ /* 0x000fe200078e00ff */
[----:B------:R-:W-:Y:S02]  /*0660*/  ULDC.64 UR18, c[0x0][0x238] ;  /* 0x00008e0000127ab9 */ /* 0x000fe40000000a00 */
[----:B------:R-:W-:Y:S02]  /*0670*/  UIMAD UR6, UR5, UR18, URZ ;  /* 0x00000012050672a4 */ /* 0x000fe4000f8e023f */
[----:B------:R-:W-:Y:S02]  /*0680*/  SHF.R.S32.HI R9, RZ, 0x1f, R8 ;  /* 0x0000001fff097819 */ /* 0x000fe40000011408 */
[----:B------:R-:W-:Y:S01]  /*0690*/  UIMAD UR6, UR17, UR19, UR6 ;  /* 0x00000013110672a4 */ /* 0x000fe2000f8e0206 */
[----:B0-----:R-:W-:-:S04]  /*06a0*/  IMAD R2, R10, UR14, RZ ;  /* 0x0000000e0a027c24 */ /* 0x001fc8000f8e02ff */
[----:B------:R-:W-:Y:S02]  /*06b0*/  IMAD R11, R11, UR16, R2 ;  /* 0x000000100b0b7c24 */ /* 0x000fe4000f8e0202 */
[----:B------:R-:W-:Y:S01]  /*06c0*/  IMAD.WIDE.U32 R2, R10, UR16, R8 ;  /* 0x000000100a027c25 */ /* 0x000fe2000f8e0008 */
[----:B------:R-:W-:Y:S01]  /*06d0*/  MOV R9, UR18 ;  /* 0x0000001200097c02 */ /* 0x000fe20008000f00 */
[----:B------:R-:W-:Y:S02]  /*06e0*/  ULDC.64 UR18, c[0x0][0x228] ;  /* 0x00008a0000127ab9 */ /* 0x000fe40000000a00 */
[----:B------:R-:W-:Y:S02]  /*06f0*/  IMAD.IADD R3, R3, 0x1, R11 ;  /* 0x0000000103037824 */ /* 0x000fe400078e020b */
[----:B------:R-:W-:Y:S02]  /*0700*/  VIADD R10, R8, 0x80 ;  /* 0x00000080080a7836 */ /* 0x000fe40000000000 */
[----:B------:R-:W-:-:S04]  /*0710*/  IMAD.WIDE.U32 R2, R9, UR17, R2 ;  /* 0x0000001109027c25 */ /* 0x000fc8000f8e0002 */
[----:B------:R-:W-:Y:S02]  /*0720*/  IMAD R9, R75, UR18, RZ ;  /* 0x000000124b097c24 */ /* 0x000fe4000f8e02ff */
[----:B------:R-:W-:Y:S01]  /*0730*/  VIADD R3, R3, UR6 ;  /* 0x0000000603037c36 */ /* 0x000fe20008000000 */
[----:B------:R-:W-:Y:S01]  /*0740*/  ULDC UR6, c[0x0][0x21c] ;  /* 0x0000870000067ab9 */ /* 0x000fe20000000800 */
[----:B------:R-:W-:Y:S01]  /*0750*/  IMAD R9, R74, UR19, R9 ;  /* 0x000000134a097c24 */ /* 0x000fe2000f8e0209 */
[----:B------:R-:W-:Y:S01]  /*0760*/  ISETP.GE.AND P0, PT, R8, UR6, PT ;  /* 0x0000000608007c0c */ /* 0x000fe2000bf06270 */
[----:B------:R-:W-:Y:S01]  /*0770*/  IMAD.WIDE.U32 R2, R74, UR18, R2 ;  /* 0x000000124a027c25 */ /* 0x000fe2000f8e0002 */
[----:B------:R-:W-:Y:S01]  /*0780*/  ISETP.GE.AND P2, PT, R10, UR6, PT ;  /* 0x000000060a007c0c */ /* 0x000fe2000bf46270 */
[----:B------:R-:W-:Y:S02]  /*0790*/  ULDC.64 UR6, c[0x0][0x210] ;  /* 0x0000840000067ab9 */ /* 0x000fe40000000a00 */
[----:B------:R-:W-:Y:S01]  /*07a0*/  IMAD.IADD R3, R3, 0x1, R9 ;  /* 0x0000000103037824 */ /* 0x000fe200078e0209 */
[----:B------:R-:W-:-:S04]  /*07b0*/  LEA R8, P3, R2, UR6, 0x1 ;  /* 0x0000000602087c11 */ /* 0x000fc8000f8608ff */
[----:B------:R-:W-:-:S05]  /*07c0*/  LEA.HI.X R9, R2, UR7, R3, 0x1, P3 ;  /* 0x0000000702097c11 */ /* 0x000fca00098f0c03 */
[----:B------:R0:W5:Y:S04]  /*07d0*/  @!P0 LDG.E.128 R4, desc[UR10][R8.64] ;  /* 0x0000000a08048981 */ /* 0x000168000c1e1d00 */
[----:B------:R0:W5:Y:S02]  /*07e0*/  @!P2 LDG.E.128 R28, desc[UR10][R8.64+0x100] ;  /* 0x0001000a081ca981 */ /* 0x000164000c1e1d00 */
.L_x_2173:
[----:B------:R-:W-:Y:S05]  /*07f0*/  BSYNC B0 ;  /* 0x0000000000007941 */ /* 0x000fea0003800000 */
.L_x_2172:
[----:B------:R-:W-:Y:S01]  /*0800*/  UIMAD UR9, UR13, -0x40, UR8 ;  /* 0xffffffc00d0978a4 */ /* 0x000fe2000f8e0208 */
[----:B------:R-:W-:Y:S01]  /*0810*/  IADD3 R0, R0, 0x10, RZ ;  /* 0x0000001000007810 */ /* 0x000fe20007ffe0ff */
[----:B------:R-:W-:Y:S01]  /*0820*/  BSSY B0, `(.L_x_2174) ;  /* 0x000003e000007945 */ /* 0x000fe20003800000 */
[----:B------:R-:W-:Y:S02]  /*0830*/  CS2R R44, SRZ ;  /* 0x00000000002c7805 */ /* 0x000fe4000001ff00 */
[----:B------:R-:W-:Y:S02]  /*0840*/  CS2R R46, SRZ ;  /* 0x00000000002e7805 */ /* 0x000fe4000001ff00 */
[----:B------:R-:W-:Y:S02]  /*0850*/  CS2R R24, SRZ ;  /* 0x0000000000187805 */ /* 0x000fe4000001ff00 */
[----:B------:R-:W-:Y:S02]  /*0860*/  ISETP.GE.AND P0, PT, R0, UR9, PT ;  /* 0x0000000900007c0c */ /* 0x000fe4000bf06270 */
[----:B------:R-:W-:-:S11]  /*0870*/  CS2R R26, SRZ ;  /* 0x00000000001a7805 */ /* 0x000fd6000001ff00 */
[----:B------:R-:W-:Y:S05]  /*0880*/  @P0 BRA `(.L_x_2175) ;  /* 0x0000000000dc0947 */ /* 0x000fea0003800000 */
[----:B------:R-:W1:Y:S01]  /*0890*/  LDC R3, c[0x0][0x21c] ;  /* 0x00008700ff037b82 */ /* 0x000e620000000800 */
[----:B0-----:R-:W-:Y:S01]  /*08a0*/  IMAD.SHL.U32 R8, R66, 0x8, RZ ;  /* 0x0000000842087824 */ /* 0x001fe200078e00ff */
[----:B------:R-:W-:Y:S03]  /*08b0*/  BSSY B1, `(.L_x_2176) ;  /* 0x000001c000017945 */ /* 0x000fe60003800000 */
[C---:B------:R-:W-:Y:S01]  /*08c0*/  VIADD R0, R8.reuse, 0x80 ;  /* 0x0000008008007836 */ /* 0x040fe20000000000 */
[----:B-1----:R-:W-:-:S04]  /*08d0*/  ISETP.GE.AND P0, PT, R8, R3, PT ;  /* 0x000000030800720c */ /* 0x002fc80003f06270 */
[----:B------:R-:W-:-:S09]  /*08e0*/  ISETP.GE.AND P2, PT, R0, R3, PT ;  /* 0x000000030000720c */ /* 0x000fd20003f46270 */
[----:B------:R-:W-:Y:S05]  /*08f0*/  @P0 BRA `(.L_x_2177) ;  /* 0x00000000005c0947 */ /* 0x000fea0003800000 */
[----:B------:R-:W0:Y:S01]  /*0900*/  LDC.64 R10, c[0x0][0x230] ;  /* 0x00008c00ff0a7b82 */ /* 0x000e220000000a00 */
[----:B------:R-:W-:Y:S01]  /*0910*/  SHF.R.S32.HI R9, RZ, 0x1f, R8 ;  /* 0x0000001fff097819 */ /* 0x000fe20000011408 */
[----:B------:R-:W-:Y:S02]  /*0920*/  ULDC.64 UR18, c[0x0][0x238] ;  /* 0x00008e0000127ab9 */ /* 0x000fe40000000a00 */
[----:B------:R-:W-:Y:S02]  /*0930*/  UIMAD UR6, UR5, UR18, URZ ;  /* 0x00000012050672a4 */ /* 0x000fe4000f8e023f */
[----:B------:R-:W-:Y:S02]  /*0940*/  MOV R13, UR18 ;  /* 0x00000012000d7c02 */ /* 0x000fe40008000f00 */
[----:B------:R-:W-:-:S03]  /*0950*/  UIMAD UR6, UR17, UR19, UR6 ;  /* 0x00000013110672a4 */ /* 0x000fc6000f8e0206 */
[----:B------:R-:W-:Y:S01]  /*0960*/  ULDC.64 UR18, c[0x0][0x228] ;  /* 0x00008a0000127ab9 */ /* 0x000fe20000000a00 */
[C---:B0-----:R-:W-:Y:S02]  /*0970*/  IMAD R0, R10.reuse, UR14, RZ ;  /* 0x0000000e0a007c24 */ /* 0x041fe4000f8e02ff */
[----:B------:R-:W-:-:S04]  /*0980*/  IMAD.WIDE.U32 R2, R10, UR16, R8 ;  /* 0x000000100a027c25 */ /* 0x000fc8000f8e0008 */
[----:B------:R-:W-:-:S04]  /*0990*/  IMAD R11, R11, UR16, R0 ;  /* 0x000000100b0b7c24 */ /* 0x000fc8000f8e0200 */
[----:B------:R-:W-:Y:S01]  /*09a0*/  IMAD.IADD R3, R3, 0x1, R11 ;  /* 0x0000000103037824 */ /* 0x000fe200078e020b */
[----:B------:R-:W-:Y:S01]  /*09b0*/  IADD3 R11, P0, R74, 0x10, RZ ;  /* 0x000000104a0b7810 */ /* 0x000fe20007f1e0ff */
[----:B------:R-:W-:-:S04]  /*09c0*/  IMAD.WIDE.U32 R2, R13, UR17, R2 ;  /* 0x000000110d027c25 */ /* 0x000fc8000f8e0002 */
[----:B------:R-:W-:Y:S02]  /*09d0*/  IMAD.X R0, RZ, RZ, R75, P0 ;  /* 0x000000ffff007224 */ /* 0x000fe400000e064b */
[----:B------:R-:W-:Y:S01]  /*09e0*/  VIADD R3, R3, UR6 ;  /* 0x0000000603037c36 */ /* 0x000fe20008000000 */
[----:B------:R-:W-:Y:S01]  /*09f0*/  ULDC.64 UR6, c[0x0][0x210] ;  /* 0x0000840000067ab9 */ /* 0x000fe20000000a00 */
[----:B------:R-:W-:Y:S02]  /*0a00*/  IMAD R0, R0, UR18, RZ ;  /* 0x0000001200007c24 */ /* 0x000fe4000f8e02ff */
[----:B------:R-:W-:-:S04]  /*0a10*/  IMAD.WIDE.U32 R2, R11, UR18, R2 ;  /* 0x000000120b027c25 */ /* 0x000fc8000f8e0002 */
[----:B------:R-:W-:Y:S01]  /*0a20*/  IMAD R13, R11, UR19, R0 ;  /* 0x000000130b0d7c24 */ /* 0x000fe2000f8e0200 */
[----:B------:R-:W-:-:S03]  /*0a30*/  LEA R44, P0, R2, UR6, 0x1 ;  /* 0x00000006022c7c11 */ /* 0x000fc6000f8008ff */
[----:B------:R-:W-:-:S05]  /*0a40*/  IMAD.IADD R3, R3, 0x1, R13 ;  /* 0x0000000103037824 */ /* 0x000fca00078e020d */
[----:B------:R-:W-:-:S06]  /*0a50*/  LEA.HI.X R45, R2, UR7, R3, 0x1, P0 ;  /* 0x00000007022d7c11 */ /* 0x000fcc00080f0c03 */
[----:B------:R-:W5:Y:S02]  /*0a60*/  LDG.E.128 R44, desc[UR10][R44.64] ;  /* 0x0000000a2c2c7981 */ /* 0x000f64000c1e1d00 */
.L_x_2177:
[----:B------:R-:W-:Y:S05]  /*0a70*/  BSYNC B1 ;  /* 0x0000000000017941 */ /* 0x000fea0003800000 */
.L_x_2176:
[----:B------:R-:W-:Y:S05]  /*0a80*/  @P2 BRA `(.L_x_2175) ;  /* 0x00000000005c2947 */ /* 0x000fea0003800000 */
[----:B------:R-:W0:Y:S01]  /*0a90*/  LDC.64 R2, c[0x0][0x230] ;  /* 0x00008c00ff027b82 */ /* 0x000e220000000a00 */
[----:B------:R-:W-:Y:S01]  /*0aa0*/  SHF.R.S32.HI R9, RZ, 0x1f, R8 ;  /* 0x0000001fff097819 */ /* 0x000fe20000011408 */
[----:B------:R-:W-:Y:S02]  /*0ab0*/  ULDC.64 UR18, c[0x0][0x238] ;  /* 0x00008e0000127ab9 */ /* 0x000fe40000000a00 */
[----:B------:R-:W-:Y:S02]  /*0ac0*/  UIMAD UR6, UR5, UR18, URZ ;  /* 0x00000012050672a4 */ /* 0x000fe4000f8e023f */
[----:B------:R-:W-:Y:S02]  /*0ad0*/  IMAD.U32 R11, RZ, RZ, UR18 ;  /* 0x00000012ff0b7e24 */ /* 0x000fe4000f8e00ff */
[----:B------:R-:W-:-:S03]  /*0ae0*/  UIMAD UR6, UR17, UR19, UR6 ;  /* 0x00000013110672a4 */ /* 0x000fc6000f8e0206 */
[----:B------:R-:W-:Y:S01]  /*0af0*/  ULDC.64 UR18, c[0x0][0x228] ;  /* 0x00008a0000127ab9 */ /* 0x000fe20000000a00 */
[C---:B0-----:R-:W-:Y:S02]  /*0b00*/  IMAD R0, R2.reuse, UR14, RZ ;  /* 0x0000000e02007c24 */ /* 0x041fe4000f8e02ff */
[----:B------:R-:W-:-:S04]  /*0b10*/  IMAD.WIDE.U32 R8, R2, UR16, R8 ;  /* 0x0000001002087c25 */ /* 0x000fc8000f8e0008 */
[----:B------:R-:W-:-:S05]  /*0b20*/  IMAD R3, R3, UR16, R0 ;  /* 0x0000001003037c24 */ /* 0x000fca000f8e0200 */
[----:B------:R-:W-:Y:S02]  /*0b30*/  IADD3 R9, R9, R3, RZ ;  /* 0x0000000309097210 */ /* 0x000fe40007ffe0ff */
        /* <DEDUP_REMOVED lines=8> */
[----:B------:R-:W-:-:S04]  /*0bc0*/  LEA R24, P0, R8, UR6, 0x1 ;  /* 0x0000000608187c11 */ /* 0x000fc8000f8008ff */
[----:B------:R-:W-:-:S04]  /*0bd0*/  IADD3 R11, R9, R11, RZ ;  /* 0x0000000b090b7210 */ /* 0x000fc80007ffe0ff */
[----:B------:R-:W-:-:S06]  /*0be0*/  LEA.HI.X R25, R8, UR7, R11, 0x1, P0 ;  /* 0x0000000708197c11 */ /* 0x000fcc00080f0c0b */
[----:B------:R-:W5:Y:S02]  /*0bf0*/  LDG.E.128 R24, desc[UR10][R24.64+0x100] ;  /* 0x0001000a18187981 */ /* 0x000f64000c1e1d00 */
.L_x_2175:
[----:B------:R-:W-:Y:S05]  /*0c00*/  BSYNC B0 ;  /* 0x0000000000007941 */ /* 0x000fea0003800000 */
.L_x_2174:
[----:B------:R-:W-:Y:S01]  /*0c10*/  LEA.HI.SX32 R0, R40, 0x20, 0x1c ;  /* 0x0000002028007811 */ /* 0x000fe200078fe2ff */
[----:B------:R-:W-:Y:S01]  /*0c20*/  BSSY B0, `(.L_x_2178) ;  /* 0x000003e000007945 */ /* 0x000fe20003800000 */
[----:B------:R-:W-:Y:S02]  /*0c30*/  CS2R R36, SRZ ;  /* 0x0000000000247805 */ /* 0x000fe4000001ff00 */
[----:B------:R-:W-:Y:S02]  /*0c40*/  CS2R R38, SRZ ;  /* 0x0000000000267805 */ /* 0x000fe4000001ff00 */
[----:B------:R-:W-:Y:S02]  /*0c50*/  ISETP.GE.AND P2, PT, R0, UR9, PT ;  /* 0x0000000900007c0c */ /* 0x000fe4000bf46270 */
[----:B------:R-:W-:Y:S02]  /*0c60*/  CS2R R32, SRZ ;  /* 0x0000000000207805 */ /* 0x000fe4000001ff00 */
[----:B------:R-:W-:-:S09]  /*0c70*/  CS2R R34, SRZ ;  /* 0x0000000000227805 */ /* 0x000fd2000001ff00 */
        /* <DEDUP_REMOVED lines=31> */
.L_x_2181:
[----:B------:R-:W-:Y:S05]  /*0e70*/  BSYNC B1 ;  /* 0x0000000000017941 */ /* 0x000fea0003800000 */
.L_x_2180:
        /* <DEDUP_REMOVED lines=24> */
.L_x_2179:
[----:B------:R-:W-:Y:S05]  /*1000*/  BSYNC B0 ;  /* 0x0000000000007941 */ /* 0x000fea0003800000 */
.L_x_2178:
[----:B------:R-:W1:Y:S01]  /*1010*/  LDC.64 R42, c[0x0][0x250] ;  /* 0x00009400ff2a7b82 */ /* 0x000e620000000a00 */
[C---:B-----5:R-:W-:Y:S01]  /*1020*/  SHF.L.U32 R96, R25.reuse, 0x10, RZ ;  /* 0x0000001019607819 */ /* 0x060fe200000006ff */
[----:B------:R-:W-:Y:S01]  /*1030*/  IMAD.SHL.U32 R76, R66, 0x8, RZ ;  /* 0x00000008424c7824 */ /* 0x000fe200078e00ff */
[----:B------:R-:W-:Y:S01]  /*1040*/  LOP3.LUT R99, R25, 0xffff0000, RZ, 0xc0, !PT ;  /* 0xffff000019637812 */ /* 0x000fe200078ec0ff */
[----:B------:R-:W-:Y:S01]  /*1050*/  IMAD.U32 R94, R24, 0x10000, RZ ;  /* 0x00010000185e7824 */ /* 0x000fe200078e00ff */
[----:B------:R-:W-:Y:S01]  /*1060*/  LEA.HI.SX32 R25, R40, 0x30, 0x1c ;  /* 0x0000003028197811 */ /* 0x000fe200078fe2ff */
[----:B------:R-:W-:Y:S01]  /*1070*/  BSSY B0, `(.L_x_2182) ;  /* 0x0000055000007945 */ /* 0x000fe20003800000 */
[----:B------:R-:W-:Y:S01]  /*1080*/  LOP3.LUT R97, R24, 0xffff0000, RZ, 0xc0, !PT ;  /* 0xffff000018617812 */ /* 0x000fe200078ec0ff */
[----:B------:R-:W-:Y:S01]  /*1090*/  IMAD.U32 R19, R7, 0x10000, RZ ;  /* 0x0001000007137824 */ /* 0x000fe200078e00ff */
[----:B------:R-:W-:Y:S01]  /*10a0*/  ISETP.GE.AND P0, PT, R25, UR9, PT ;  /* 0x0000000919007c0c */ /* 0x000fe2000bf06270 */
[----:B------:R-:W-:Y:S01]  /*10b0*/  IMAD.U32 R64, R4, 0x10000, RZ ;  /* 0x0001000004407824 */ /* 0x000fe200078e00ff */
[----:B------:R-:W-:Y:S01]  /*10c0*/  SHF.R.S32.HI R77, RZ, 0x1f, R76 ;  /* 0x0000001fff4d7819 */ /* 0x000fe2000001144c */
[----:B------:R-:W-:Y:S01]  /*10d0*/  IMAD.U32 R23, R5, 0x10000, RZ ;  /* 0x0001000005177824 */ /* 0x000fe200078e00ff */
[----:B------:R-:W-:Y:S01]  /*10e0*/  SHF.L.U32 R21, R6, 0x10, RZ ;  /* 0x0000001006157819 */ /* 0x000fe200000006ff */
[----:B------:R-:W-:Y:S01]  /*10f0*/  IMAD.U32 R0, R28, 0x10000, RZ ;  /* 0x000100001c007824 */ /* 0x000fe200078e00ff */
[----:B------:R-:W-:Y:S01]  /*1100*/  LOP3.LUT R20, R6, 0xffff0000, RZ, 0xc0, !PT ;  /* 0xffff000006147812 */ /* 0x000fe200078ec0ff */
[----:B------:R-:W-:Y:S01]  /*1110*/  IMAD.U32 R68, R29, 0x10000, RZ ;  /* 0x000100001d447824 */ /* 0x000fe200078e00ff */
[----:B------:R-:W-:Y:S01]  /*1120*/  LOP3.LUT R18, R7, 0xffff0000, RZ, 0xc0, !PT ;  /* 0xffff000007127812 */ /* 0x000fe200078ec0ff */
[----:B------:R-:W-:Y:S01]  /*1130*/  IMAD.U32 R7, R37, 0x10000, RZ ;  /* 0x0001000025077824 */ /* 0x000fe200078e00ff */
[----:B------:R-:W-:Y:S01]  /*1140*/  LOP3.LUT R65, R4, 0xffff0000, RZ, 0xc0, !PT ;  /* 0xffff000004417812 */ /* 0x000fe200078ec0ff */
[----:B------:R-:W-:Y:S01]  /*1150*/  IMAD.U32 R72, R31, 0x10000, RZ ;  /* 0x000100001f487824 */ /* 0x000fe200078e00ff */
[----:B------:R-:W-:Y:S01]  /*1160*/  LOP3.LUT R22, R5, 0xffff0000, RZ, 0xc0, !PT ;  /* 0xffff000005167812 */ /* 0x000fe200078ec0ff */
[----:B------:R-:W-:Y:S01]  /*1170*/  IMAD.U32 R98, R26, 0x10000, RZ ;  /* 0x000100001a627824 */ /* 0x000fe200078e00ff */
[----:B0-----:R-:W-:Y:S01]  /*1180*/  LOP3.LUT R9, R36, 0xffff0000, RZ, 0xc0, !PT ;  /* 0xffff000024097812 */ /* 0x001fe200078ec0ff */
[----:B-1----:R-:W-:Y:S01]  /*1190*/  IMAD R24, R42, UR14, RZ ;  /* 0x0000000e2a187c24 */ /* 0x002fe2000f8e02ff */
[----:B------:R-:W-:Y:S01]  /*11a0*/  SHF.L.U32 R8, R36, 0x10, RZ ;  /* 0x0000001024087819 */ /* 0x000fe200000006ff */
[----:B------:R-:W-:Y:S01]  /*11b0*/  IMAD.U32 R16, R44, 0x10000, RZ ;  /* 0x000100002c107824 */ /* 0x000fe200078e00ff */
[----:B------:R-:W-:Y:S01]  /*11c0*/  LOP3.LUT R6, R37, 0xffff0000, RZ, 0xc0, !PT ;  /* 0xffff000025067812 */ /* 0x000fe200078ec0ff */
[----:B------:R-:W-:Y:S01]  /*11d0*/  IMAD R43, R43, UR16, R24 ;  /* 0x000000102b2b7c24 */ /* 0x000fe2000f8e0218 */
[----:B------:R-:W-:Y:S01]  /*11e0*/  LOP3.LUT R69, R28, 0xffff0000, RZ, 0xc0, !PT ;  /* 0xffff00001c457812 */ /* 0x000fe200078ec0ff */
[----:B------:R-:W-:Y:S01]  /*11f0*/  IMAD.U32 R13, R46, 0x10000, RZ ;  /* 0x000100002e0d7824 */ /* 0x000fe200078e00ff */
[----:B------:R-:W-:Y:S01]  /*1200*/  LOP3.LUT R71, R29, 0xffff0000, RZ, 0xc0, !PT ;  /* 0xffff00001d477812 */ /* 0x000fe200078ec0ff */
[----:B------:R-:W-:Y:S01]  /*1210*/  IMAD.U32 R11, R47, 0x10000, RZ ;  /* 0x000100002f0b7824 */ /* 0x000fe200078e00ff */
[----:B------:R-:W-:Y:S01]  /*1220*/  SHF.L.U32 R70, R30, 0x10, RZ ;  /* 0x000000101e467819 */ /* 0x000fe200000006ff */
[----:B------:R-:W-:Y:S01]  /*1230*/  IMAD.U32 R5, R38, 0x10000, RZ ;  /* 0x0001000026057824 */ /* 0x000fe200078e00ff */
[----:B------:R-:W-:Y:S01]  /*1240*/  LOP3.LUT R73, R30, 0xffff0000, RZ, 0xc0, !PT ;  /* 0xffff00001e497812 */ /* 0x000fe200078ec0ff */
[----:B------:R-:W-:Y:S01]  /*1250*/  IMAD.WIDE.U32 R36, R42, UR16, R76 ;  /* 0x000000102a247c25 */ /* 0x000fe2000f8e004c */
[----:B------:R-:W-:-:S02]  /*1260*/  LOP3.LUT R95, R31, 0xffff0000, RZ, 0xc0, !PT ;  /* 0xffff00001f5f7812 */ /* 0x000fc400078ec0ff */
[----:B------:R-:W-:Y:S02]  /*1270*/  CS2R R24, SRZ ;  /* 0x0000000000187805 */ /* 0x000fe4000001ff00 */
[----:B------:R-:W-:Y:S01]  /*1280*/  LOP3.LUT R101, R26, 0xffff0000, RZ, 0xc0, !PT ;  /* 0xffff00001a657812 */ /* 0x000fe200078ec0ff */
[----:B------:R-:W-:Y:S01]  /*1290*/  IMAD.U32 R102, R32, 0x10000, RZ ;  /* 0x0001000020667824 */ /* 0x000fe200078e00ff */
[----:B------:R-:W-:Y:S01]  /*12a0*/  SHF.L.U32 R100, R27, 0x10, RZ ;  /* 0x000000101b647819 */ /* 0x000fe200000006ff */
[----:B------:R-:W-:Y:S01]  /*12b0*/  IMAD.U32 R104, R33, 0x10000, RZ ;  /* 0x0001000021687824 */ /* 0x000fe200078e00ff */
[----:B------:R-:W-:Y:S01]  /*12c0*/  LOP3.LUT R103, R27, 0xffff0000, RZ, 0xc0, !PT ;  /* 0xffff00001b677812 */ /* 0x000fe200078ec0ff */
[----:B------:R-:W-:Y:S01]  /*12d0*/  IMAD.U32 R109, R35, 0x10000, RZ ;  /* 0x00010000236d7824 */ /* 0x000fe200078e00ff */
[----:B------:R-:W-:Y:S02]  /*12e0*/  LOP3.LUT R17, R44, 0xffff0000, RZ, 0xc0, !PT ;  /* 0xffff00002c117812 */ /* 0x000fe400078ec0ff */
[----:B------:R-:W-:-:S02]  /*12f0*/  CS2R R26, SRZ ;  /* 0x00000000001a7805 */ /* 0x000fc4000001ff00 */
[C---:B------:R-:W-:Y:S02]  /*1300*/  SHF.L.U32 R15, R45.reuse, 0x10, RZ ;  /* 0x000000102d0f7819 */ /* 0x040fe400000006ff */
[----:B------:R-:W-:Y:S02]  /*1310*/  CS2R R28, SRZ ;  /* 0x00000000001c7805 */ /* 0x000fe4000001ff00 */
[----:B------:R-:W-:Y:S02]  /*1320*/  LOP3.LUT R14, R45, 0xffff0000, RZ, 0xc0, !PT ;  /* 0xffff00002d0e7812 */ /* 0x000fe400078ec0ff */
[----:B------:R-:W-:Y:S02]  /*1330*/  CS2R R30, SRZ ;  /* 0x00000000001e7805 */ /* 0x000fe4000001ff00 */
[----:B------:R-:W-:Y:S02]  /*1340*/  LOP3.LUT R12, R46, 0xffff0000, RZ, 0xc0, !PT ;  /* 0xffff00002e0c7812 */ /* 0x000fe400078ec0ff */
[----:B------:R-:W-:-:S02]  /*1350*/  LOP3.LUT R10, R47, 0xffff0000, RZ, 0xc0, !PT ;  /* 0xffff00002f0a7812 */ /* 0x000fc400078ec0ff */
[----:B------:R-:W-:Y:S02]  /*1360*/  LOP3.LUT R4, R38, 0xffff0000, RZ, 0xc0, !PT ;  /* 0xffff000026047812 */ /* 0x000fe400078ec0ff */
[C---:B------:R-:W-:Y:S02]  /*1370*/  SHF.L.U32 R3, R39.reuse, 0x10, RZ ;  /* 0x0000001027037819 */ /* 0x040fe400000006ff */
[----:B------:R-:W-:Y:S02]  /*1380*/  LOP3.LUT R2, R39, 0xffff0000, RZ, 0xc0, !PT ;  /* 0xffff000027027812 */ /* 0x000fe400078ec0ff */
[----:B------:R-:W-:Y:S02]  /*1390*/  LOP3.LUT R105, R32, 0xffff0000, RZ, 0xc0, !PT ;  /* 0xffff000020697812 */ /* 0x000fe400078ec0ff */
[----:B------:R-:W-:Y:S02]  /*13a0*/  LOP3.LUT R107, R33, 0xffff0000, RZ, 0xc0, !PT ;  /* 0xffff0000216b7812 */ /* 0x000fe400078ec0ff */
[----:B------:R-:W-:-:S02]  /*13b0*/  SHF.L.U32 R106, R34, 0x10, RZ ;  /* 0x00000010226a7819 */ /* 0x000fc400000006ff */
[----:B------:R-:W-:Y:S02]  /*13c0*/  LOP3.LUT R108, R34, 0xffff0000, RZ, 0xc0, !PT ;  /* 0xffff0000226c7812 */ /* 0x000fe400078ec0ff */
[----:B------:R-:W-:Y:S01]  /*13d0*/  LEA.HI.SX32 R40, R40, 0x10, 0x1c ;  /* 0x0000001028287811 */ /* 0x000fe200078fe2ff */
[----:B------:R-:W-:Y:S06]  /*13e0*/  @P0 BRA `(.L_x_2183) ;  /* 0x0000000000740947 */ /* 0x000fec0003800000 */
[----:B------:R-:W0:Y:S01]  /*13f0*/  LDC.64 R38, c[0x0][0x230] ;  /* 0x00008c00ff267b82 */ /* 0x000e220000000a00 */
[----:B------:R-:W-:Y:S01]  /*1400*/  IMAD.SHL.U32 R32, R66, 0x8, RZ ;  /* 0x0000000842207824 */ /* 0x000fe200078e00ff */
[----:B------:R-:W-:Y:S02]  /*1410*/  ULDC.64 UR18, c[0x0][0x238] ;  /* 0x00008e0000127ab9 */ /* 0x000fe40000000a00 */
[----:B------:R-:W-:Y:S01]  /*1420*/  UIMAD UR6, UR5, UR18, URZ ;  /* 0x00000012050672a4 */ /* 0x000fe2000f8e023f */
[----:B------:R-:W-:Y:S01]  /*1430*/  VIADD R42, R32, 0x80 ;  /* 0x00000080202a7836 */ /* 0x000fe20000000000 */
[----:B------:R-:W-:Y:S02]  /*1440*/  SHF.R.S32.HI R33, RZ, 0x1f, R32 ;  /* 0x0000001fff217819 */ /* 0x000fe40000011420 */
[----:B------:R-:W-:Y:S01]  /*1450*/  UIMAD UR6, UR17, UR19, UR6 ;  /* 0x00000013110672a4 */ /* 0x000fe2000f8e0206 */
[----:B0-----:R-:W-:-:S04]  /*1460*/  IMAD R34, R38, UR14, RZ ;  /* 0x0000000e26227c24 */ /* 0x001fc8000f8e02ff */
[----:B------:R-:W-:Y:S02]  /*1470*/  IMAD R41, R39, UR16, R34 ;  /* 0x0000001027297c24 */ /* 0x000fe4000f8e0222 */
[----:B------:R-:W-:Y:S01]  /*1480*/  IMAD.WIDE.U32 R38, R38, UR16, R32 ;  /* 0x0000001026267c25 */ /* 0x000fe2000f8e0020 */
[----:B------:R-:W-:-:S04]  /*1490*/  IADD3 R33, P3, R74, 0x30, RZ ;  /* 0x000000304a217810 */ /* 0x000fc80007f7e0ff */
[----:B------:R-:W-:Y:S01]  /*14a0*/  IADD3 R39, R39, R41, RZ ;  /* 0x0000002927277210 */ /* 0x000fe20007ffe0ff */
[----:B------:R-:W-:Y:S01]  /*14b0*/  IMAD.U32 R41, RZ, RZ, UR18 ;  /* 0x00000012ff297e24 */ /* 0x000fe2000f8e00ff */
[----:B------:R-:W-:Y:S01]  /*14c0*/  ULDC.64 UR18, c[0x0][0x228] ;  /* 0x00008a0000127ab9 */ /* 0x000fe20000000a00 */
[----:B------:R-:W-:Y:S02]  /*14d0*/  IMAD.X R34, RZ, RZ, R75, P3 ;  /* 0x000000ffff227224 */ /* 0x000fe400018e064b */
[----:B------:R-:W-:-:S04]  /*14e0*/  IMAD.WIDE.U32 R38, R41, UR17, R38 ;  /* 0x0000001129267c25 */ /* 0x000fc8000f8e0026 */
[----:B------:R-:W-:Y:S01]  /*14f0*/  IMAD R34, R34, UR18, RZ ;  /* 0x0000001222227c24 */ /* 0x000fe2000f8e02ff */
[----:B------:R-:W-:Y:S01]  /*1500*/  IADD3 R39, R39, UR6, RZ ;  /* 0x0000000627277c10 */ /* 0x000fe2000fffe0ff */
[----:B------:R-:W-:Y:S02]  /*1510*/  ULDC UR6, c[0x0][0x21c] ;  /* 0x0000870000067ab9 */ /* 0x000fe40000000800 */
[C---:B------:R-:W-:Y:S01]  /*1520*/  IMAD R41, R33.reuse, UR19, R34 ;  /* 0x0000001321297c24 */ /* 0x040fe2000f8e0222 */
        /* <DEDUP_REMOVED lines=9> */
.L_x_2183:
[----:B------:R-:W-:Y:S05]  /*15c0*/  BSYNC B0 ;  /* 0x0000000000007941 */ /* 0x000fea0003800000 */
.L_x_2182:
[----:B------:R-:W-:Y:S01]  /*15d0*/  ULDC.64 UR6, c[0x0][0x258] ;  /* 0x0000960000067ab9 */ /* 0x000fe20000000a00 */
[----:B------:R-:W-:Y:S01]  /*15e0*/  IADD3 R37, R37, R43, RZ ;  /* 0x0000002b25257210 */ /* 0x000fe20007ffe0ff */
[----:B------:R-:W-:Y:S01]  /*15f0*/  IMAD.U32 R79, RZ, RZ, UR6 ;  /* 0x00000006ff4f7e24 */ /* 0x000fe2000f8e00ff */
[----:B------:R-:W-:Y:S01]  /*1600*/  UIMAD UR6, UR5, UR6, URZ ;  /* 0x00000006050672a4 */ /* 0x000fe2000f8e023f */
[----:B------:R-:W-:Y:S01]  /*1610*/  BSSY B0, `(.L_x_2184) ;  /* 0x0000026000007945 */ /* 0x000fe20003800000 */
[----:B------:R-:W-:Y:S01]  /*1620*/  LOP3.LUT R110, R35, 0xffff0000, RZ, 0xc0, !PT ;  /* 0xffff0000236e7812 */ /* 0x000fe200078ec0ff */
[----:B------:R-:W-:Y:S01]  /*1630*/  IMAD.WIDE.U32 R78, R79, UR17, R36 ;  /* 0x000000114f4e7c25 */ /* 0x000fe2000f8e0024 */
[----:B------:R-:W-:Y:S01]  /*1640*/  UIMAD UR6, UR17, UR7, UR6 ;  /* 0x00000007110672a4 */ /* 0x000fe2000f8e0206 */
[----:B------:R-:W-:Y:S02]  /*1650*/  ISETP.GE.AND P3, PT, R40, UR9, PT ;  /* 0x0000000928007c0c */ /* 0x000fe4000bf66270 */
[----:B0-----:R-:W-:-:S02]  /*1660*/  CS2R R32, SRZ ;  /* 0x0000000000207805 */ /* 0x001fc4000001ff00 */
[----:B------:R-:W-:Y:S02]  /*1670*/  CS2R R34, SRZ ;  /* 0x0000000000227805 */ /* 0x000fe4000001ff00 */
[----:B------:R-:W-:Y:S02]  /*1680*/  CS2R R36, SRZ ;  /* 0x0000000000247805 */ /* 0x000fe4000001ff00 */
[----:B------:R-:W-:Y:S01]  /*1690*/  CS2R R38, SRZ ;  /* 0x0000000000267805 */ /* 0x000fe2000001ff00 */
[----:B------:R-:W-:Y:S01]  /*16a0*/  VIADD R81, R79, UR6 ;  /* 0x000000064f517c36 */ /* 0x000fe20008000000 */
        /* <DEDUP_REMOVED lines=12> */
[----:B------:R-:W-:Y:S06]  /*1770*/  @P1 BRA `(.L_x_2185) ;  /* 0x00000000003c1947 */ /* 0x000fec0003800000 */
[----:B------:R-:W-:Y:S01]  /*1780*/  ULDC.64 UR6, c[0x0][0x248] ;  /* 0x0000920000067ab9 */ /* 0x000fe20000000a00 */
[----:B------:R-:W-:Y:S01]  /*1790*/  IMAD.MOV.U32 R80, RZ, RZ, R78 ;  /* 0x000000ffff507224 */ /* 0x000fe200078e004e */
[----:B------:R-:W-:Y:S01]  /*17a0*/  IADD3 R82, R76, 0x80, RZ ;  /* 0x000000804c527810 */ /* 0x000fe20007ffe0ff */
[----:B------:R-:W-:Y:S01]  /*17b0*/  IMAD R83, R75, UR6, RZ ;  /* 0x000000064b537c24 */ /* 0x000fe2000f8e02ff */
[----:B------:R-:W-:Y:S01]  /*17c0*/  ULDC UR14, c[0x0][0x21c] ;  /* 0x00008700000e7ab9 */ /* 0x000fe20000000800 */
[----:B------:R-:W-:Y:S01]  /*17d0*/  IMAD.WIDE.U32 R84, R74, UR6, R80 ;  /* 0x000000064a547c25 */ /* 0x000fe2000f8e0050 */
[----:B------:R-:W-:Y:S02]  /*17e0*/  ISETP.GE.AND P4, PT, R76, UR14, PT ;  /* 0x0000000e4c007c0c */ /* 0x000fe4000bf86270 */
[----:B------:R-:W-:Y:S01]  /*17f0*/  ISETP.GE.AND P5, PT, R82, UR14, PT ;  /* 0x0000000e52007c0c */ /* 0x000fe2000bfa6270 */
[----:B------:R-:W-:Y:S01]  /*1800*/  IMAD R83, R74, UR7, R83 ;  /* 0x000000074a537c24 */ /* 0x000fe2000f8e0253 */
[----:B------:R-:W-:-:S02]  /*1810*/  ULDC.64 UR6, c[0x0][0x240] ;  /* 0x0000900000067ab9 */ /* 0x000fc40000000a00 */
[----:B------:R-:W-:Y:S01]  /*1820*/  LEA R82, P1, R84, UR6, 0x1 ;  /* 0x0000000654527c11 */ /* 0x000fe2000f8208ff */
[----:B------:R-:W-:-:S05]  /*1830*/  IMAD.IADD R83, R85, 0x1, R83 ;  /* 0x0000000155537824 */ /* 0x000fca00078e0253 */
[----:B------:R-:W-:-:S05]  /*1840*/  LEA.HI.X R83, R84, UR7, R83, 0x1, P1 ;  /* 0x0000000754537c11 */ /* 0x000fca00088f0c53 */
[----:B------:R0:W5:Y:S04]  /*1850*/  @!P4 LDG.E.128 R32, desc[UR10][R82.64] ;  /* 0x0000000a5220c981 */ /* 0x000168000c1e1d00 */
[----:B------:R0:W5:Y:S02]  /*1860*/  @!P5 LDG.E.128 R48, desc[UR10][R82.64+0x100] ;  /* 0x0001000a5230d981 */ /* 0x000164000c1e1d00 */
.L_x_2185:
[----:B------:R-:W-:Y:S05]  /*1870*/  BSYNC B0 ;  /* 0x0000000000007941 */ /* 0x000fea0003800000 */
.L_x_2184:
[----:B------:R-:W-:Y:S04]  /*1880*/  BSSY B0, `(.L_x_2186) ;  /* 0x0000020000007945 */ /* 0x000fe80003800000 */
[----:B------:R-:W-:Y:S05]  /*1890*/  @P3 BRA `(.L_x_2187) ;  /* 0x0000000000783947 */ /* 0x000fea0003800000 */
[----:B------:R-:W-:Y:S01]  /*18a0*/  ULDC UR6, c[0x0][0x21c] ;  /* 0x0000870000067ab9 */ /* 0x000fe20000000800 */
[----:B0-----:R-:W-:Y:S02]  /*18b0*/  LEA R82, R66, 0x80, 0x3 ;  /* 0x0000008042527811 */ /* 0x001fe400078e18ff */
[----:B------:R-:W-:Y:S02]  /*18c0*/  ISETP.GE.AND P3, PT, R76, UR6, PT ;  /* 0x000000064c007c0c */ /* 0x000fe4000bf66270 */
[----:B------:R-:W-:-:S11]  /*18d0*/  ISETP.GE.AND P1, PT, R82, UR6, PT ;  /* 0x0000000652007c0c */ /* 0x000fd6000bf26270 */
[----:B------:R-:W0:Y:S01]  /*18e0*/  @!P3 LDC.64 R82, c[0x0][0x248] ;  /* 0x00009200ff52bb82 */ /* 0x000e220000000a00 */
[C---:B------:R-:W-:Y:S01]  /*18f0*/  @!P3 IADD3 R111, P4, R74.reuse, 0x10, RZ ;  /* 0x000000104a6fb810 */ /* 0x040fe20007f9e0ff */
[--C-:B------:R-:W-:Y:S01]  /*1900*/  @!P3 IMAD.MOV.U32 R90, RZ, RZ, R78.reuse ;  /* 0x000000ffff5ab224 */ /* 0x100fe200078e004e */
[----:B------:R-:W-:Y:S01]  /*1910*/  @!P1 IADD3 R113, P5, R74, 0x10, RZ ;  /* 0x000000104a719810 */ /* 0x000fe20007fbe0ff */
[----:B------:R-:W-:Y:S01]  /*1920*/  @!P1 IMAD.MOV.U32 R92, RZ, RZ, R78 ;  /* 0x000000ffff5c9224 */ /* 0x000fe200078e004e */
[----:B------:R-:W-:Y:S02]  /*1930*/  @!P3 MOV R91, R81 ;  /* 0x00000051005bb202 */ /* 0x000fe40000000f00 */
[----:B------:R-:W-:Y:S01]  /*1940*/  @!P3 IADD3.X R93, RZ, R75, RZ, P4, !PT ;  /* 0x0000004bff5db210 */ /* 0x000fe200027fe4ff */
[----:B------:R-:W1:Y:S01]  /*1950*/  @!P1 LDC.64 R84, c[0x0][0x248] ;  /* 0x00009200ff549b82 */ /* 0x000e620000000a00 */
[----:B------:R-:W-:-:S07]  /*1960*/  @!P1 IMAD.X R115, RZ, RZ, R75, P5 ;  /* 0x000000ffff739224 */ /* 0x000fce00028e064b */
[----:B------:R-:W2:Y:S08]  /*1970*/  @!P3 LDC.64 R86, c[0x0][0x240] ;  /* 0x00009000ff56bb82 */ /* 0x000eb00000000a00 */
[----:B------:R-:W3:Y:S01]  /*1980*/  @!P1 LDC.64 R88, c[0x0][0x240] ;  /* 0x00009000ff589b82 */ /* 0x000ee20000000a00 */
[----:B0-----:R-:W-:-:S04]  /*1990*/  @!P3 IMAD.WIDE.U32 R90, R111, R82, R90 ;  /* 0x000000526f5ab225 */ /* 0x001fc800078e005a */
[----:B------:R-:W-:Y:S02]  /*19a0*/  @!P3 IMAD R82, R93, R82, RZ ;  /* 0x000000525d52b224 */ /* 0x000fe400078e02ff */
        /* <DEDUP_REMOVED lines=13> */
.L_x_2187:
[----:B------:R-:W-:Y:S05]  /*1a80*/  BSYNC B0 ;  /* 0x0000000000007941 */ /* 0x000fea0003800000 */
.L_x_2186:
        /* <DEDUP_REMOVED lines=8> */
[----:B------:R-:W-:Y:S01]  /*1b10*/  @!P2 IMAD.MOV.U32 R84, RZ, RZ, R78 ;  /* 0x000000ffff54a224 */ /* 0x000fe200078e004e */
[----:B------:R-:W-:Y:S01]  /*1b20*/  @!P1 IADD3 R113, P4, R74, 0x20, RZ ;  /* 0x000000204a719810 */ /* 0x000fe20007f9e0ff */
[----:B------:R-:W-:Y:S01]  /*1b30*/  @!P2 IMAD.MOV.U32 R85, RZ, RZ, R81 ;  /* 0x000000ffff55a224 */ /* 0x000fe200078e0051 */
[----:B------:R-:W-:Y:S01]  /*1b40*/  @!P1 MOV R92, R78 ;  /* 0x0000004e005c9202 */ /* 0x000fe20000000f00 */
[----:B------:R-:W-:Y:S01]  /*1b50*/  @!P2 IMAD.X R93, RZ, RZ, R75, P3 ;  /* 0x000000ffff5da224 */ /* 0x000fe200018e064b */
[----:B------:R-:W-:Y:S01]  /*1b60*/  @!P1 IADD3.X R115, RZ, R75, RZ, P4, !PT ;  /* 0x0000004bff739210 */ /* 0x000fe200027fe4ff */
[----:B-1----:R-:W1:Y:S08]  /*1b70*/  @!P1 LDC.64 R88, c[0x0][0x248] ;  /* 0x00009200ff589b82 */ /* 0x002e700000000a00 */
        /* <DEDUP_REMOVED lines=9> */
[----:B------:R-:W-:Y:S02]  /*1c10*/  @!P1 IMAD R89, R113, R89, R112 ;  /* 0x0000005971599224 */ /* 0x000fe400078e0270 */
[----:B------:R-:W-:-:S03]  /*1c20*/  @!P2 IMAD.IADD R85, R85, 0x1, R91 ;  /* 0x000000015555a824 */ /* 0x000fc600078e025b */
[----:B------:R-:W-:Y:S02]  /*1c30*/  @!P1 IADD3 R89, R93, R89, RZ ;  /* 0x000000595d599210 */ /* 0x000fe40007ffe0ff */
[----:B---3--:R-:W-:Y:S02]  /*1c40*/  @!P1 LEA R82, P4, R92, R82, 0x1 ;  /* 0x000000525c529211 */ /* 0x008fe400078808ff */
[----:B------:R-:W-:Y:S02]  /*1c50*/  @!P2 LEA.HI.X R87, R84, R87, R85, 0x1, P3 ;  /* 0x000000575457a211 */ /* 0x000fe400018f0c55 */
[----:B------:R-:W-:-:S03]  /*1c60*/  @!P1 LEA.HI.X R83, R92, R83, R89, 0x1, P4 ;  /* 0x000000535c539211 */ /* 0x000fc600020f0c59 */
[----:B------:R2:W5:Y:S04]  /*1c70*/  @!P2 LDG.E.128 R40, desc[UR10][R86.64] ;  /* 0x0000000a5628a981 */ /* 0x000568000c1e1d00 */
[----:B------:R2:W5:Y:S02]  /*1c80*/  @!P1 LDG.E.128 R56, desc[UR10][R82.64+0x100] ;  /* 0x0001000a52389981 */ /* 0x000564000c1e1d00 */
.L_x_2189:
[----:B------:R-:W-:Y:S05]  /*1c90*/  BSYNC B0 ;  /* 0x0000000000007941 */ /* 0x000fea0003800000 */
.L_x_2188:
[----:B------:R-:W-:Y:S04]  /*1ca0*/  BSSY B0, `(.L_x_2190) ;  /* 0x0000013000007945 */ /* 0x000fe80003800000 */
[----:B------:R-:W-:Y:S05]  /*1cb0*/  @P0 BRA `(.L_x_2191) ;  /* 0x0000000000440947 */ /* 0x000fea0003800000 */
[----:B------:R-:W-:Y:S01]  /*1cc0*/  IADD3 R77, P0, R74, 0x30, RZ ;  /* 0x000000304a4d7810 */ /* 0x000fe20007f1e0ff */
[----:B------:R-:W-:Y:S01]  /*1cd0*/  ULDC.64 UR14, c[0x0][0x248] ;  /* 0x00009200000e7ab9 */ /* 0x000fe20000000a00 */
[----:B------:R-:W-:Y:S01]  /*1ce0*/  IMAD.MOV.U32 R79, RZ, RZ, R81 ;  /* 0x000000ffff4f7224 */ /* 0x000fe200078e0051 */
[----:B------:R-:W-:Y:S01]  /*1cf0*/  LEA R66, R66, 0x80, 0x3 ;  /* 0x0000008042427811 */ /* 0x000fe200078e18ff */
[----:B------:R-:W-:Y:S01]  /*1d00*/  ULDC UR6, c[0x0][0x21c] ;  /* 0x0000870000067ab9 */ /* 0x000fe20000000800 */
[----:B------:R-:W-:Y:S01]  /*1d10*/  IMAD.X R74, RZ, RZ, R75, P0 ;  /* 0x000000ffff4a7224 */ /* 0x000fe200000e064b */
[----:B------:R-:W-:Y:S01]  /*1d20*/  ISETP.GE.AND P1, PT, R76, UR6, PT ;  /* 0x000000064c007c0c */ /* 0x000fe2000bf26270 */
[----:B------:R-:W-:Y:S01]  /*1d30*/  IMAD.WIDE.U32 R78, R77, UR14, R78 ;  /* 0x0000000e4d4e7c25 */ /* 0x000fe2000f8e004e */
[----:B------:R-:W-:-:S03]  /*1d40*/  ISETP.GE.AND P2, PT, R66, UR6, PT ;  /* 0x0000000642007c0c */ /* 0x000fc6000bf46270 */
[----:B------:R-:W-:-:S04]  /*1d50*/  IMAD R74, R74, UR14, RZ ;  /* 0x0000000e4a4a7c24 */ /* 0x000fc8000f8e02ff */
[----:B------:R-:W-:Y:S01]  /*1d60*/  IMAD R75, R77, UR15, R74 ;  /* 0x0000000f4d4b7c24 */ /* 0x000fe2000f8e024a */
[----:B------:R-:W-:Y:S02]  /*1d70*/  ULDC.64 UR14, c[0x0][0x240] ;  /* 0x00009000000e7ab9 */ /* 0x000fe40000000a00 */
[----:B------:R-:W-:Y:S02]  /*1d80*/  LEA R74, P0, R78, UR14, 0x1 ;  /* 0x0000000e4e4a7c11 */ /* 0x000fe4000f8008ff */
[----:B------:R-:W-:-:S04]  /*1d90*/  IADD3 R75, R79, R75, RZ ;  /* 0x0000004b4f4b7210 */ /* 0x000fc80007ffe0ff */
[----:B------:R-:W-:-:S05]  /*1da0*/  LEA.HI.X R75, R78, UR15, R75, 0x1, P0 ;  /* 0x0000000f4e4b7c11 */ /* 0x000fca00080f0c4b */
[----:B------:R3:W5:Y:S04]  /*1db0*/  @!P1 LDG.E.128 R44, desc[UR10][R74.64] ;  /* 0x0000000a4a2c9981 */ /* 0x000768000c1e1d00 */
[----:B------:R3:W5:Y:S02]  /*1dc0*/  @!P2 LDG.E.128 R60, desc[UR10][R74.64+0x100] ;  /* 0x0001000a4a3ca981 */ /* 0x000764000c1e1d00 */
.L_x_2191:
[----:B------:R-:W-:Y:S05]  /*1dd0*/  BSYNC B0 ;  /* 0x0000000000007941 */ /* 0x000fea0003800000 */
.L_x_2190:
[----:B---3-5:R-:W-:Y:S01]  /*1de0*/  SHF.L.U32 R74, R34, 0x10, RZ ;  /* 0x00000010224a7819 */ /* 0x028fe200000006ff */
[----:B------:R-:W-:Y:S01]  /*1df0*/  IMAD.U32 R78, R38, 0x10000, RZ ;  /* 0x00010000264e7824 */ /* 0x000fe200078e00ff */
[----:B------:R-:W-:Y:S01]  /*1e00*/  LOP3.LUT R77, R34, 0xffff0000, RZ, 0xc0, !PT ;  /* 0xffff0000224d7812 */ /* 0x000fe200078ec0ff */
[C---:B------:R-:W-:Y:S01]  /*1e10*/  IMAD.U32 R34, R35.reuse, 0x10000, RZ ;  /* 0x0001000023227824 */ /* 0x040fe200078e00ff */
[----:B------:R-:W-:Y:S01]  /*1e20*/  LOP3.LUT R79, R35, 0xffff0000, RZ, 0xc0, !PT ;  /* 0xffff0000234f7812 */ /* 0x000fe200078ec0ff */
[C---:B------:R-:W-:Y:S01]  /*1e30*/  IMAD.U32 R35, R36.reuse, 0x10000, RZ ;  /* 0x0001000024237824 */ /* 0x040fe200078e00ff */
[----:B------:R-:W-:Y:S01]  /*1e40*/  LOP3.LUT R76, R36, 0xffff0000, RZ, 0xc0, !PT ;  /* 0xffff0000244c7812 */ /* 0x000fe200078ec0ff */
[----:B0-2---:R-:W-:Y:S01]  /*1e50*/  IMAD.U32 R82, R42, 0x10000, RZ ;  /* 0x000100002a527824 */ /* 0x005fe200078e00ff */
[C---:B------:R-:W-:Y:S01]  /*1e60*/  SHF.L.U32 R36, R37.reuse, 0x10, RZ ;  /* 0x0000001025247819 */ /* 0x040fe200000006ff */
[----:B------:R-:W-:Y:S01]  /*1e70*/  IMAD.U32 R75, R32, 0x10000, RZ ;  /* 0x00010000204b7824 */ /* 0x000fe200078e00ff */
[----:B------:R-:W-:Y:S01]  /*1e80*/  LOP3.LUT R81, R37, 0xffff0000, RZ, 0xc0, !PT ;  /* 0xffff000025517812 */ /* 0x000fe200078ec0ff */
[----:B------:R-:W-:Y:S01]  /*1e90*/  FMUL.FTZ R119, R17, R76 ;  /* 0x0000004c11777220 */ /* 0x000fe20000410000 */
[----:B------:R-:W-:Y:S01]  /*1ea0*/  LOP3.LUT R37, R38, 0xffff0000, RZ, 0xc0, !PT ;  /* 0xffff000026257812 */ /* 0x000fe200078ec0ff */
[C---:B------:R-:W-:Y:S01]  /*1eb0*/  IMAD.U32 R38, R39.reuse, 0x10000, RZ ;  /* 0x0001000027267824 */ /* 0x040fe200078e00ff */
[----:B------:R-:W-:Y:S01]  /*1ec0*/  LOP3.LUT R83, R39, 0xffff0000, RZ, 0xc0, !PT ;  /* 0xffff000027537812 */ /* 0x000fe200078ec0ff */
[----:B-1----:R-:W-:Y:S01]  /*1ed0*/  IMAD.U32 R89, R45, 0x10000, RZ ;  /* 0x000100002d597824 */ /* 0x002fe200078e00ff */
[----:B------:R-:W-:Y:S01]  /*1ee0*/  LOP3.LUT R80, R40, 0xffff0000, RZ, 0xc0, !PT ;  /* 0xffff000028507812 */ /* 0x000fe200078ec0ff */
[----:B------:R-:W-:Y:S01]  /*1ef0*/  FFMA.FTZ R16, R16, R35, R119 ;  /* 0x0000002310107223 */ /* 0x000fe20000010077 */
[----:B------:R-:W-:Y:S01]  /*1f00*/  SHF.L.U32 R39, R40, 0x10, RZ ;  /* 0x0000001028277819 */ /* 0x000fe200000006ff */
[C---:B------:R-:W-:Y:S01]  /*1f10*/  IMAD.U32 R40, R41.reuse, 0x10000, RZ ;  /* 0x0001000029287824 */ /* 0x040fe200078e00ff */
[----:B------:R-:W-:Y:S01]  /*1f20*/  LOP3.LUT R85, R41, 0xffff0000, RZ, 0xc0, !PT ;  /* 0xffff000029557812 */ /* 0x000fe200078ec0ff */
[----:B------:R-:W-:Y:S01]  /*1f30*/  FMUL.FTZ R17, R9, R80 ;  /* 0x0000005009117220 */ /* 0x000fe20000410000 */
[----:B------:R-:W-:Y:S01]  /*1f40*/  LOP3.LUT R41, R42, 0xffff0000, RZ, 0xc0, !PT ;  /* 0xffff00002a297812 */ /* 0x000fe200078ec0ff */
[----:B------:R-:W-:Y:S01]  /*1f50*/  FFMA.FTZ R119, R15, R36, R16 ;  /* 0x000000240f777223 */ /* 0x000fe20000010010 */
[C---:B------:R-:W-:Y:S01]  /*1f60*/  SHF.L.U32 R42, R43.reuse, 0x10, RZ ;  /* 0x000000102b2a7819 */ /* 0x040fe200000006ff */
[----:B------:R-:W-:Y:S01]  /*1f70*/  FFMA.FTZ R8, R8, R39, R17 ;  /* 0x0000002708087223 */ /* 0x000fe20000010011 */
[----:B------:R-:W-:Y:S01]  /*1f80*/  LOP3.LUT R87, R43, 0xffff0000, RZ, 0xc0, !PT ;  /* 0xffff00002b577812 */ /* 0x000fe200078ec0ff */
[C---:B------:R-:W-:Y:S01]  /*1f90*/  IMAD.U32 R43, R24.reuse, 0x10000, RZ ;  /* 0x00010000182b7824 */ /* 0x040fe200078e00ff */
[----:B------:R-:W-:Y:S01]  /*1fa0*/  LOP3.LUT R84, R24, 0xffff0000, RZ, 0xc0, !PT ;  /* 0xffff000018547812 */ /* 0x000fe200078ec0ff */
[C---:B------:R-:W-:Y:S01]  /*1fb0*/  IMAD.U32 R24, R25.reuse, 0x10000, RZ ;  /* 0x0001000019187824 */ /* 0x040fe200078e00ff */
[----:B------:R-:W-:Y:S01]  /*1fc0*/  LOP3.LUT R86, R25, 0xffff0000, RZ, 0xc0, !PT ;  /* 0xffff000019567812 */ /* 0x000fe200078ec0ff */
[----:B------:R-:W-:Y:S01]  /*1fd0*/  FFMA.FTZ R7, R7, R40, R8 ;  /* 0x0000002807077223 */ /* 0x000fe20000010008 */
[----:B------:R-:W-:Y:S01]  /*1fe0*/  LOP3.LUT R66, R32, 0xffff0000, RZ, 0xc0, !PT ;  /* 0xffff000020427812 */ /* 0x000fe200078ec0ff */
[----:B------:R-:W-:Y:S01]  /*1ff0*/  IMAD.U32 R32, R33, 0x10000, RZ ;  /* 0x0001000021207824 */ /* 0x000fe200078e00ff */
[----:B------:R-:W-:Y:S01]  /*2000*/  LOP3.LUT R25, R44, 0xffff0000, RZ, 0xc0, !PT ;  /* 0xffff00002c197812 */ /* 0x000fe200078ec0ff */
[----:B------:R-:W-:Y:S01]  /*2010*/  IMAD.U32 R88, R26, 0x10000, RZ ;  /* 0x000100001a587824 */ /* 0x000fe200078e00ff */
[----:B------:R-:W-:Y:S01]  /*2020*/  SHF.L.U32 R44, R44, 0x10, RZ ;  /* 0x000000102c2c7819 */ /* 0x000fe200000006ff */
[----:B------:R-:W-:Y:S01]  /*2030*/  FMUL.FTZ R117, R65, R66 ;  /* 0x0000004241757220 */ /* 0x000fe20000410000 */
[----:B------:R-:W-:Y:S01]  /*2040*/  LOP3.LUT R33, R33, 0xffff0000, RZ, 0xc0, !PT ;  /* 0xffff000021217812 */ /* 0x000fe200078ec0ff */
[----:B------:R-:W-:Y:S01]  /*2050*/  FMUL.FTZ R84, R84, R25 ;  /* 0x0000001954547220 */ /* 0x000fe20000410000 */
[----:B------:R-:W-:Y:S01]  /*2060*/  LOP3.LUT R91, R45, 0xffff0000, RZ, 0xc0, !PT ;  /* 0xffff00002d5b7812 */ /* 0x000fe200078ec0ff */
[----:B------:R-:W-:Y:S01]  /*2070*/  FFMA.FTZ R64, R64, R75, R117 ;  /* 0x0000004b40407223 */ /* 0x000fe20000010075 */
[----:B------:R-:W-:-:S02]  /*2080*/  IMAD.U32 R111, R46, 0x10000, RZ ;  /* 0x000100002e6f7824 */ /* 0x000fc400078e00ff */
[----:B------:R-:W-:Y:S01]  /*2090*/  FFMA.FTZ R43, R43, R44, R84 ;  /* 0x0000002c2b2b7223 */ /* 0x000fe20000010054 */
[----:B------:R-:W-:Y:S01]  /*20a0*/  FFMA.FTZ R14, R14, R81, R119 ;  /* 0x000000510e0e7223 */ /* 0x000fe20000010077 */
[----:B------:R-:W-:Y:S01]  /*20b0*/  FFMA.FTZ R117, R23, R32, R64 ;  /* 0x0000002017757223 */ /* 0x000fe20000010040 */
[----:B------:R-:W-:Y:S01]  /*20c0*/  FFMA.FTZ R6, R6, R85, R7 ;  /* 0x0000005506067223 */ /* 0x000fe20000010007 */
        /* <DEDUP_REMOVED lines=8> */
[----:B------:R-:W-:Y:S01]  /*2150*/  FFMA.FTZ R88, R88, R111, R43 ;  /* 0x0000006f58587223 */ /* 0x000fe2000001002b */
[----:B------:R-:W-:Y:S01]  /*2160*/  SHF.L.U32 R26, R27, 0x10, RZ ;  /* 0x000000101b1a7819 */ /* 0x000fe200000006ff */
[----:B------:R-:W-:-:S02]  /*2170*/  IMAD.U32 R93, R47, 0x10000, RZ ;  /* 0x000100002f5d7824 */ /* 0x000fc400078e00ff */
        /* <DEDUP_REMOVED lines=10> */
[----:B------:R-:W-:Y:S01]  /*2220*/  SHF.L.U32 R47, R48, 0x10, RZ ;  /* 0x00000010302f7819 */ /* 0x000fe200000006ff */
[----:B------:R-:W-:Y:S01]  /*2230*/  IMAD.U32 R9, R52, 0x10000, RZ ;  /* 0x0001000034097824 */ /* 0x000fe200078e00ff */
[----:B------:R-:W-:Y:S01]  /*2240*/  SHF.L.U32 R17, R28, 0x10, RZ ;  /* 0x000000101c117819 */ /* 0x000fe200000006ff */
[----:B------:R-:W-:-:S02]  /*2250*/  IMAD.U32 R25, R56, 0x10000, RZ ;  /* 0x0001000038197824 */ /* 0x000fc400078e00ff */
[----:B------:R-:W-:Y:S01]  /*2260*/  FFMA.FTZ R19, R18, R79, R19 ;  /* 0x0000004f12137223 */ /* 0x000fe20000010013 */
[----:B------:R-:W-:Y:S02]  /*2270*/  IMAD.U32 R36, R60, 0x10000, RZ ;  /* 0x000100003c247824 */ /* 0x000fe400078e00ff */
        /* <DEDUP_REMOVED lines=12> */
[----:B------:R-:W-:Y:S01]  /*2340*/  IMAD.U32 R113, R49, 0x10000, RZ ;  /* 0x0001000031717824 */ /* 0x000fe200078e00ff */
[----:B------:R-:W-:Y:S01]  /*2350*/  SHF.L.U32 R115, R51, 0x10, RZ ;  /* 0x0000001033737819 */ /* 0x000fe200000006ff */
[----:B------:R-:W-:Y:S01]  /*2360*/  IMAD.U32 R28, R29, 0x10000, RZ ;  /* 0x000100001d1c7824 */ /* 0x000fe200078e00ff */
[----:B------:R-:W-:Y:S01]  /*2370*/  LOP3.LUT R112, R51, 0xffff0000, RZ, 0xc0, !PT ;  /* 0xffff000033707812 */ /* 0x000fe200078ec0ff */
[----:B------:R-:W-:Y:S01]  /*2380*/  IMAD.U32 R51, R53, 0x10000, RZ ;  /* 0x0001000035337824 */ /* 0x000fe200078e00ff */
        /* <DEDUP_REMOVED lines=15> */
[C---:B------:R-:W-:Y:S01]  /*2480*/  IMAD.U32 R65, R55.reuse, 0x10000, RZ ;  /* 0x0001000037417824 */ /* 0x040fe200078e00ff */
        /* <DEDUP_REMOVED lines=36> */
[----:B------:R-:W-:Y:S01]  /*26d0*/  FFMA.FTZ R16, R31, R16, R30 ;  /* 0x000000101f107223 */ /* 0x000fe2000001001e */
[----:B------:R-:W0:Y:S01]  /*26e0*/  S2R R12, SR_TID.X ;  /* 0x00000000000c7919 */ /* 0x000e220000002100 */
[----:B------:R-:W-:Y:S01]  /*26f0*/  USHF.L.U32 UR18, UR13, 0x6, URZ ;  /* 0x000000060d127899 */ /* 0x000fe2000800063f */
[----:B------:R-:W-:Y:S01]  /*2700*/  BSSY B0, `(.L_x_2192) ;  /* 0x000004c000007945 */ /* 0x000fe20003800000 */
[----:B------:R-:W-:Y:S01]  /*2710*/  USHF.R.S32.HI UR19, URZ, 0x1f, UR16 ;  /* 0x0000001f3f137899 */ /* 0x000fe20008011410 */
[----:B------:R-:W1:Y:S04]  /*2720*/  SHFL.BFLY PT, R3, R72, 0x8, 0x1f ;  /* 0x0d001f0048037f89 */ /* 0x000e6800000e0000 */
[----:B------:R-:W2:Y:S04]  /*2730*/  SHFL.BFLY PT, R5, R76, 0x8, 0x1f ;  /* 0x0d001f004c057f89 */ /* 0x000ea800000e0000 */
[----:B------:R-:W3:Y:S04]  /*2740*/  SHFL.BFLY PT, R0, R59, 0x8, 0x1f ;  /* 0x0d001f003b007f89 */ /* 0x000ee800000e0000 */
[----:B------:R-:W4:Y:S01]  /*2750*/  SHFL.BFLY PT, R7, R16, 0x8, 0x1f ;  /* 0x0d001f0010077f89 */ /* 0x000f2200000e0000 */
[----:B-1----:R-:W-:Y:S01]  /*2760*/  FADD.FTZ R3, R72, R3 ;  /* 0x0000000348037221 */ /* 0x002fe20000010000 */
[----:B--2---:R-:W-:Y:S01]  /*2770*/  FADD.FTZ R2, R76, R5 ;  /* 0x000000054c027221 */ /* 0x004fe20000010000 */
[----:B0-----:R-:W-:Y:S01]  /*2780*/  SHF.R.S32.HI R13, RZ, 0x1f, R12 ;  /* 0x0000001fff0d7819 */ /* 0x001fe2000001140c */
[----:B---3--:R-:W-:-:S03]  /*2790*/  FADD.FTZ R6, R59, R0 ;  /* 0x000000003b067221 */ /* 0x008fc60000010000 */
[----:B------:R-:W0:Y:S01]  /*27a0*/  SHFL.BFLY PT, R5, R2, 0x4, 0x1f ;  /* 0x0c801f0002057f89 */ /* 0x000e2200000e0000 */
[----:B------:R-:W-:Y:S01]  /*27b0*/  LEA.HI R13, R13, R12, RZ, 0x4 ;  /* 0x0000000c0d0d7211 */ /* 0x000fe200078f20ff */
[----:B----4-:R-:W-:Y:S02]  /*27c0*/  FADD.FTZ R9, R16, R7 ;  /* 0x0000000710097221 */ /* 0x010fe40000010000 */
[----:B------:R-:W1:Y:S04]  /*27d0*/  SHFL.BFLY PT, R0, R3, 0x4, 0x1f ;  /* 0x0c801f0003007f89 */ /* 0x000e6800000e0000 */
[----:B------:R-:W2:Y:S04]  /*27e0*/  SHFL.BFLY PT, R7, R6, 0x4, 0x1f ;  /* 0x0c801f0006077f89 */ /* 0x000ea800000e0000 */
[----:B------:R-:W3:Y:S01]  /*27f0*/  SHFL.BFLY PT, R10, R9, 0x4, 0x1f ;  /* 0x0c801f00090a7f89 */ /* 0x000ee200000e0000 */
[----:B0-----:R-:W-:Y:S01]  /*2800*/  FADD.FTZ R4, R2, R5 ;  /* 0x0000000502047221 */ /* 0x001fe20000010000 */
[----:B-1----:R-:W-:Y:S01]  /*2810*/  FADD.FTZ R0, R3, R0 ;  /* 0x0000000003007221 */ /* 0x002fe20000010000 */
[----:B--2---:R-:W-:-:S04]  /*2820*/  FADD.FTZ R8, R6, R7 ;  /* 0x0000000706087221 */ /* 0x004fc80000010000 */
[----:B------:R-:W0:Y:S01]  /*2830*/  SHFL.BFLY PT, R5, R0, 0x2, 0x1f ;  /* 0x0c401f0000057f89 */ /* 0x000e2200000e0000 */
[----:B---3--:R-:W-:-:S03]  /*2840*/  FADD.FTZ R11, R9, R10 ;  /* 0x0000000a090b7221 */ /* 0x008fc60000010000 */
[----:B------:R-:W1:Y:S04]  /*2850*/  SHFL.BFLY PT, R7, R4, 0x2, 0x1f ;  /* 0x0c401f0004077f89 */ /* 0x000e6800000e0000 */
[----:B------:R-:W2:Y:S04]  /*2860*/  SHFL.BFLY PT, R3, R8, 0x2, 0x1f ;  /* 0x0c401f0008037f89 */ /* 0x000ea800000e0000 */
[----:B------:R-:W3:Y:S01]  /*2870*/  SHFL.BFLY PT, R2, R11, 0x2, 0x1f ;  /* 0x0c401f000b027f89 */ /* 0x000ee200000e0000 */
[----:B0-----:R-:W-:Y:S01]  /*2880*/  FADD.FTZ R5, R0, R5 ;  /* 0x0000000500057221 */ /* 0x001fe20000010000 */
[----:B-1----:R-:W-:Y:S01]  /*2890*/  FADD.FTZ R7, R4, R7 ;  /* 0x0000000704077221 */ /* 0x002fe20000010000 */
[----:B--2---:R-:W-:-:S04]  /*28a0*/  FADD.FTZ R3, R8, R3 ;  /* 0x0000000308037221 */ /* 0x004fc80000010000 */
[----:B------:R-:W0:Y:S01]  /*28b0*/  SHFL.BFLY PT, R6, R7, 0x1, 0x1f ;  /* 0x0c201f0007067f89 */ /* 0x000e2200000e0000 */
[----:B---3--:R-:W-:Y:S01]  /*28c0*/  FADD.FTZ R9, R11, R2 ;  /* 0x000000020b097221 */ /* 0x008fe20000010000 */
[----:B------:R-:W-:Y:S02]  /*28d0*/  LOP3.LUT R11, R13, 0xfffffff0, RZ, 0xc0, !PT ;  /* 0xfffffff00d0b7812 */ /* 0x000fe400078ec0ff */
[----:B------:R-:W1:Y:S04]  /*28e0*/  SHFL.BFLY PT, R2, R5, 0x1, 0x1f ;  /* 0x0c201f0005027f89 */ /* 0x000e6800000e0000 */
[----:B------:R-:W2:Y:S01]  /*28f0*/  SHFL.BFLY PT, R10, R3, 0x1, 0x1f ;  /* 0x0c201f00030a7f89 */ /* 0x000ea200000e0000 */
[----:B------:R-:W-:-:S03]  /*2900*/  IMAD.IADD R11, R12, 0x1, -R11 ;  /* 0x000000010c0b7824 */ /* 0x000fc600078e0a0b */
[----:B------:R-:W3:Y:S02]  /*2910*/  SHFL.BFLY PT, R0, R9, 0x1, 0x1f ;  /* 0x0c201f0009007f89 */ /* 0x000ee400000e0000 */
[----:B------:R-:W-:Y:S01]  /*2920*/  ISETP.NE.AND P0, PT, R11, RZ, PT ;  /* 0x000000ff0b00720c */ /* 0x000fe20003f05270 */
[----:B0-----:R-:W-:Y:S01]  /*2930*/  FADD.FTZ R6, R7, R6 ;  /* 0x0000000607067221 */ /* 0x001fe20000010000 */
[----:B-1----:R-:W-:Y:S01]  /*2940*/  FADD.FTZ R8, R5, R2 ;  /* 0x0000000205087221 */ /* 0x002fe20000010000 */
[----:B--2---:R-:W-:Y:S01]  /*2950*/  FADD.FTZ R10, R3, R10 ;  /* 0x0000000a030a7221 */ /* 0x004fe20000010000 */
[----:B---3--:R-:W-:-:S09]  /*2960*/  FADD.FTZ R11, R9, R0 ;  /* 0x00000000090b7221 */ /* 0x008fd20000010000 */
[----:B------:R-:W-:Y:S05]  /*2970*/  @P0 BRA `(.L_x_2193) ;  /* 0x0000000000900947 */ /* 0x000fea0003800000 */
[----:B------:R-:W-:Y:S01]  /*2980*/  USHF.R.S32.HI UR7, URZ, 0x1f, UR4 ;  /* 0x0000001f3f077899 */ /* 0x000fe20008011404 */
[----:B------:R-:W-:Y:S01]  /*2990*/  SHF.R.S32.HI R0, RZ, 0x4, R13 ;  /* 0x00000004ff007819 */ /* 0x000fe2000001140d */
[----:B------:R-:W-:Y:S01]  /*29a0*/  UIADD3 UR6, UP0, UR18, UR4, URZ ;  /* 0x0000000412067290 */ /* 0x000fe2000ff1e03f */
[----:B------:R-:W-:Y:S01]  /*29b0*/  ULDC.64 UR14, c[0x0][0x278] ;  /* 0x00009e00000e7ab9 */ /* 0x000fe20000000a00 */
[----:B------:R-:W-:Y:S01]  /*29c0*/  UIMAD UR20, UR13, -0x40, UR8 ;  /* 0xffffffc00d1478a4 */ /* 0x000fe2000f8e0208 */
[----:B------:R-:W-:Y:S01]  /*29d0*/  SHF.R.S32.HI R4, RZ, 0x1f, R0 ;  /* 0x0000001fff047819 */ /* 0x000fe20000011400 */
[----:B------:R-:W-:Y:S01]  /*29e0*/  ULEA.HI.X.SX32 UR7, UR18, UR7, 0x1, UP0 ;  /* 0x0000000712077291 */ /* 0x000fe200080f0e3f */
[C---:B------:R-:W-:Y:S01]  /*29f0*/  VIADD R7, R0.reuse, 0x10 ;  /* 0x0000001000077836 */ /* 0x040fe20000000000 */
[----:B------:R-:W-:Y:S02]  /*2a00*/  UIMAD UR9, UR19, UR14, URZ ;  /* 0x0000000e130972a4 */ /* 0x000fe4000f8e023f */
[----:B------:R-:W-:Y:S01]  /*2a10*/  UIMAD.WIDE.U32 UR6, UR16, UR14, UR6 ;  /* 0x0000000e100672a5 */ /* 0x000fe2000f8e0006 */
[----:B------:R-:W-:Y:S01]  /*2a20*/  ISETP.GE.AND P3, PT, R0, UR20, PT ;  /* 0x0000001400007c0c */ /* 0x000fe2000bf66270 */
[----:B------:R-:W-:Y:S01]  /*2a30*/  UIMAD UR9, UR16, UR15, UR9 ;  /* 0x0000000f100972a4 */ /* 0x000fe2000f8e0209 */
[----:B------:R-:W-:-:S02]  /*2a40*/  ISETP.GE.AND P2, PT, R7, UR20, PT ;  /* 0x0000001407007c0c */ /* 0x000fc4000bf46270 */
[----:B------:R-:W-:Y:S01]  /*2a50*/  ULDC.64 UR14, c[0x0][0x280] ;  /* 0x0000a000000e7ab9 */ /* 0x000fe20000000a00 */
[----:B------:R-:W-:Y:S01]  /*2a60*/  UIADD3 UR7, UR7, UR9, URZ ;  /* 0x0000000907077290 */ /* 0x000fe2000fffe03f */
[----:B------:R-:W-:Y:S01]  /*2a70*/  FSEL R7, R6, RZ, !P2 ;  /* 0x000000ff06077208 */ /* 0x000fe20005000000 */
[----:B------:R-:W-:Y:S02]  /*2a80*/  UIMAD UR9, UR5, UR14, URZ ;  /* 0x0000000e050972a4 */ /* 0x000fe4000f8e023f */
[----:B------:R-:W-:Y:S02]  /*2a90*/  UIMAD.WIDE.U32 UR6, UR17, UR14, UR6 ;  /* 0x0000000e110672a5 */ /* 0x000fe4000f8e0006 */
[----:B------:R-:W-:-:S03]  /*2aa0*/  UIMAD UR9, UR17, UR15, UR9 ;  /* 0x0000000f110972a4 */ /* 0x000fc6000f8e0209 */
[----:B------:R-:W-:Y:S01]  /*2ab0*/  ULDC.64 UR14, c[0x0][0x260] ;  /* 0x00009800000e7ab9 */ /* 0x000fe20000000a00 */
[----:B------:R-:W-:Y:S02]  /*2ac0*/  IADD3 R3, P0, R0, UR6, RZ ;  /* 0x0000000600037c10 */ /* 0x000fe4000ff1e0ff */
[----:B------:R-:W-:Y:S02]  /*2ad0*/  MOV R5, UR9 ;  /* 0x0000000900057c02 */ /* 0x000fe40008000f00 */
[C---:B------:R-:W-:Y:S02]  /*2ae0*/  LEA R2, P4, R3.reuse, UR14, 0x2 ;  /* 0x0000000e03027c11 */ /* 0x040fe4000f8810ff */
[----:B------:R-:W-:Y:S01]  /*2af0*/  IADD3.X R4, R4, UR7, R5, P0, !PT ;  /* 0x0000000704047c10 */ /* 0x000fe200087fe405 */
[C---:B------:R-:W-:Y:S01]  /*2b00*/  VIADD R5, R0.reuse, 0x20 ;  /* 0x0000002000057836 */ /* 0x040fe20000000000 */
[----:B------:R-:W-:Y:S02]  /*2b10*/  IADD3 R0, R0, 0x30, RZ ;  /* 0x0000003000007810 */ /* 0x000fe40007ffe0ff */
[----:B------:R-:W-:-:S02]  /*2b20*/  LEA.HI.X R3, R3, UR15, R4, 0x2, P4 ;  /* 0x0000000f03037c11 */ /* 0x000fc4000a0f1404 */
[----:B------:R-:W-:Y:S02]  /*2b30*/  ISETP.GE.AND P1, PT, R5, UR20, PT ;  /* 0x0000001405007c0c */ /* 0x000fe4000bf26270 */
[----:B------:R-:W-:Y:S01]  /*2b40*/  ISETP.GE.AND P0, PT, R0, UR20, PT ;  /* 0x0000001400007c0c */ /* 0x000fe2000bf06270 */
[----:B------:R0:W-:Y:S01]  /*2b50*/  STG.E desc[UR10][R2.64+0x40], R7 ;  /* 0x0000400702007986 */ /* 0x0001e2000c10190a */
[----:B------:R-:W-:Y:S02]  /*2b60*/  FSEL R5, R8, RZ, !P3 ;  /* 0x000000ff08057208 */ /* 0x000fe40005800000 */
[----:B------:R-:W-:Y:S02]  /*2b70*/  FSEL R9, R10, RZ, !P1 ;  /* 0x000000ff0a097208 */ /* 0x000fe40004800000 */
[----:B------:R-:W-:Y:S01]  /*2b80*/  FSEL R11, R11, RZ, !P0 ;  /* 0x000000ff0b0b7208 */ /* 0x000fe20004000000 */
[----:B------:R0:W-:Y:S04]  /*2b90*/  STG.E desc[UR10][R2.64], R5 ;  /* 0x0000000502007986 */ /* 0x0001e8000c10190a */
[----:B------:R0:W-:Y:S04]  /*2ba0*/  STG.E desc[UR10][R2.64+0x80], R9 ;  /* 0x0000800902007986 */ /* 0x0001e8000c10190a */
[----:B------:R0:W-:Y:S02]  /*2bb0*/  STG.E desc[UR10][R2.64+0xc0], R11 ;  /* 0x0000c00b02007986 */ /* 0x0001e4000c10190a */
.L_x_2193:
[----:B------:R-:W-:Y:S05]  /*2bc0*/  BSYNC B0 ;  /* 0x0000000000007941 */ /* 0x000fea0003800000 */
.L_x_2192:
[----:B------:R-:W-:Y:S01]  /*2bd0*/  UIADD3 UR8, UR8, 0x3f, URZ ;  /* 0x0000003f08087890 */ /* 0x000fe2000fffe03f */
[----:B0-----:R-:W0:Y:S01]  /*2be0*/  LDC.64 R6, c[0x0][0x2d0] ;  /* 0x0000b400ff067b82 */ /* 0x001e220000000a00 */
[----:B------:R-:W-:Y:S02]  /*2bf0*/  BSSY B0, `(.L_x_2194) ;  /* 0x0000022000007945 */ /* 0x000fe40003800000 */
[----:B------:R-:W-:Y:S02]  /*2c00*/  USHF.R.S32.HI UR6, URZ, 0x1f, UR8 ;  /* 0x0000001f3f067899 */ /* 0x000fe40008011408 */
[----:B------:R-:W-:Y:S02]  /*2c10*/  UIMAD UR7, UR13, -0x40, UR8 ;  /* 0xffffffc00d0778a4 */ /* 0x000fe4000f8e0208 */
[----:B------:R-:W-:-:S04]  /*2c20*/  ULEA.HI UR6, UR6, UR8, URZ, 0x6 ;  /* 0x0000000806067291 */ /* 0x000fc8000f8f303f */
[----:B------:R-:W-:-:S04]  /*2c30*/  ULOP3.LUT UR6, UR6, 0xffffffc0, URZ, 0xc0, !UPT ;  /* 0xffffffc006067892 */ /* 0x000fc8000f8ec03f */
[----:B------:R-:W-:-:S06]  /*2c40*/  UIADD3 UR6, UR7, UR6, -UR8 ;  /* 0x0000000607067290 */ /* 0x000fcc000fffe808 */
[----:B------:R-:W-:-:S04]  /*2c50*/  ISETP.GE.AND P0, PT, R12, UR6, PT ;  /* 0x000000060c007c0c */ /* 0x000fc8000bf06270 */
[----:B------:R-:W-:-:S13]  /*2c60*/  ISETP.GT.OR P0, PT, R12, 0x3f, P0 ;  /* 0x0000003f0c00780c */ /* 0x000fda0000704670 */
[----:B------:R-:W-:Y:S05]  /*2c70*/  @P0 BRA `(.L_x_2195) ;  /* 0x0000000000640947 */ /* 0x000fea0003800000 */
[----:B------:R-:W1:Y:S01]  /*2c80*/  LDC.64 R4, c[0x0][0x2a8] ;  /* 0x0000aa00ff047b82 */ /* 0x000e620000000a00 */
[----:B------:R-:W-:Y:S01]  /*2c90*/  USHF.R.S32.HI UR6, URZ, 0x1f, UR18 ;  /* 0x0000001f3f067899 */ /* 0x000fe20008011412 */
[----:B------:R-:W-:Y:S01]  /*2ca0*/  IMAD.U32 R9, RZ, RZ, UR4 ;  /* 0x00000004ff097e24 */ /* 0x000fe2000f8e00ff */
[----:B------:R-:W-:Y:S01]  /*2cb0*/  USHF.R.S32.HI UR7, URZ, 0x1f, UR4 ;  /* 0x0000001f3f077899 */ /* 0x000fe20008011404 */
[--C-:B------:R-:W-:Y:S01]  /*2cc0*/  SHF.R.S32.HI R3, RZ, 0x1f, R12.reuse ;  /* 0x0000001fff037819 */ /* 0x100fe2000001140c */
[----:B------:R-:W-:Y:S02]  /*2cd0*/  ULDC.64 UR8, c[0x0][0x2b0] ;  /* 0x0000ac0000087ab9 */ /* 0x000fe40000000a00 */
[----:B------:R-:W-:Y:S01]  /*2ce0*/  IMAD.U32 R8, RZ, RZ, UR6 ;  /* 0x00000006ff087e24 */ /* 0x000fe2000f8e00ff */
[----:B------:R-:W-:Y:S01]  /*2cf0*/  IADD3 R2, P0, P1, R9, UR18, R12 ;  /* 0x0000001209027c10 */ /* 0x000fe2000f91e00c */
[----:B------:R-:W-:-:S03]  /*2d00*/  UIMAD UR6, UR5, UR8, URZ ;  /* 0x00000008050672a4 */ /* 0x000fc6000f8e023f */
[----:B------:R-:W-:Y:S01]  /*2d10*/  IADD3.X R3, R8, UR7, R3, P0, P1 ;  /* 0x0000000708037c10 */ /* 0x000fe200087e2403 */
[----:B------:R-:W-:Y:S01]  /*2d20*/  UIMAD UR6, UR17, UR9, UR6 ;  /* 0x00000009110672a4 */ /* 0x000fe2000f8e0206 */
[----:B------:R-:W-:Y:S01]  /*2d30*/  FSETP.NEU.FTZ.AND P0, PT, R67, -INF , PT ;  /* 0xff8000004300780b */ /* 0x000fe20003f1d000 */
[C---:B-1----:R-:W-:Y:S02]  /*2d40*/  IMAD R0, R4.reuse, UR19, RZ ;  /* 0x0000001304007c24 */ /* 0x042fe4000f8e02ff */
[----:B------:R-:W-:-:S04]  /*2d50*/  IMAD.WIDE.U32 R2, R4, UR16, R2 ;  /* 0x0000001004027c25 */ /* 0x000fc8000f8e0002 */
[----:B------:R-:W-:Y:S02]  /*2d60*/  IMAD R5, R5, UR16, R0 ;  /* 0x0000001005057c24 */ /* 0x000fe4000f8e0200 */
[----:B------:R-:W-:-:S03]  /*2d70*/  FMUL.FTZ R0, R67, 1.4426950216293334961 ;  /* 0x3fb8aa3b43007820 */ /* 0x000fc60000410000 */
[----:B------:R-:W-:Y:S01]  /*2d80*/  IADD3 R3, R3, R5, RZ ;  /* 0x0000000503037210 */ /* 0x000fe20007ffe0ff */
[----:B------:R-:W-:Y:S01]  /*2d90*/  IMAD.U32 R5, RZ, RZ, UR8 ;  /* 0x00000008ff057e24 */ /* 0x000fe2000f8e00ff */
[----:B------:R-:W-:-:S03]  /*2da0*/  ULDC.64 UR8, c[0x0][0x2a0] ;  /* 0x0000a80000087ab9 */ /* 0x000fc60000000a00 */
[----:B------:R-:W-:-:S04]  /*2db0*/  IMAD.WIDE.U32 R2, R5, UR17, R2 ;  /* 0x0000001105027c25 */ /* 0x000fc8000f8e0002 */
[----:B------:R-:W-:Y:S01]  /*2dc0*/  VIADD R3, R3, UR6 ;  /* 0x0000000603037c36 */ /* 0x000fe20008000000 */
[----:B------:R-:W-:-:S04]  /*2dd0*/  LEA R4, P1, R2, UR8, 0x2 ;  /* 0x0000000802047c11 */ /* 0x000fc8000f8210ff */
[----:B------:R-:W-:Y:S02]  /*2de0*/  LEA.HI.X R5, R2, UR9, R3, 0x2, P1 ;  /* 0x0000000902057c11 */ /* 0x000fe400088f1403 */
[----:B------:R-:W-:-:S05]  /*2df0*/  FSEL R3, R0, RZ, P0 ;  /* 0x000000ff00037208 */ /* 0x000fca0000000000 */
[----:B------:R1:W-:Y:S02]  /*2e00*/  STG.E desc[UR10][R4.64], R3 ;  /* 0x0000000304007986 */ /* 0x0003e4000c10190a */
.L_x_2195:
[----:B------:R-:W-:Y:S05]  /*2e10*/  BSYNC B0 ;  /* 0x0000000000007941 */ /* 0x000fea0003800000 */
.L_x_2194:
[----:B------:R-:W-:Y:S01]  /*2e20*/  USHF.L.U32 UR7, UR13, 0xe, URZ ;  /* 0x0000000e0d077899 */ /* 0x000fe2000800063f */
[----:B------:R-:W-:Y:S01]  /*2e30*/  SHF.L.U32 R0, R12, 0x2, RZ ;  /* 0x000000020c007819 */ /* 0x000fe200000006ff */
[----:B------:R-:W-:Y:S01]  /*2e40*/  USHF.L.U32 UR6, UR4, 0x8, URZ ;  /* 0x0000000804067899 */ /* 0x000fe2000800063f */
[----:B01----:R-:W-:Y:S01]  /*2e50*/  IMAD R4, R6, UR19, RZ ;  /* 0x0000001306047c24 */ /* 0x003fe2000f8e02ff */
[----:B------:R-:W-:Y:S02]  /*2e60*/  USHF.R.S32.HI UR8, URZ, 0x1f, UR7 ;  /* 0x0000001f3f087899 */ /* 0x000fe40008011407 */
[----:B------:R-:W-:Y:S01]  /*2e70*/  IMAD.U32 R3, RZ, RZ, UR7 ;  /* 0x00000007ff037e24 */ /* 0x000fe2000f8e00ff */
[----:B------:R-:W-:Y:S01]  /*2e80*/  USHF.R.S32.HI UR7, URZ, 0x1f, UR6 ;  /* 0x0000001f3f077899 */ /* 0x000fe20008011406 */
[----:B------:R-:W-:Y:S01]  /*2e90*/  IMAD R5, R7, UR16, R4 ;  /* 0x0000001007057c24 */ /* 0x000fe2000f8e0204 */
[----:B------:R-:W-:Y:S02]  /*2ea0*/  ULDC.64 UR14, c[0x0][0x2e8] ;  /* 0x0000ba00000e7ab9 */ /* 0x000fe40000000a00 */
[----:B------:R-:W-:Y:S01]  /*2eb0*/  IADD3 R2, P0, P1, R0, UR6, R3 ;  /* 0x0000000600027c10 */ /* 0x000fe2000f91e003 */
[----:B------:R-:W-:Y:S01]  /*2ec0*/  IMAD.U32 R3, RZ, RZ, UR8 ;  /* 0x00000008ff037e24 */ /* 0x000fe2000f8e00ff */
[----:B------:R-:W-:Y:S01]  /*2ed0*/  SHF.R.S32.HI R0, RZ, 0x1f, R0 ;  /* 0x0000001fff007819 */ /* 0x000fe20000011400 */
[----:B------:R-:W-:-:S02]  /*2ee0*/  ULDC.64 UR8, c[0x0][0x2d8] ;  /* 0x0000b60000087ab9 */ /* 0x000fc40000000a00 */
[----:B------:R-:W-:Y:S01]  /*2ef0*/  UIMAD UR6, UR5, UR8, URZ ;  /* 0x00000008050672a4 */ /* 0x000fe2000f8e023f */
[----:B------:R-:W-:Y:S02]  /*2f00*/  IADD3.X R3, R0, UR7, R3, P0, P1 ;  /* 0x0000000700037c10 */ /* 0x000fe400087e2403 */
[----:B------:R-:W-:Y:S01]  /*2f10*/  ISETP.NE.U32.AND P0, PT, RZ, UR14, PT ;  /* 0x0000000eff007c0c */ /* 0x000fe2000bf05070 */
[----:B------:R-:W-:Y:S01]  /*2f20*/  UIMAD UR6, UR17, UR9, UR6 ;  /* 0x00000009110672a4 */ /* 0x000fe2000f8e0206 */
[----:B------:R-:W-:Y:S02]  /*2f30*/  IMAD.WIDE.U32 R2, R6, UR16, R2 ;  /* 0x0000001006027c25 */ /* 0x000fe4000f8e0002 */
[----:B------:R-:W-:-:S03]  /*2f40*/  ISETP.NE.AND.EX P0, PT, RZ, UR15, PT, P0 ;  /* 0x0000000fff007c0c */ /* 0x000fc6000bf05300 */
[----:B------:R-:W-:Y:S01]  /*2f50*/  IADD3 R3, R3, R5, RZ ;  /* 0x0000000503037210 */ /* 0x000fe20007ffe0ff */
[----:B------:R-:W-:Y:S01]  /*2f60*/  IMAD.U32 R5, RZ, RZ, UR8 ;  /* 0x00000008ff057e24 */ /* 0x000fe2000f8e00ff */
[----:B------:R-:W-:Y:S01]  /*2f70*/  ISETP.NE.OR P0, PT, R12, RZ, !P0 ;  /* 0x000000ff0c00720c */ /* 0x000fe20004705670 */
[----:B------:R-:W-:Y:S02]  /*2f80*/  ULDC.64 UR8, c[0x0][0x2b8] ;  /* 0x0000ae0000087ab9 */ /* 0x000fe40000000a00 */
[----:B------:R-:W-:-:S04]  /*2f90*/  IMAD.WIDE.U32 R2, R5, UR17, R2 ;  /* 0x0000001105027c25 */ /* 0x000fc8000f8e0002 */
[----:B------:R-:W-:Y:S01]  /*2fa0*/  VIADD R3, R3, UR6 ;  /* 0x0000000603037c36 */ /* 0x000fe20008000000 */
[----:B------:R-:W-:-:S04]  /*2fb0*/  LEA R4, P1, R2, UR8, 0x2 ;  /* 0x0000000802047c11 */ /* 0x000fc8000f8210ff */
[----:B------:R-:W-:-:S05]  /*2fc0*/  LEA.HI.X R5, R2, UR9, R3, 0x2, P1 ;  /* 0x0000000902057c11 */ /* 0x000fca00088f1403 */
        /* <DEDUP_REMOVED lines=17> */
[----:B------:R-:W-:Y:S01]  /*30e0*/  ULDC UR4, c[0x0][0x2e0] ;  /* 0x0000b80000047ab9 */ /* 0x000fe20000000800 */
[----:B------:R-:W-:Y:S01]  /*30f0*/  ULDC UR6, c[0x0][0x220] ;  /* 0x0000880000067ab9 */ /* 0x000fe20000000800 */
[----:B------:R-:W-:-:S04]  /*3100*/  UIMAD UR4, UR13, UR4, UR12 ;  /* 0x000000040d0472a4 */ /* 0x000fc8000f8e020c */
[----:B------:R-:W-:-:S03]  /*3110*/  UIMAD UR6, UR4, UR6, UR16 ;  /* 0x00000006040672a4 */ /* 0x000fc6000f8e0210 */
[----:B------:R-:W-:Y:S02]  /*3120*/  ULDC.64 UR4, c[0x0][0x2e8] ;  /* 0x0000ba0000047ab9 */ /* 0x000fe40000000a00 */
[----:B------:R-:W-:-:S06]  /*3130*/  UIMAD.WIDE UR4, UR6, 0x4, UR4 ;  /* 0x00000004060478a5 */ /* 0x000fcc000f8e0204 */
[----:B------:R-:W-:Y:S01]  /*3140*/  MOV R2, UR4 ;  /* 0x0000000400027c02 */ /* 0x000fe20008000f00 */
[----:B------:R-:W-:-:S05]  /*3150*/  IMAD.U32 R3, RZ, RZ, UR5 ;  /* 0x00000005ff037e24 */ /* 0x000fca000f8e00ff */
[----:B------:R-:W-:Y:S01]  /*3160*/  STG.E desc[UR10][R2.64], RZ ;  /* 0x000000ff02007986 */ /* 0x000fe2000c10190a */
[----:B------:R-:W-:Y:S05]  /*3170*/  EXIT ;  /* 0x000000000000794d */ /* 0x000fea0003800000 */
.L_x_2196:
        /* <DEDUP_REMOVED lines=16> */
.L_x_2224:


//--------------------- .nv.global.init           --------------------------
	.section	.nv.global.init,"aw",@progbits
.nv.global.init:
	.type		$str$23,@object
	.size		$str$23,($str$24 - $str$23)
$str$23:
        /*0000*/ 	.byte	0x28, 0x61, 0x64, 0x64, 0x72, 0x65, 0x73, 0x73, 0x20, 0x26, 0x20, 0x6d, 0x61, 0x73, 0x6b, 0x29
        /*0010*/ 	.byte	0x20, 0x3d, 0x3d, 0x20, 0x30, 0x00
	.type		$str$24,@object
	.size		$str$24,(__unnamed_2 - $str$24)
$str$24:
        /*0016*/ 	.byte	0x2f, 0x74, 0x6d, 0x70, 0x2f, 0x6f, 0x73, 0x73, 0x5f, 0x6b, 0x65, 0x72, 0x6e, 0x65, 0x6c, 0x73
        /*0026*/ 	.byte	0x5f, 0x73, 0x72, 0x63, 0x2f, 0x66, 0x6c, 0x61, 0x73, 0x68, 0x5f, 0x61, 0x74, 0x74, 0x65, 0x6e
        /*0036*/ 	.byte	0x74, 0x69, 0x6f, 0x6e, 0x2f, 0x63, 0x73, 0x72, 0x63, 0x2f, 0x63, 0x75, 0x74, 0x6c, 0x61, 0x73
        /*0046*/ 	.byte	0x73, 0x2f, 0x69, 0x6e, 0x63, 0x6c, 0x75, 0x64, 0x65, 0x2f, 0x63, 0x75, 0x74, 0x65, 0x2f, 0x70
        /*0056*/ 	.byte	0x6f, 0x69, 0x6e, 0x74, 0x65, 0x72, 0x5f, 0x66, 0x6c, 0x61, 0x67, 0x67, 0x65, 0x64, 0x2e, 0x68
        /*0066*/ 	.byte	0x70, 0x70, 0x00
	.type		__unnamed_2,@object
	.size		__unnamed_2,(__unnamed_1 - __unnamed_2)
__unnamed_2:
        /* <DEDUP_REMOVED lines=20> */
        /*01a9*/ 	.byte	0x74, 0x65, 0x3a, 0x3a, 0x43, 0x3c, 0x36, 0x34, 0x3e, 0x3e, 0x3e, 0x3e, 0x5d, 0x00
	.type		__unnamed_1,@object
	.size		__unnamed_1,(.L_0 - __unnamed_1)
__unnamed_1:
        /* <DEDUP_REMOVED lines=24> */
        /*0337*/ 	.byte	0x5d, 0x00
.L_0:


//--------------------- .nv.shared._ZN7cutlass13device_kernelIN5flash11enable_sm90INS1_16FlashAttnBwdSm90INS1_25CollectiveMainloopBwdSm90ILi2ELi1ELi1EN4cute5tupleIJNS5_1CILi1EEES8_S8_EEENS6_IJNS7_ILi64EEENS7_ILi80EEENS7_ILi256EEEEEENS_10bfloat16_tEfNS_4arch4Sm90ELb0ELb0ELb1ELb0ELb0ELb0ELb1ELb1ELi2ELi1ELi1ELi1ELb0EEENS1_21CollectiveEpilogueBwdISD_SE_SG_Li256ELb0ELb1ELi2EEENS1_19SingleTileSchedulerILb0ELb0ELb0ELi80EEEEEEEEEvNT_6ParamsE --------------------------
	.section	.nv.shared._ZN7cutlass13device_kernelIN5flash11enable_sm90INS1_16FlashAttnBwdSm90INS1_25CollectiveMainloopBwdSm90ILi2ELi1ELi1EN4cute5tupleIJNS5_1CILi1EEES8_S8_EEENS6_IJNS7_ILi64EEENS7_ILi80EEENS7_ILi256EEEEEENS_10bfloat16_tEfNS_4arch4Sm90ELb0ELb0ELb1ELb0ELb0ELb0ELb1ELb1ELi2ELi1ELi1ELi1ELb0EEENS1_21CollectiveEpilogueBwdISD_SE_SG_Li256ELb0ELb1ELi2EEENS1_19SingleTileSchedulerILb0ELb0ELb0ELi80EEEEEEEEEvNT_6ParamsE,"aw",@nobits
	.sectionflags	@""
	.align	16
	.zero		1024


//--------------------- .nv.shared.reserved.0     --------------------------
	.section	.nv.shared.reserved.0,"aw",@nobits
	.weak		__nv_reservedSMEM_offset_0_alias
	.size		__nv_reservedSMEM_offset_0_alias, 0, 0
	.other		__nv_reservedSMEM_offset_0_alias,@"STO_CUDA_RESERVED_SHARED STV_DEFAULT"
__nv_reservedSMEM_offset_0_alias:
	.zero		0


//--------------------- .nv.global                --------------------------
	.section	.nv.global,"aw",@nobits
.nv.global:
	.type		_ZN77_INTERNAL_db75ae03_41_flash_bwd_hdim256_bf16_softcapall_sm90_cu_1d5d5cfe_29374cute1_E,@object
	.size		_ZN77_INTERNAL_db75ae03_41_flash_bwd_hdim256_bf16_softcapall_sm90_cu_1d5d5cfe_29374cute1_E,(_ZN77_INTERNAL_db75ae03_41_flash_bwd_hdim256_bf16_softcapall_sm90_cu_1d5d5cfe_29374cuda3std3__45__cpo6cbeginE - _ZN77_INTERNAL_db75ae03_41_flash_bwd_hdim256_bf16_softcapall_sm90_cu_1d5d5cfe_29374cute1_E)
_ZN77_INTERNAL_db75ae03_41_flash_bwd_hdim256_bf16_softcapall_sm90_cu_1d5d5cfe_29374cute1_E:
	.zero		1
	.type		_ZN77_INTERNAL_db75ae03_41_flash_bwd_hdim256_bf16_softcapall_sm90_cu_1d5d5cfe_29374cuda3std3__45__cpo6cbeginE,@object
	.size		_ZN77_INTERNAL_db75ae03_41_flash_bwd_hdim256_bf16_softcapall_sm90_cu_1d5d5cfe_29374cuda3std3__45__cpo6cbeginE,(_ZN77_INTERNAL_db75ae03_41_flash_bwd_hdim256_bf16_softcapall_sm90_cu_1d5d5cfe_29374cuda3std3__48in_placeE - _ZN77_INTERNAL_db75ae03_41_flash_bwd_hdim256_bf16_softcapall_sm90_cu_1d5d5cfe_29374cuda3std3__45__cpo6cbeginE)
_ZN77_INTERNAL_db75ae03_41_flash_bwd_hdim256_bf16_softcapall_sm90_cu_1d5d5cfe_29374cuda3std3__45__cpo6cbeginE:
	.zero		1
	.type		_ZN77_INTERNAL_db75ae03_41_flash_bwd_hdim256_bf16_softcapall_sm90_cu_1d5d5cfe_29374cuda3std3__48in_placeE,@object
	.size		_ZN77_INTERNAL_db75ae03_41_flash_bwd_hdim256_bf16_softcapall_sm90_cu_1d5d5cfe_29374cuda3std3__48in_placeE,(_ZN77_INTERNAL_db75ae03_41_flash_bwd_hdim256_bf16_softcapall_sm90_cu_1d5d5cfe_29374cuda3std6ranges3__45__cpo9iter_moveE - _ZN77_INTERNAL_db75ae03_41_flash_bwd_hdim256_bf16_softcapall_sm90_cu_1d5d5cfe_29374cuda3std3__48in_placeE)
_ZN77_INTERNAL_db75ae03_41_flash_bwd_hdim256_bf16_softcapall_sm90_cu_1d5d5cfe_29374cuda3std3__48in_placeE:
	.zero		1
	.type		_ZN77_INTERNAL_db75ae03_41_flash_bwd_hdim256_bf16_softcapall_sm90_cu_1d5d5cfe_29374cuda3std6ranges3__45__cpo9iter_moveE,@object
	.size		_ZN77_INTERNAL_db75ae03_41_flash_bwd_hdim256_bf16_softcapall_sm90_cu_1d5d5cfe_29374cuda3std6ranges3__45__cpo9iter_moveE,(_ZN77_INTERNAL_db75ae03_41_flash_bwd_hdim256_bf16_softcapall_sm90_cu_1d5d5cfe_29374cuda3std3__45__cpo5beginE - _ZN77_INTERNAL_db75ae03_41_flash_bwd_hdim256_bf16_softcapall_sm90_cu_1d5d5cfe_29374cuda3std6ranges3__45__cpo9iter_moveE)
_ZN77_INTERNAL_db75ae03_41_flash_bwd_hdim256_bf16_softcapall_sm90_cu_1d5d5cfe_29374cuda3std6ranges3__45__cpo9iter_moveE:
	.zero		1
	.type		_ZN77_INTERNAL_db75ae03_41_flash_bwd_hdim256_bf16_softcapall_sm90_cu_1d5d5cfe_29374cuda3std3__45__cpo5beginE,@object
	.size		_ZN77_INTERNAL_db75ae03_41_flash_bwd_hdim256_bf16_softcapall_sm90_cu_1d5d5cfe_29374cuda3std3__45__cpo5beginE,(_ZN77_INTERNAL_db75ae03_41_flash_bwd_hdim256_bf16_softcapall_sm90_cu_1d5d5cfe_29374cuda3std3__479_GLOBAL__N__db75ae03_41_flash_bwd_hdim256_bf16_softcapall_sm90_cu_1d5d5cfe_29376ignoreE - _ZN77_INTERNAL_db75ae03_41_flash_bwd_hdim256_bf16_softcapall_sm90_cu_1d5d5cfe_29374cuda3std3__45__cpo5beginE)
_ZN77_INTERNAL_db75ae03_41_flash_bwd_hdim256_bf16_softcapall_sm90_cu_1d5d5cfe_29374cuda3std3__45__cpo5beginE:
	.zero		1
	.type		_ZN77_INTERNAL_db75ae03_41_flash_bwd_hdim256_bf16_softcapall_sm90_cu_1d5d5cfe_29374cuda3std3__479_GLOBAL__N__db75ae03_41_flash_bwd_hdim256_bf16_softcapall_sm90_cu_1d5d5cfe_29376ignoreE,@object
	.size		_ZN77_INTERNAL_db75ae03_41_flash_bwd_hdim256_bf16_softcapall_sm90_cu_1d5d5cfe_29374cuda3std3__479_GLOBAL__N__db75ae03_41_flash_bwd_hdim256_bf16_softcapall_sm90_cu_1d5d5cfe_29376ignoreE,(_ZN77_INTERNAL_db75ae03_41_flash_bwd_hdim256_bf16_softcapall_sm90_cu_1d5d5cfe_29374cute7productE - _ZN77_INTERNAL_db75ae03_41_flash_bwd_hdim256_bf16_softcapall_sm90_cu_1d5d5cfe_29374cuda3std3__479_GLOBAL__N__db75ae03_41_flash_bwd_hdim256_bf16_softcapall_sm90_cu_1d5d5cfe_29376ignoreE)
_ZN77_INTERNAL_db75ae03_41_flash_bwd_hdim256_bf16_softcapall_sm90_cu_1d5d5cfe_29374cuda3std3__479_GLOBAL__N__db75ae03_41_flash_bwd_hdim256_bf16_softcapall_sm90_cu_1d5d5cfe_29376ignoreE:
	.zero		1
	.type		_ZN77_INTERNAL_db75ae03_41_flash_bwd_hdim256_bf16_softcapall_sm90_cu_1d5d5cfe_29374cute7productE,@object
	.size		_ZN77_INTERNAL_db75ae03_41_flash_bwd_hdim256_bf16_softcapall_sm90_cu_1d5d5cfe_29374cute7productE,(_ZN77_INTERNAL_db75ae03_41_flash_bwd_hdim256_bf16_softcapall_sm90_cu_1d5d5cfe_29374cuda3std3__45__cpo3endE - _ZN77_INTERNAL_db75ae03_41_flash_bwd_hdim256_bf16_softcapall_sm90_cu_1d5d5cfe_29374cute7productE)
_ZN77_INTERNAL_db75ae03_41_flash_bwd_hdim256_bf16_softcapall_sm90_cu_1d5d5cfe_29374cute7productE:
	.zero		1
	.type		_ZN77_INTERNAL_db75ae03_41_flash_bwd_hdim256_bf16_softcapall_sm90_cu_1d5d5cfe_29374cuda3std3__45__cpo3endE,@object
	.size		_ZN77_INTERNAL_db75ae03_41_flash_bwd_hdim256_bf16_softcapall_sm90_cu_1d5d5cfe_29374cuda3std3__45__cpo3endE,(_ZN77_INTERNAL_db75ae03_41_flash_bwd_hdim256_bf16_softcapall_sm90_cu_1d5d5cfe_29374cuda3std3__419piecewise_constructE - _ZN77_INTERNAL_db75ae03_41_flash_bwd_hdim256_bf16_softcapall_sm90_cu_1d5d5cfe_29374cuda3std3__45__cpo3endE)
_ZN77_INTERNAL_db75ae03_41_flash_bwd_hdim256_bf16_softcapall_sm90_cu_1d5d5cfe_29374cuda3std3__45__cpo3endE:
	.zero		1
	.type		_ZN77_INTERNAL_db75ae03_41_flash_bwd_hdim256_bf16_softcapall_sm90_cu_1d5d5cfe_29374cuda3std3__419piecewise_constructE,@object
	.size		_ZN77_INTERNAL_db75ae03_41_flash_bwd_hdim256_bf16_softcapall_sm90_cu_1d5d5cfe_29374cuda3std3__419piecewise_constructE,(_ZN77_INTERNAL_db75ae03_41_flash_bwd_hdim256_bf16_softcapall_sm90_cu_1d5d5cfe_29374cuda3std3__45__cpo4cendE - _ZN77_INTERNAL_db75ae03_41_flash_bwd_hdim256_bf16_softcapall_sm90_cu_1d5d5cfe_29374cuda3std3__419piecewise_constructE)
_ZN77_INTERNAL_db75ae03_41_flash_bwd_hdim256_bf16_softcapall_sm90_cu_1d5d5cfe_29374cuda3std3__419piecewise_constructE:
	.zero		1
	.type		_ZN77_INTERNAL_db75ae03_41_flash_bwd_hdim256_bf16_softcapall_sm90_cu_1d5d5cfe_29374cuda3std3__45__cpo4cendE,@object
	.size		_ZN77_INTERNAL_db75ae03_41_flash_bwd_hdim256_bf16_softcapall_sm90_cu_1d5d5cfe_29374cuda3std3__45__cpo4cendE,(_ZN77_INTERNAL_db75ae03_41_flash_bwd_hdim256_bf16_softcapall_sm90_cu_1d5d5cfe_29374cuda3std6ranges3__45__cpo4swapE - _ZN77_INTERNAL_db75ae03_41_flash_bwd_hdim256_bf16_softcapall_sm90_cu_1d5d5cfe_29374cuda3std3__45__cpo4cendE)
_ZN77_INTERNAL_db75ae03_41_flash_bwd_hdim256_bf16_softcapall_sm90_cu_1d5d5cfe_29374cuda3std3__45__cpo4cendE:
	.zero		1
	.type		_ZN77_INTERNAL_db75ae03_41_flash_bwd_hdim256_bf16_softcapall_sm90_cu_1d5d5cfe_29374cuda3std6ranges3__45__cpo4swapE,@object
	.size		_ZN77_INTERNAL_db75ae03_41_flash_bwd_hdim256_bf16_softcapall_sm90_cu_1d5d5cfe_29374cuda3std6ranges3__45__cpo4swapE,(.L_9 - _ZN77_INTERNAL_db75ae03_41_flash_bwd_hdim256_bf16_softcapall_sm90_cu_1d5d5cfe_29374cuda3std6ranges3__45__cpo4swapE)
_ZN77_INTERNAL_db75ae03_41_flash_bwd_hdim256_bf16_softcapall_sm90_cu_1d5d5cfe_29374cuda3std6ranges3__45__cpo4swapE:
	.zero		1
.L_9:


//--------------------- .nv.shared._ZN7cutlass13device_kernelIN5flash11enable_sm90INS1_16FlashAttnBwdSm90INS1_25CollectiveMainloopBwdSm90ILi2ELi1ELi1EN4cute5tupleIJNS5_1CILi1EEES8_S8_EEENS6_IJNS7_ILi64EEENS7_ILi80EEENS7_ILi256EEEEEENS_10bfloat16_tEfNS_4arch4Sm90ELb0ELb0ELb1ELb0ELb0ELb0ELb1ELb1ELi2ELi1ELi1ELi1ELb0EEENS1_24CollectiveEpilogueBwdGQAISD_fSG_Li256ELb0ELb0EEENS1_19SingleTileSchedulerILb0ELb0ELb0ELi80EEEEEEEEEvNT_6ParamsE --------------------------
	.section	.nv.shared._ZN7cutlass13device_kernelIN5flash11enable_sm90INS1_16FlashAttnBwdSm90INS1_25CollectiveMainloopBwdSm90ILi2ELi1ELi1EN4cute5tupleIJNS5_1CILi1EEES8_S8_EEENS6_IJNS7_ILi64EEENS7_ILi80EEENS7_ILi256EEEEEENS_10bfloat16_tEfNS_4arch4Sm90ELb0ELb0ELb1ELb0ELb0ELb0ELb1ELb1ELi2ELi1ELi1ELi1ELb0EEENS1_24CollectiveEpilogueBwdGQAISD_fSG_Li256ELb0ELb0EEENS1_19SingleTileSchedulerILb0ELb0ELb0ELi80EEEEEEEEEvNT_6ParamsE,"aw",@nobits
	.sectionflags	@""
	.align	16
	.zero		1024


//--------------------- .nv.shared._ZN7cutlass13device_kernelIN5flash11enable_sm90INS1_16FlashAttnBwdSm90INS1_25CollectiveMainloopBwdSm90ILi2ELi1ELi1EN4cute5tupleIJNS5_1CILi1EEES8_S8_EEENS6_IJNS7_ILi64EEENS7_ILi80EEENS7_ILi256EEEEEENS_10bfloat16_tEfNS_4arch4Sm90ELb0ELb0ELb1ELb1ELb0ELb0ELb1ELb1ELi2ELi1ELi1ELi1ELb0EEENS1_21CollectiveEpilogueBwdISD_SE_SG_Li256ELb1ELb1ELi2EEENS1_19SingleTileSchedulerILb1ELb0ELb0ELi80EEEEEEEEEvNT_6ParamsE --------------------------
	.section	.nv.shared._ZN7cutlass13device_kernelIN5flash11enable_sm90INS1_16FlashAttnBwdSm90INS1_25CollectiveMainloopBwdSm90ILi2ELi1ELi1EN4cute5tupleIJNS5_1CILi1EEES8_S8_EEENS6_IJNS7_ILi64EEENS7_ILi80EEENS7_ILi256EEEEEENS_10bfloat16_tEfNS_4arch4Sm90ELb0ELb0ELb1ELb1ELb0ELb0ELb1ELb1ELi2ELi1ELi1ELi1ELb0EEENS1_21CollectiveEpilogueBwdISD_SE_SG_Li256ELb1ELb1ELi2EEENS1_19SingleTileSchedulerILb1ELb0ELb0ELi80EEEEEEEEEvNT_6ParamsE,"aw",@nobits
	.sectionflags	@""
	.align	16
	.zero		1024


//--------------------- .nv.shared._ZN7cutlass13device_kernelIN5flash11enable_sm90INS1_16FlashAttnBwdSm90INS1_25CollectiveMainloopBwdSm90ILi2ELi1ELi1EN4cute5tupleIJNS5_1CILi1EEES8_S8_EEENS6_IJNS7_ILi64EEENS7_ILi80EEENS7_ILi256EEEEEENS_10bfloat16_tEfNS_4arch4Sm90ELb0ELb0ELb1ELb1ELb0ELb0ELb1ELb1ELi2ELi1ELi1ELi1ELb0EEENS1_24CollectiveEpilogueBwdGQAISD_fSG_Li256ELb1ELb0EEENS1_19SingleTileSchedulerILb1ELb0ELb0ELi80EEEEEEEEEvNT_6ParamsE --------------------------
	.section	.nv.shared._ZN7cutlass13device_kernelIN5flash11enable_sm90INS1_16FlashAttnBwdSm90INS1_25CollectiveMainloopBwdSm90ILi2ELi1ELi1EN4cute5tupleIJNS5_1CILi1EEES8_S8_EEENS6_IJNS7_ILi64EEENS7_ILi80EEENS7_ILi256EEEEEENS_10bfloat16_tEfNS_4arch4Sm90ELb0ELb0ELb1ELb1ELb0ELb0ELb1ELb1ELi2ELi1ELi1ELi1ELb0EEENS1_24CollectiveEpilogueBwdGQAISD_fSG_Li256ELb1ELb0EEENS1_19SingleTileSchedulerILb1ELb0ELb0ELi80EEEEEEEEEvNT_6ParamsE,"aw",@nobits
	.sectionflags	@""
	.align	16
	.zero		1024


//--------------------- .nv.shared._ZN7cutlass13device_kernelIN5flash11enable_sm90INS1_16FlashAttnBwdSm90INS1_25CollectiveMainloopBwdSm90ILi2ELi1ELi1EN4cute5tupleIJNS5_1CILi1EEES8_S8_EEENS6_IJNS7_ILi64EEENS7_ILi80EEENS7_ILi256EEEEEENS_10bfloat16_tEfNS_4arch4Sm90ELb0ELb1ELb1ELb0ELb0ELb0ELb1ELb1ELi2ELi1ELi1ELi1ELb0EEENS1_21CollectiveEpilogueBwdISD_SE_SG_Li256ELb0ELb1ELi2EEENS1_19SingleTileSchedulerILb0ELb0ELb0ELi80EEEEEEEEEvNT_6ParamsE --------------------------
	.section	.nv.shared._ZN7cutlass13device_kernelIN5flash11enable_sm90INS1_16FlashAttnBwdSm90INS1_25CollectiveMainloopBwdSm90ILi2ELi1ELi1EN4cute5tupleIJNS5_1CILi1EEES8_S8_EEENS6_IJNS7_ILi64EEENS7_ILi80EEENS7_ILi256EEEEEENS_10bfloat16_tEfNS_4arch4Sm90ELb0ELb1ELb1ELb0ELb0ELb0ELb1ELb1ELi2ELi1ELi1ELi1ELb0EEENS1_21CollectiveEpilogueBwdISD_SE_SG_Li256ELb0ELb1ELi2EEENS1_19SingleTileSchedulerILb0ELb0ELb0ELi80EEEEEEEEEvNT_6ParamsE,"aw",@nobits
	.sectionflags	@""
	.align	16
	.zero		1024


//--------------------- .nv.shared._ZN7cutlass13device_kernelIN5flash11enable_sm90INS1_16FlashAttnBwdSm90INS1_25CollectiveMainloopBwdSm90ILi2ELi1ELi1EN4cute5tupleIJNS5_1CILi1EEES8_S8_EEENS6_IJNS7_ILi64EEENS7_ILi80EEENS7_ILi256EEEEEENS_10bfloat16_tEfNS_4arch4Sm90ELb0ELb1ELb1ELb0ELb0ELb0ELb1ELb1ELi2ELi1ELi1ELi1ELb0EEENS1_24CollectiveEpilogueBwdGQAISD_fSG_Li256ELb0ELb0EEENS1_19SingleTileSchedulerILb0ELb0ELb0ELi80EEEEEEEEEvNT_6ParamsE --------------------------
	.section	.nv.shared._ZN7cutlass13device_kernelIN5flash11enable_sm90INS1_16FlashAttnBwdSm90INS1_25CollectiveMainloopBwdSm90ILi2ELi1ELi1EN4cute5tupleIJNS5_1CILi1EEES8_S8_EEENS6_IJNS7_ILi64EEENS7_ILi80EEENS7_ILi256EEEEEENS_10bfloat16_tEfNS_4arch4Sm90ELb0ELb1ELb1ELb0ELb0ELb0ELb1ELb1ELi2ELi1ELi1ELi1ELb0EEENS1_24CollectiveEpilogueBwdGQAISD_fSG_Li256ELb0ELb0EEENS1_19SingleTileSchedulerILb0ELb0ELb0ELi80EEEEEEEEEvNT_6ParamsE,"aw",@nobits
	.sectionflags	@""
	.align	16
	.zero		1024


//--------------------- .nv.shared._ZN7cutlass13device_kernelIN5flash11enable_sm90INS1_16FlashAttnBwdSm90INS1_25CollectiveMainloopBwdSm90ILi2ELi1ELi1EN4cute5tupleIJNS5_1CILi1EEES8_S8_EEENS6_IJNS7_ILi64EEENS7_ILi80EEENS7_ILi256EEEEEENS_10bfloat16_tEfNS_4arch4Sm90ELb0ELb1ELb1ELb1ELb0ELb0ELb1ELb1ELi2ELi1ELi1ELi1ELb0EEENS1_21CollectiveEpilogueBwdISD_SE_SG_Li256ELb1ELb1ELi2EEENS1_19SingleTileSchedulerILb1ELb0ELb0ELi80EEEEEEEEEvNT_6ParamsE --------------------------
	.section	.nv.shared._ZN7cutlass13device_kernelIN5flash11enable_sm90INS1_16FlashAttnBwdSm90INS1_25CollectiveMainloopBwdSm90ILi2ELi1ELi1EN4cute5tupleIJNS5_1CILi1EEES8_S8_EEENS6_IJNS7_ILi64EEENS7_ILi80EEENS7_ILi256EEEEEENS_10bfloat16_tEfNS_4arch4Sm90ELb0ELb1ELb1ELb1ELb0ELb0ELb1ELb1ELi2ELi1ELi1ELi1ELb0EEENS1_21CollectiveEpilogueBwdISD_SE_SG_Li256ELb1ELb1ELi2EEENS1_19SingleTileSchedulerILb1ELb0ELb0ELi80EEEEEEEEEvNT_6ParamsE,"aw",@nobits
	.sectionflags	@""
	.align	16
	.zero		1024


//--------------------- .nv.shared._ZN7cutlass13device_kernelIN5flash11enable_sm90INS1_16FlashAttnBwdSm90INS1_25CollectiveMainloopBwdSm90ILi2ELi1ELi1EN4cute5tupleIJNS5_1CILi1EEES8_S8_EEENS6_IJNS7_ILi64EEENS7_ILi80EEENS7_ILi256EEEEEENS_10bfloat16_tEfNS_4arch4Sm90ELb0ELb1ELb1ELb1ELb0ELb0ELb1ELb1ELi2ELi1ELi1ELi1ELb0EEENS1_24CollectiveEpilogueBwdGQAISD_fSG_Li256ELb1ELb0EEENS1_19SingleTileSchedulerILb1ELb0ELb0ELi80EEEEEEEEEvNT_6ParamsE --------------------------
	.section	.nv.shared._ZN7cutlass13device_kernelIN5flash11enable_sm90INS1_16FlashAttnBwdSm90INS1_25CollectiveMainloopBwdSm90ILi2ELi1ELi1EN4cute5tupleIJNS5_1CILi1EEES8_S8_EEENS6_IJNS7_ILi64EEENS7_ILi80EEENS7_ILi256EEEEEENS_10bfloat16_tEfNS_4arch4Sm90ELb0ELb1ELb1ELb1ELb0ELb0ELb1ELb1ELi2ELi1ELi1ELi1ELb0EEENS1_24CollectiveEpilogueBwdGQAISD_fSG_Li256ELb1ELb0EEENS1_19SingleTileSchedulerILb1ELb0ELb0ELi80EEEEEEEEEvNT_6ParamsE,"aw",@nobits
	.sectionflags	@""
	.align	16
	.zero		1024


//--------------------- .nv.shared._ZN7cutlass13device_kernelIN5flash11enable_sm90INS1_16FlashAttnBwdSm90INS1_25CollectiveMainloopBwdSm90ILi2ELi1ELi1EN4cute5tupleIJNS5_1CILi1EEES8_S8_EEENS6_IJNS7_ILi64EEENS7_ILi80EEENS7_ILi256EEEEEENS_10bfloat16_tEfNS_4arch4Sm90ELb1ELb0ELb1ELb0ELb0ELb0ELb1ELb1ELi2ELi1ELi1ELi1ELb0EEENS1_21CollectiveEpilogueBwdISD_SE_SG_Li256ELb0ELb1ELi2EEENS1_25SingleTileBwdLPTSchedulerILb0ELi80ELb0EEEEEEEEEvNT_6ParamsE --------------------------
	.section	.nv.shared._ZN7cutlass13device_kernelIN5flash11enable_sm90INS1_16FlashAttnBwdSm90INS1_25CollectiveMainloopBwdSm90ILi2ELi1ELi1EN4cute5tupleIJNS5_1CILi1EEES8_S8_EEENS6_IJNS7_ILi64EEENS7_ILi80EEENS7_ILi256EEEEEENS_10bfloat16_tEfNS_4arch4Sm90ELb1ELb0ELb1ELb0ELb0ELb0ELb1ELb1ELi2ELi1ELi1ELi1ELb0EEENS1_21CollectiveEpilogueBwdISD_SE_SG_Li256ELb0ELb1ELi2EEENS1_25SingleTileBwdLPTSchedulerILb0ELi80ELb0EEEEEEEEEvNT_6ParamsE,"aw",@nobits
	.sectionflags	@""
	.align	16
	.zero		1024


//--------------------- .nv.shared._ZN7cutlass13device_kernelIN5flash11enable_sm90INS1_16FlashAttnBwdSm90INS1_25CollectiveMainloopBwdSm90ILi2ELi1ELi1EN4cute5tupleIJNS5_1CILi1EEES8_S8_EEENS6_IJNS7_ILi64EEENS7_ILi80EEENS7_ILi256EEEEEENS_10bfloat16_tEfNS_4arch4Sm90ELb1ELb0ELb1ELb0ELb0ELb0ELb1ELb1ELi2ELi1ELi1ELi1ELb0EEENS1_24CollectiveEpilogueBwdGQAISD_fSG_Li256ELb0ELb0EEENS1_25SingleTileBwdLPTSchedulerILb0ELi80ELb0EEEEEEEEEvNT_6ParamsE --------------------------
	.section	.nv.shared._ZN7cutlass13device_kernelIN5flash11enable_sm90INS1_16FlashAttnBwdSm90INS1_25CollectiveMainloopBwdSm90ILi2ELi1ELi1EN4cute5tupleIJNS5_1CILi1EEES8_S8_EEENS6_IJNS7_ILi64EEENS7_ILi80EEENS7_ILi256EEEEEENS_10bfloat16_tEfNS_4arch4Sm90ELb1ELb0ELb1ELb0ELb0ELb0ELb1ELb1ELi2ELi1ELi1ELi1ELb0EEENS1_24CollectiveEpilogueBwdGQAISD_fSG_Li256ELb0ELb0EEENS1_25SingleTileBwdLPTSchedulerILb0ELi80ELb0EEEEEEEEEvNT_6ParamsE,"aw",@nobits
	.sectionflags	@""
	.align	16
	.zero		1024


//--------------------- .nv.shared._ZN7cutlass13device_kernelIN5flash11enable_sm90INS1_16FlashAttnBwdSm90INS1_25CollectiveMainloopBwdSm90ILi2ELi1ELi1EN4cute5tupleIJNS5_1CILi1EEES8_S8_EEENS6_IJNS7_ILi64EEENS7_ILi80EEENS7_ILi256EEEEEENS_10bfloat16_tEfNS_4arch4Sm90ELb1ELb0ELb1ELb1ELb0ELb0ELb1ELb1ELi2ELi1ELi1ELi1ELb0EEENS1_21CollectiveEpilogueBwdISD_SE_SG_Li256ELb1ELb1ELi2EEENS1_25SingleTileBwdLPTSchedulerILb1ELi80ELb0EEEEEEEEEvNT_6ParamsE --------------------------
	.section	.nv.shared._ZN7cutlass13device_kernelIN5flash11enable_sm90INS1_16FlashAttnBwdSm90INS1_25CollectiveMainloopBwdSm90ILi2ELi1ELi1EN4cute5tupleIJNS5_1CILi1EEES8_S8_EEENS6_IJNS7_ILi64EEENS7_ILi80EEENS7_ILi256EEEEEENS_10bfloat16_tEfNS_4arch4Sm90ELb1ELb0ELb1ELb1ELb0ELb0ELb1ELb1ELi2ELi1ELi1ELi1ELb0EEENS1_21CollectiveEpilogueBwdISD_SE_SG_Li256ELb1ELb1ELi2EEENS1_25SingleTileBwdLPTSchedulerILb1ELi80ELb0EEEEEEEEEvNT_6ParamsE,"aw",@nobits
	.sectionflags	@""
	.align	16
	.zero		1024


//--------------------- .nv.shared._ZN7cutlass13device_kernelIN5flash11enable_sm90INS1_16FlashAttnBwdSm90INS1_25CollectiveMainloopBwdSm90ILi2ELi1ELi1EN4cute5tupleIJNS5_1CILi1EEES8_S8_EEENS6_IJNS7_ILi64EEENS7_ILi80EEENS7_ILi256EEEEEENS_10bfloat16_tEfNS_4arch4Sm90ELb1ELb0ELb1ELb1ELb0ELb0ELb1ELb1ELi2ELi1ELi1ELi1ELb0EEENS1_24CollectiveEpilogueBwdGQAISD_fSG_Li256ELb1ELb0EEENS1_25SingleTileBwdLPTSchedulerILb1ELi80ELb0EEEEEEEEEvNT_6ParamsE --------------------------
	.section	.nv.shared._ZN7cutlass13device_kernelIN5flash11enable_sm90INS1_16FlashAttnBwdSm90INS1_25CollectiveMainloopBwdSm90ILi2ELi1ELi1EN4cute5tupleIJNS5_1CILi1EEES8_S8_EEENS6_IJNS7_ILi64EEENS7_ILi80EEENS7_ILi256EEEEEENS_10bfloat16_tEfNS_4arch4Sm90ELb1ELb0ELb1ELb1ELb0ELb0ELb1ELb1ELi2ELi1ELi1ELi1ELb0EEENS1_24CollectiveEpilogueBwdGQAISD_fSG_Li256ELb1ELb0EEENS1_25SingleTileBwdLPTSchedulerILb1ELi80ELb0EEEEEEEEEvNT_6ParamsE,"aw",@nobits
	.sectionflags	@""
	.align	16
	.zero		1024


//--------------------- .nv.shared._ZN7cutlass13device_kernelIN5flash11enable_sm90INS1_16FlashAttnBwdSm90INS1_25CollectiveMainloopBwdSm90ILi2ELi1ELi1EN4cute5tupleIJNS5_1CILi1EEES8_S8_EEENS6_IJNS7_ILi64EEENS7_ILi80EEENS7_ILi256EEEEEENS_10bfloat16_tEfNS_4arch4Sm90ELb0ELb0ELb0ELb0ELb0ELb0ELb1ELb1ELi2ELi1ELi1ELi1ELb0EEENS1_21CollectiveEpilogueBwdISD_SE_SG_Li256ELb0ELb1ELi2EEENS1_19SingleTileSchedulerILb0ELb0ELb0ELi80EEEEEEEEEvNT_6ParamsE --------------------------
	.section	.nv.shared._ZN7cutlass13device_kernelIN5flash11enable_sm90INS1_16FlashAttnBwdSm90INS1_25CollectiveMainloopBwdSm90ILi2ELi1ELi1EN4cute5tupleIJNS5_1CILi1EEES8_S8_EEENS6_IJNS7_ILi64EEENS7_ILi80EEENS7_ILi256EEEEEENS_10bfloat16_tEfNS_4arch4Sm90ELb0ELb0ELb0ELb0ELb0ELb0ELb1ELb1ELi2ELi1ELi1ELi1ELb0EEENS1_21CollectiveEpilogueBwdISD_SE_SG_Li256ELb0ELb1ELi2EEENS1_19SingleTileSchedulerILb0ELb0ELb0ELi80EEEEEEEEEvNT_6ParamsE,"aw",@nobits
	.sectionflags	@""
	.align	16
	.zero		1024


//--------------------- .nv.shared._ZN7cutlass13device_kernelIN5flash11enable_sm90INS1_16FlashAttnBwdSm90INS1_25CollectiveMainloopBwdSm90ILi2ELi1ELi1EN4cute5tupleIJNS5_1CILi1EEES8_S8_EEENS6_IJNS7_ILi64EEENS7_ILi80EEENS7_ILi256EEEEEENS_10bfloat16_tEfNS_4arch4Sm90ELb0ELb0ELb0ELb0ELb0ELb0ELb1ELb1ELi2ELi1ELi1ELi1ELb0EEENS1_24CollectiveEpilogueBwdGQAISD_fSG_Li256ELb0ELb0EEENS1_19SingleTileSchedulerILb0ELb0ELb0ELi80EEEEEEEEEvNT_6ParamsE --------------------------
	.section	.nv.shared._ZN7cutlass13device_kernelIN5flash11enable_sm90INS1_16FlashAttnBwdSm90INS1_25CollectiveMainloopBwdSm90ILi2ELi1ELi1EN4cute5tupleIJNS5_1CILi1EEES8_S8_EEENS6_IJNS7_ILi64EEENS7_ILi80EEENS7_ILi256EEEEEENS_10bfloat16_tEfNS_4arch4Sm90ELb0ELb0ELb0ELb0ELb0ELb0ELb1ELb1ELi2ELi1ELi1ELi1ELb0EEENS1_24CollectiveEpilogueBwdGQAISD_fSG_Li256ELb0ELb0EEENS1_19SingleTileSchedulerILb0ELb0ELb0ELi80EEEEEEEEEvNT_6ParamsE,"aw",@nobits
	.sectionflags	@""
	.align	16
	.zero		1024


//--------------------- .nv.shared._ZN7cutlass13device_kernelIN5flash11enable_sm90INS1_16FlashAttnBwdSm90INS1_25CollectiveMainloopBwdSm90ILi2ELi1ELi1EN4cute5tupleIJNS5_1CILi1EEES8_S8_EEENS6_IJNS7_ILi64EEENS7_ILi80EEENS7_ILi256EEEEEENS_10bfloat16_tEfNS_4arch4Sm90ELb0ELb0ELb0ELb1ELb0ELb0ELb1ELb1ELi2ELi1ELi1ELi1ELb0EEENS1_21CollectiveEpilogueBwdISD_SE_SG_Li256ELb1ELb1ELi2EEENS1_19SingleTileSchedulerILb1ELb0ELb0ELi80EEEEEEEEEvNT_6ParamsE --------------------------
	.section	.nv.shared._ZN7cutlass13device_kernelIN5flash11enable_sm90INS1_16FlashAttnBwdSm90INS1_25CollectiveMainloopBwdSm90ILi2ELi1ELi1EN4cute5tupleIJNS5_1CILi1EEES8_S8_EEENS6_IJNS7_ILi64EEENS7_ILi80EEENS7_ILi256EEEEEENS_10bfloat16_tEfNS_4arch4Sm90ELb0ELb0ELb0ELb1ELb0ELb0ELb1ELb1ELi2ELi1ELi1ELi1ELb0EEENS1_21CollectiveEpilogueBwdISD_SE_SG_Li256ELb1ELb1ELi2EEENS1_19SingleTileSchedulerILb1ELb0ELb0ELi80EEEEEEEEEvNT_6ParamsE,"aw",@nobits
	.sectionflags	@""
	.align	16
	.zero		1024


//--------------------- .nv.shared._ZN7cutlass13device_kernelIN5flash11enable_sm90INS1_16FlashAttnBwdSm90INS1_25CollectiveMainloopBwdSm90ILi2ELi1ELi1EN4cute5tupleIJNS5_1CILi1EEES8_S8_EEENS6_IJNS7_ILi64EEENS7_ILi80EEENS7_ILi256EEEEEENS_10bfloat16_tEfNS_4arch4Sm90ELb0ELb0ELb0ELb1ELb0ELb0ELb1ELb1ELi2ELi1ELi1ELi1ELb0EEENS1_24CollectiveEpilogueBwdGQAISD_fSG_Li256ELb1ELb0EEENS1_19SingleTileSchedulerILb1ELb0ELb0ELi80EEEEEEEEEvNT_6ParamsE --------------------------
	.section	.nv.shared._ZN7cutlass13device_kernelIN5flash11enable_sm90INS1_16FlashAttnBwdSm90INS1_25CollectiveMainloopBwdSm90ILi2ELi1ELi1EN4cute5tupleIJNS5_1CILi1EEES8_S8_EEENS6_IJNS7_ILi64EEENS7_ILi80EEENS7_ILi256EEEEEENS_10bfloat16_tEfNS_4arch4Sm90ELb0ELb0ELb0ELb1ELb0ELb0ELb1ELb1ELi2ELi1ELi1ELi1ELb0EEENS1_24CollectiveEpilogueBwdGQAISD_fSG_Li256ELb1ELb0EEENS1_19SingleTileSchedulerILb1ELb0ELb0ELi80EEEEEEEEEvNT_6ParamsE,"aw",@nobits
	.sectionflags	@""
	.align	16
	.zero		1024


//--------------------- .nv.shared._ZN7cutlass13device_kernelIN5flash11enable_sm90INS1_16FlashAttnBwdSm90INS1_25CollectiveMainloopBwdSm90ILi2ELi1ELi1EN4cute5tupleIJNS5_1CILi1EEES8_S8_EEENS6_IJNS7_ILi64EEENS7_ILi80EEENS7_ILi256EEEEEENS_10bfloat16_tEfNS_4arch4Sm90ELb0ELb1ELb0ELb0ELb0ELb0ELb1ELb1ELi2ELi1ELi1ELi1ELb0EEENS1_21CollectiveEpilogueBwdISD_SE_SG_Li256ELb0ELb1ELi2EEENS1_19SingleTileSchedulerILb0ELb0ELb0ELi80EEEEEEEEEvNT_6ParamsE --------------------------
	.section	.nv.shared._ZN7cutlass13device_kernelIN5flash11enable_sm90INS1_16FlashAttnBwdSm90INS1_25CollectiveMainloopBwdSm90ILi2ELi1ELi1EN4cute5tupleIJNS5_1CILi1EEES8_S8_EEENS6_IJNS7_ILi64EEENS7_ILi80EEENS7_ILi256EEEEEENS_10bfloat16_tEfNS_4arch4Sm90ELb0ELb1ELb0ELb0ELb0ELb0ELb1ELb1ELi2ELi1ELi1ELi1ELb0EEENS1_21CollectiveEpilogueBwdISD_SE_SG_Li256ELb0ELb1ELi2EEENS1_19SingleTileSchedulerILb0ELb0ELb0ELi80EEEEEEEEEvNT_6ParamsE,"aw",@nobits
	.sectionflags	@""
	.align	16
	.zero		1024


//--------------------- .nv.shared._ZN7cutlass13device_kernelIN5flash11enable_sm90INS1_16FlashAttnBwdSm90INS1_25CollectiveMainloopBwdSm90ILi2ELi1ELi1EN4cute5tupleIJNS5_1CILi1EEES8_S8_EEENS6_IJNS7_ILi64EEENS7_ILi80EEENS7_ILi256EEEEEENS_10bfloat16_tEfNS_4arch4Sm90ELb0ELb1ELb0ELb0ELb0ELb0ELb1ELb1ELi2ELi1ELi1ELi1ELb0EEENS1_24CollectiveEpilogueBwdGQAISD_fSG_Li256ELb0ELb0EEENS1_19SingleTileSchedulerILb0ELb0ELb0ELi80EEEEEEEEEvNT_6ParamsE --------------------------
	.section	.nv.shared._ZN7cutlass13device_kernelIN5flash11enable_sm90INS1_16FlashAttnBwdSm90INS1_25CollectiveMainloopBwdSm90ILi2ELi1ELi1EN4cute5tupleIJNS5_1CILi1EEES8_S8_EEENS6_IJNS7_ILi64EEENS7_ILi80EEENS7_ILi256EEEEEENS_10bfloat16_tEfNS_4arch4Sm90ELb0ELb1ELb0ELb0ELb0ELb0ELb1ELb1ELi2ELi1ELi1ELi1ELb0EEENS1_24CollectiveEpilogueBwdGQAISD_fSG_Li256ELb0ELb0EEENS1_19SingleTileSchedulerILb0ELb0ELb0ELi80EEEEEEEEEvNT_6ParamsE,"aw",@nobits
	.sectionflags	@""
	.align	16
	.zero		1024


//--------------------- .nv.shared._ZN7cutlass13device_kernelIN5flash11enable_sm90INS1_16FlashAttnBwdSm90INS1_25CollectiveMainloopBwdSm90ILi2ELi1ELi1EN4cute5tupleIJNS5_1CILi1EEES8_S8_EEENS6_IJNS7_ILi64EEENS7_ILi80EEENS7_ILi256EEEEEENS_10bfloat16_tEfNS_4arch4Sm90ELb0ELb1ELb0ELb1ELb0ELb0ELb1ELb1ELi2ELi1ELi1ELi1ELb0EEENS1_21CollectiveEpilogueBwdISD_SE_SG_Li256ELb1ELb1ELi2EEENS1_19SingleTileSchedulerILb1ELb0ELb0ELi80EEEEEEEEEvNT_6ParamsE --------------------------
	.section	.nv.shared._ZN7cutlass13device_kernelIN5flash11enable_sm90INS1_16FlashAttnBwdSm90INS1_25CollectiveMainloopBwdSm90ILi2ELi1ELi1EN4cute5tupleIJNS5_1CILi1EEES8_S8_EEENS6_IJNS7_ILi64EEENS7_ILi80EEENS7_ILi256EEEEEENS_10bfloat16_tEfNS_4arch4Sm90ELb0ELb1ELb0ELb1ELb0ELb0ELb1ELb1ELi2ELi1ELi1ELi1ELb0EEENS1_21CollectiveEpilogueBwdISD_SE_SG_Li256ELb1ELb1ELi2EEENS1_19SingleTileSchedulerILb1ELb0ELb0ELi80EEEEEEEEEvNT_6ParamsE,"aw",@nobits
	.sectionflags	@""
	.align	16
	.zero		1024


//--------------------- .nv.shared._ZN7cutlass13device_kernelIN5flash11enable_sm90INS1_16FlashAttnBwdSm90INS1_25CollectiveMainloopBwdSm90ILi2ELi1ELi1EN4cute5tupleIJNS5_1CILi1EEES8_S8_EEENS6_IJNS7_ILi64EEENS7_ILi80EEENS7_ILi256EEEEEENS_10bfloat16_tEfNS_4arch4Sm90ELb0ELb1ELb0ELb1ELb0ELb0ELb1ELb1ELi2ELi1ELi1ELi1ELb0EEENS1_24CollectiveEpilogueBwdGQAISD_fSG_Li256ELb1ELb0EEENS1_19SingleTileSchedulerILb1ELb0ELb0ELi80EEEEEEEEEvNT_6ParamsE --------------------------
	.section	.nv.shared._ZN7cutlass13device_kernelIN5flash11enable_sm90INS1_16FlashAttnBwdSm90INS1_25CollectiveMainloopBwdSm90ILi2ELi1ELi1EN4cute5tupleIJNS5_1CILi1EEES8_S8_EEENS6_IJNS7_ILi64EEENS7_ILi80EEENS7_ILi256EEEEEENS_10bfloat16_tEfNS_4arch4Sm90ELb0ELb1ELb0ELb1ELb0ELb0ELb1ELb1ELi2ELi1ELi1ELi1ELb0EEENS1_24CollectiveEpilogueBwdGQAISD_fSG_Li256ELb1ELb0EEENS1_19SingleTileSchedulerILb1ELb0ELb0ELi80EEEEEEEEEvNT_6ParamsE,"aw",@nobits
	.sectionflags	@""
	.align	16
	.zero		1024


//--------------------- .nv.shared._ZN7cutlass13device_kernelIN5flash11enable_sm90INS1_16FlashAttnBwdSm90INS1_25CollectiveMainloopBwdSm90ILi2ELi1ELi1EN4cute5tupleIJNS5_1CILi1EEES8_S8_EEENS6_IJNS7_ILi64EEENS7_ILi80EEENS7_ILi256EEEEEENS_10bfloat16_tEfNS_4arch4Sm90ELb1ELb0ELb0ELb0ELb0ELb0ELb1ELb1ELi2ELi1ELi1ELi1ELb0EEENS1_21CollectiveEpilogueBwdISD_SE_SG_Li256ELb0ELb1ELi2EEENS1_25SingleTileBwdLPTSchedulerILb0ELi80ELb0EEEEEEEEEvNT_6ParamsE --------------------------
	.section	.nv.shared._ZN7cutlass13device_kernelIN5flash11enable_sm90INS1_16FlashAttnBwdSm90INS1_25CollectiveMainloopBwdSm90ILi2ELi1ELi1EN4cute5tupleIJNS5_1CILi1EEES8_S8_EEENS6_IJNS7_ILi64EEENS7_ILi80EEENS7_ILi256EEEEEENS_10bfloat16_tEfNS_4arch4Sm90ELb1ELb0ELb0ELb0ELb0ELb0ELb1ELb1ELi2ELi1ELi1ELi1ELb0EEENS1_21CollectiveEpilogueBwdISD_SE_SG_Li256ELb0ELb1ELi2EEENS1_25SingleTileBwdLPTSchedulerILb0ELi80ELb0EEEEEEEEEvNT_6ParamsE,"aw",@nobits
	.sectionflags	@""
	.align	16
	.zero		1024


//--------------------- .nv.shared._ZN7cutlass13device_kernelIN5flash11enable_sm90INS1_16FlashAttnBwdSm90INS1_25CollectiveMainloopBwdSm90ILi2ELi1ELi1EN4cute5tupleIJNS5_1CILi1EEES8_S8_EEENS6_IJNS7_ILi64EEENS7_ILi80EEENS7_ILi256EEEEEENS_10bfloat16_tEfNS_4arch4Sm90ELb1ELb0ELb0ELb0ELb0ELb0ELb1ELb1ELi2ELi1ELi1ELi1ELb0EEENS1_24CollectiveEpilogueBwdGQAISD_fSG_Li256ELb0ELb0EEENS1_25SingleTileBwdLPTSchedulerILb0ELi80ELb0EEEEEEEEEvNT_6ParamsE --------------------------
	.section	.nv.shared._ZN7cutlass13device_kernelIN5flash11enable_sm90INS1_16FlashAttnBwdSm90INS1_25CollectiveMainloopBwdSm90ILi2ELi1ELi1EN4cute5tupleIJNS5_1CILi1EEES8_S8_EEENS6_IJNS7_ILi64EEENS7_ILi80EEENS7_ILi256EEEEEENS_10bfloat16_tEfNS_4arch4Sm90ELb1ELb0ELb0ELb0ELb0ELb0ELb1ELb1ELi2ELi1ELi1ELi1ELb0EEENS1_24CollectiveEpilogueBwdGQAISD_fSG_Li256ELb0ELb0EEENS1_25SingleTileBwdLPTSchedulerILb0ELi80ELb0EEEEEEEEEvNT_6ParamsE,"aw",@nobits
	.sectionflags	@""
	.align	16
	.zero		1024


//--------------------- .nv.shared._ZN7cutlass13device_kernelIN5flash22FlashAttnBwdPreprocessIN4cute5tupleIJNS3_1CILi64EEENS5_ILi256EEEEEENS_10bfloat16_tEfNS_4arch4Sm90ELb1ELb0EEEEEvNT_6ParamsE --------------------------
	.section	.nv.shared._ZN7cutlass13device_kernelIN5flash22FlashAttnBwdPreprocessIN4cute5tupleIJNS3_1CILi64EEENS5_ILi256EEEEEENS_10bfloat16_tEfNS_4arch4Sm90ELb1ELb0EEEEEvNT_6ParamsE,"aw",@nobits
	.sectionflags	@""
	.align	16
	.zero		1024


//--------------------- .nv.shared._ZN7cutlass13device_kernelIN5flash11enable_sm90INS1_16FlashAttnBwdSm90INS1_25CollectiveMainloopBwdSm90ILi2ELi1ELi1EN4cute5tupleIJNS5_1CILi1EEES8_S8_EEENS6_IJNS7_ILi64EEENS7_ILi80EEENS7_ILi256EEEEEENS_10bfloat16_tEfNS_4arch4Sm90ELb1ELb0ELb0ELb1ELb0ELb0ELb1ELb1ELi2ELi1ELi1ELi1ELb0EEENS1_21CollectiveEpilogueBwdISD_SE_SG_Li256ELb1ELb1ELi2EEENS1_25SingleTileBwdLPTSchedulerILb1ELi80ELb0EEEEEEEEEvNT_6ParamsE --------------------------
	.section	.nv.shared._ZN7cutlass13device_kernelIN5flash11enable_sm90INS1_16FlashAttnBwdSm90INS1_25CollectiveMainloopBwdSm90ILi2ELi1ELi1EN4cute5tupleIJNS5_1CILi1EEES8_S8_EEENS6_IJNS7_ILi64EEENS7_ILi80EEENS7_ILi256EEEEEENS_10bfloat16_tEfNS_4arch4Sm90ELb1ELb0ELb0ELb1ELb0ELb0ELb1ELb1ELi2ELi1ELi1ELi1ELb0EEENS1_21CollectiveEpilogueBwdISD_SE_SG_Li256ELb1ELb1ELi2EEENS1_25SingleTileBwdLPTSchedulerILb1ELi80ELb0EEEEEEEEEvNT_6ParamsE,"aw",@nobits
	.sectionflags	@""
	.align	16
	.zero		1024


//--------------------- .nv.shared._ZN7cutlass13device_kernelIN5flash32FlashAttnBwdPostprocessConvertdQIN4cute5tupleIJNS3_1CILi80EEENS5_ILi256EEEEEENS_10bfloat16_tEfNS_4arch4Sm90ELi256ENS3_8TiledMMAINS3_8MMA_AtomIJNS3_4SM904GMMA27MMA_64x16x16_F32BF16BF16_SSILNSF_5MajorE1ELSH_1ELNSF_7ScaleInE1ELSI_1EEEEEENS3_6LayoutINS4_IJNS5_ILi2EEENS5_ILi1EEESN_EEENS4_IJSN_NS5_ILi0EEESP_EEEEENS4_IJNS3_10UnderscoreESS_SS_EEEEELb1EEEEEvNT_6ParamsE --------------------------
	.section	.nv.shared._ZN7cutlass13device_kernelIN5flash32FlashAttnBwdPostprocessConvertdQIN4cute5tupleIJNS3_1CILi80EEENS5_ILi256EEEEEENS_10bfloat16_tEfNS_4arch4Sm90ELi256ENS3_8TiledMMAINS3_8MMA_AtomIJNS3_4SM904GMMA27MMA_64x16x16_F32BF16BF16_SSILNSF_5MajorE1ELSH_1ELNSF_7ScaleInE1ELSI_1EEEEEENS3_6LayoutINS4_IJNS5_ILi2EEENS5_ILi1EEESN_EEENS4_IJSN_NS5_ILi0EEESP_EEEEENS4_IJNS3_10UnderscoreESS_SS_EEEEELb1EEEEEvNT_6ParamsE,"aw",@nobits
	.sectionflags	@""
	.align	16
	.zero		1024


//--------------------- .nv.shared._ZN7cutlass13device_kernelIN5flash32FlashAttnBwdPostprocessConvertdQIN4cute5tupleIJNS3_1CILi64EEENS5_ILi256EEEEEENS_10bfloat16_tEfNS_4arch4Sm90ELi256ENS3_8TiledMMAINS3_8MMA_AtomIJNS3_4SM904GMMA27MMA_64x64x16_F32BF16BF16_SSILNSF_5MajorE1ELSH_0ELNSF_7ScaleInE1ELSI_1EEEEEENS3_6LayoutINS4_IJNS5_ILi2EEENS5_ILi1EEESN_EEENS4_IJSN_NS5_ILi0EEESP_EEEEENS4_IJNS3_10UnderscoreESS_SS_EEEEELb1EEEEEvNT_6ParamsE --------------------------
	.section	.nv.shared._ZN7cutlass13device_kernelIN5flash32FlashAttnBwdPostprocessConvertdQIN4cute5tupleIJNS3_1CILi64EEENS5_ILi256EEEEEENS_10bfloat16_tEfNS_4arch4Sm90ELi256ENS3_8TiledMMAINS3_8MMA_AtomIJNS3_4SM904GMMA27MMA_64x64x16_F32BF16BF16_SSILNSF_5MajorE1ELSH_0ELNSF_7ScaleInE1ELSI_1EEEEEENS3_6LayoutINS4_IJNS5_ILi2EEENS5_ILi1EEESN_EEENS4_IJSN_NS5_ILi0EEESP_EEEEENS4_IJNS3_10UnderscoreESS_SS_EEEEELb1EEEEEvNT_6ParamsE,"aw",@nobits
	.sectionflags	@""
	.align	16
	.zero		1024


//--------------------- .nv.shared._ZN7cutlass13device_kernelIN5flash11enable_sm90INS1_16FlashAttnBwdSm90INS1_25CollectiveMainloopBwdSm90ILi2ELi1ELi1EN4cute5tupleIJNS5_1CILi1EEES8_S8_EEENS6_IJNS7_ILi64EEENS7_ILi80EEENS7_ILi256EEEEEENS_10bfloat16_tEfNS_4arch4Sm90ELb1ELb0ELb0ELb1ELb0ELb0ELb1ELb1ELi2ELi1ELi1ELi1ELb0EEENS1_24CollectiveEpilogueBwdGQAISD_fSG_Li256ELb1ELb0EEENS1_25SingleTileBwdLPTSchedulerILb1ELi80ELb0EEEEEEEEEvNT_6ParamsE --------------------------
	.section	.nv.shared._ZN7cutlass13device_kernelIN5flash11enable_sm90INS1_16FlashAttnBwdSm90INS1_25CollectiveMainloopBwdSm90ILi2ELi1ELi1EN4cute5tupleIJNS5_1CILi1EEES8_S8_EEENS6_IJNS7_ILi64EEENS7_ILi80EEENS7_ILi256EEEEEENS_10bfloat16_tEfNS_4arch4Sm90ELb1ELb0ELb0ELb1ELb0ELb0ELb1ELb1ELi2ELi1ELi1ELi1ELb0EEENS1_24CollectiveEpilogueBwdGQAISD_fSG_Li256ELb1ELb0EEENS1_25SingleTileBwdLPTSchedulerILb1ELi80ELb0EEEEEEEEEvNT_6ParamsE,"aw",@nobits
	.sectionflags	@""
	.align	16
	.zero		1024


//--------------------- .nv.shared._ZN7cutlass13device_kernelIN5flash22FlashAttnBwdPreprocessIN4cute5tupleIJNS3_1CILi64EEENS5_ILi256EEEEEENS_10bfloat16_tEfNS_4arch4Sm90ELb1ELb1EEEEEvNT_6ParamsE --------------------------
	.section	.nv.shared._ZN7cutlass13device_kernelIN5flash22FlashAttnBwdPreprocessIN4cute5tupleIJNS3_1CILi64EEENS5_ILi256EEEEEENS_10bfloat16_tEfNS_4arch4Sm90ELb1ELb1EEEEEvNT_6ParamsE,"aw",@nobits
	.sectionflags	@""
	.align	16
	.zero		1024


//--------------------- .nv.constant0._ZN7cutlass13device_kernelIN5flash11enable_sm90INS1_16FlashAttnBwdSm90INS1_25CollectiveMainloopBwdSm90ILi2ELi1ELi1EN4cute5tupleIJNS5_1CILi1EEES8_S8_EEENS6_IJNS7_ILi64EEENS7_ILi80EEENS7_ILi256EEEEEENS_10bfloat16_tEfNS_4arch4Sm90ELb0ELb0ELb1ELb0ELb0ELb0ELb1ELb1ELi2ELi1ELi1ELi1ELb0EEENS1_21CollectiveEpilogueBwdISD_SE_SG_Li256ELb0ELb1ELi2EEENS1_19SingleTileSchedulerILb0ELb0ELb0ELi80EEEEEEEEEvNT_6ParamsE --------------------------
	.section	.nv.constant0._ZN7cutlass13device_kernelIN5flash11enable_sm90INS1_16FlashAttnBwdSm90INS1_25CollectiveMainloopBwdSm90ILi2ELi1ELi1EN4cute5tupleIJNS5_1CILi1EEES8_S8_EEENS6_IJNS7_ILi64EEENS7_ILi80EEENS7_ILi256EEEEEENS_10bfloat16_tEfNS_4arch4Sm90ELb0ELb0ELb1ELb0ELb0ELb0ELb1ELb1ELi2ELi1ELi1ELi1ELb0EEENS1_21CollectiveEpilogueBwdISD_SE_SG_Li256ELb0ELb1ELi2EEENS1_19SingleTileSchedulerILb0ELb0ELb0ELi80EEEEEEEEEvNT_6ParamsE,"a",@progbits
	.sectionflags	@""
	.align	4
.nv.constant0._ZN7cutlass13device_kernelIN5flash11enable_sm90INS1_16FlashAttnBwdSm90INS1_25CollectiveMainloopBwdSm90ILi2ELi1ELi1EN4cute5tupleIJNS5_1CILi1EEES8_S8_EEENS6_IJNS7_ILi64EEENS7_ILi80EEENS7_ILi256EEEEEENS_10bfloat16_tEfNS_4arch4Sm90ELb0ELb0ELb1ELb0ELb0ELb0ELb1ELb1ELi2ELi1ELi1ELi1ELb0EEENS1_21CollectiveEpilogueBwdISD_SE_SG_Li256ELb0ELb1ELi2EEENS1_19SingleTileSchedulerILb0ELb0ELb0ELi80EEEEEEEEEvNT_6ParamsE:
	.zero		2944


//--------------------- .nv.constant0._ZN7cutlass13device_kernelIN5flash11enable_sm90INS1_16FlashAttnBwdSm90INS1_25CollectiveMainloopBwdSm90ILi2ELi1ELi1EN4cute5tupleIJNS5_1CILi1EEES8_S8_EEENS6_IJNS7_ILi64EEENS7_ILi80EEENS7_ILi256EEEEEENS_10bfloat16_tEfNS_4arch4Sm90ELb0ELb0ELb1ELb0ELb0ELb0ELb1ELb1ELi2ELi1ELi1ELi1ELb0EEENS1_24CollectiveEpilogueBwdGQAISD_fSG_Li256ELb0ELb0EEENS1_19SingleTileSchedulerILb0ELb0ELb0ELi80EEEEEEEEEvNT_6ParamsE --------------------------
	.section	.nv.constant0._ZN7cutlass13device_kernelIN5flash11enable_sm90INS1_16FlashAttnBwdSm90INS1_25CollectiveMainloopBwdSm90ILi2ELi1ELi1EN4cute5tupleIJNS5_1CILi1EEES8_S8_EEENS6_IJNS7_ILi64EEENS7_ILi80EEENS7_ILi256EEEEEENS_10bfloat16_tEfNS_4arch4Sm90ELb0ELb0ELb1ELb0ELb0ELb0ELb1ELb1ELi2ELi1ELi1ELi1ELb0EEENS1_24CollectiveEpilogueBwdGQAISD_fSG_Li256ELb0ELb0EEENS1_19SingleTileSchedulerILb0ELb0ELb0ELi80EEEEEEEEEvNT_6ParamsE,"a",@progbits
	.sectionflags	@""
	.align	4
.nv.constant0._ZN7cutlass13device_kernelIN5flash11enable_sm90INS1_16FlashAttnBwdSm90INS1_25CollectiveMainloopBwdSm90ILi2ELi1ELi1EN4cute5tupleIJNS5_1CILi1EEES8_S8_EEENS6_IJNS7_ILi64EEENS7_ILi80EEENS7_ILi256EEEEEENS_10bfloat16_tEfNS_4arch4Sm90ELb0ELb0ELb1ELb0ELb0ELb0ELb1ELb1ELi2ELi1ELi1ELi1ELb0EEENS1_24CollectiveEpilogueBwdGQAISD_fSG_Li256ELb0ELb0EEENS1_19SingleTileSchedulerILb0ELb0ELb0ELi80EEEEEEEEEvNT_6ParamsE:
	.zero		2304


//--------------------- .nv.constant0._ZN7cutlass13device_kernelIN5flash11enable_sm90INS1_16FlashAttnBwdSm90INS1_25CollectiveMainloopBwdSm90ILi2ELi1ELi1EN4cute5tupleIJNS5_1CILi1EEES8_S8_EEENS6_IJNS7_ILi64EEENS7_ILi80EEENS7_ILi256EEEEEENS_10bfloat16_tEfNS_4arch4Sm90ELb0ELb0ELb1ELb1ELb0ELb0ELb1ELb1ELi2ELi1ELi1ELi1ELb0EEENS1_21CollectiveEpilogueBwdISD_SE_SG_Li256ELb1ELb1ELi2EEENS1_19SingleTileSchedulerILb1ELb0ELb0ELi80EEEEEEEEEvNT_6ParamsE --------------------------
	.section	.nv.constant0._ZN7cutlass13device_kernelIN5flash11enable_sm90INS1_16FlashAttnBwdSm90INS1_25CollectiveMainloopBwdSm90ILi2ELi1ELi1EN4cute5tupleIJNS5_1CILi1EEES8_S8_EEENS6_IJNS7_ILi64EEENS7_ILi80EEENS7_ILi256EEEEEENS_10bfloat16_tEfNS_4arch4Sm90ELb0ELb0ELb1ELb1ELb0ELb0ELb1ELb1ELi2ELi1ELi1ELi1ELb0EEENS1_21CollectiveEpilogueBwdISD_SE_SG_Li256ELb1ELb1ELi2EEENS1_19SingleTileSchedulerILb1ELb0ELb0ELi80EEEEEEEEEvNT_6ParamsE,"a",@progbits
	.sectionflags	@""
	.align	4
.nv.constant0._ZN7cutlass13device_kernelIN5flash11enable_sm90INS1_16FlashAttnBwdSm90INS1_25CollectiveMainloopBwdSm90ILi2ELi1ELi1EN4cute5tupleIJNS5_1CILi1EEES8_S8_EEENS6_IJNS7_ILi64EEENS7_ILi80EEENS7_ILi256EEEEEENS_10bfloat16_tEfNS_4arch4Sm90ELb0ELb0ELb1ELb1ELb0ELb0ELb1ELb1ELi2ELi1ELi1ELi1ELb0EEENS1_21CollectiveEpilogueBwdISD_SE_SG_Li256ELb1ELb1ELi2EEENS1_19SingleTileSchedulerILb1ELb0ELb0ELi80EEEEEEEEEvNT_6ParamsE:
	.zero		2304


//--------------------- .nv.constant0._ZN7cutlass13device_kernelIN5flash11enable_sm90INS1_16FlashAttnBwdSm90INS1_25CollectiveMainloopBwdSm90ILi2ELi1ELi1EN4cute5tupleIJNS5_1CILi1EEES8_S8_EEENS6_IJNS7_ILi64EEENS7_ILi80EEENS7_ILi256EEEEEENS_10bfloat16_tEfNS_4arch4Sm90ELb0ELb0ELb1ELb1ELb0ELb0ELb1ELb1ELi2ELi1ELi1ELi1ELb0EEENS1_24CollectiveEpilogueBwdGQAISD_fSG_Li256ELb1ELb0EEENS1_19SingleTileSchedulerILb1ELb0ELb0ELi80EEEEEEEEEvNT_6ParamsE --------------------------
	.section	.nv.constant0._ZN7cutlass13device_kernelIN5flash11enable_sm90INS1_16FlashAttnBwdSm90INS1_25CollectiveMainloopBwdSm90ILi2ELi1ELi1EN4cute5tupleIJNS5_1CILi1EEES8_S8_EEENS6_IJNS7_ILi64EEENS7_ILi80EEENS7_ILi256EEEEEENS_10bfloat16_tEfNS_4arch4Sm90ELb0ELb0ELb1ELb1ELb0ELb0ELb1ELb1ELi2ELi1ELi1ELi1ELb0EEENS1_24CollectiveEpilogueBwdGQAISD_fSG_Li256ELb1ELb0EEENS1_19SingleTileSchedulerILb1ELb0ELb0ELi80EEEEEEEEEvNT_6ParamsE,"a",@progbits
	.sectionflags	@""
	.align	4
.nv.constant0._ZN7cutlass13device_kernelIN5flash11enable_sm90INS1_16FlashAttnBwdSm90INS1_25CollectiveMainloopBwdSm90ILi2ELi1ELi1EN4cute5tupleIJNS5_1CILi1EEES8_S8_EEENS6_IJNS7_ILi64EEENS7_ILi80EEENS7_ILi256EEEEEENS_10bfloat16_tEfNS_4arch4Sm90ELb0ELb0ELb1ELb1ELb0ELb0ELb1ELb1ELi2ELi1ELi1ELi1ELb0EEENS1_24CollectiveEpilogueBwdGQAISD_fSG_Li256ELb1ELb0EEENS1_19SingleTileSchedulerILb1ELb0ELb0ELi80EEEEEEEEEvNT_6ParamsE:
	.zero		2304


//--------------------- .nv.constant0._ZN7cutlass13device_kernelIN5flash11enable_sm90INS1_16FlashAttnBwdSm90INS1_25CollectiveMainloopBwdSm90ILi2ELi1ELi1EN4cute5tupleIJNS5_1CILi1EEES8_S8_EEENS6_IJNS7_ILi64EEENS7_ILi80EEENS7_ILi256EEEEEENS_10bfloat16_tEfNS_4arch4Sm90ELb0ELb1ELb1ELb0ELb0ELb0ELb1ELb1ELi2ELi1ELi1ELi1ELb0EEENS1_21CollectiveEpilogueBwdISD_SE_SG_Li256ELb0ELb1ELi2EEENS1_19SingleTileSchedulerILb0ELb0ELb0ELi80EEEEEEEEEvNT_6ParamsE --------------------------
	.section	.nv.constant0._ZN7cutlass13device_kernelIN5flash11enable_sm90INS1_16FlashAttnBwdSm90INS1_25CollectiveMainloopBwdSm90ILi2ELi1ELi1EN4cute5tupleIJNS5_1CILi1EEES8_S8_EEENS6_IJNS7_ILi64EEENS7_ILi80EEENS7_ILi256EEEEEENS_10bfloat16_tEfNS_4arch4Sm90ELb0ELb1ELb1ELb0ELb0ELb0ELb1ELb1ELi2ELi1ELi1ELi1ELb0EEENS1_21CollectiveEpilogueBwdISD_SE_SG_Li256ELb0ELb1ELi2EEENS1_19SingleTileSchedulerILb0ELb0ELb0ELi80EEEEEEEEEvNT_6ParamsE,"a",@progbits
	.sectionflags	@""
	.align	4
.nv.constant0._ZN7cutlass13device_kernelIN5flash11enable_sm90INS1_16FlashAttnBwdSm90INS1_25CollectiveMainloopBwdSm90ILi2ELi1ELi1EN4cute5tupleIJNS5_1CILi1EEES8_S8_EEENS6_IJNS7_ILi64EEENS7_ILi80EEENS7_ILi256EEEEEENS_10bfloat16_tEfNS_4arch4Sm90ELb0ELb1ELb1ELb0ELb0ELb0ELb1ELb1ELi2ELi1ELi1ELi1ELb0EEENS1_21CollectiveEpilogueBwdISD_SE_SG_Li256ELb0ELb1ELi2EEENS1_19SingleTileSchedulerILb0ELb0ELb0ELi80EEEEEEEEEvNT_6ParamsE:
	.zero		2944


//--------------------- .nv.constant0._ZN7cutlass13device_kernelIN5flash11enable_sm90INS1_16FlashAttnBwdSm90INS1_25CollectiveMainloopBwdSm90ILi2ELi1ELi1EN4cute5tupleIJNS5_1CILi1EEES8_S8_EEENS6_IJNS7_ILi64EEENS7_ILi80EEENS7_ILi256EEEEEENS_10bfloat16_tEfNS_4arch4Sm90ELb0ELb1ELb1ELb0ELb0ELb0ELb1ELb1ELi2ELi1ELi1ELi1ELb0EEENS1_24CollectiveEpilogueBwdGQAISD_fSG_Li256ELb0ELb0EEENS1_19SingleTileSchedulerILb0ELb0ELb0ELi80EEEEEEEEEvNT_6ParamsE --------------------------
	.section	.nv.constant0._ZN7cutlass13device_kernelIN5flash11enable_sm90INS1_16FlashAttnBwdSm90INS1_25CollectiveMainloopBwdSm90ILi2ELi1ELi1EN4cute5tupleIJNS5_1CILi1EEES8_S8_EEENS6_IJNS7_ILi64EEENS7_ILi80EEENS7_ILi256EEEEEENS_10bfloat16_tEfNS_4arch4Sm90ELb0ELb1ELb1ELb0ELb0ELb0ELb1ELb1ELi2ELi1ELi1ELi1ELb0EEENS1_24CollectiveEpilogueBwdGQAISD_fSG_Li256ELb0ELb0EEENS1_19SingleTileSchedulerILb0ELb0ELb0ELi80EEEEEEEEEvNT_6ParamsE,"a",@progbits
	.sectionflags	@""
	.align	4
.nv.constant0._ZN7cutlass13device_kernelIN5flash11enable_sm90INS1_16FlashAttnBwdSm90INS1_25CollectiveMainloopBwdSm90ILi2ELi1ELi1EN4cute5tupleIJNS5_1CILi1EEES8_S8_EEENS6_IJNS7_ILi64EEENS7_ILi80EEENS7_ILi256EEEEEENS_10bfloat16_tEfNS_4arch4Sm90ELb0ELb1ELb1ELb0ELb0ELb0ELb1ELb1ELi2ELi1ELi1ELi1ELb0EEENS1_24CollectiveEpilogueBwdGQAISD_fSG_Li256ELb0ELb0EEENS1_19SingleTileSchedulerILb0ELb0ELb0ELi80EEEEEEEEEvNT_6ParamsE:
	.zero		2304


//--------------------- .nv.constant0._ZN7cutlass13device_kernelIN5flash11enable_sm90INS1_16FlashAttnBwdSm90INS1_25CollectiveMainloopBwdSm90ILi2ELi1ELi1EN4cute5tupleIJNS5_1CILi1EEES8_S8_EEENS6_IJNS7_ILi64EEENS7_ILi80EEENS7_ILi256EEEEEENS_10bfloat16_tEfNS_4arch4Sm90ELb0ELb1ELb1ELb1ELb0ELb0ELb1ELb1ELi2ELi1ELi1ELi1ELb0EEENS1_21CollectiveEpilogueBwdISD_SE_SG_Li256ELb1ELb1ELi2EEENS1_19SingleTileSchedulerILb1ELb0ELb0ELi80EEEEEEEEEvNT_6ParamsE --------------------------
	.section	.nv.constant0._ZN7cutlass13device_kernelIN5flash11enable_sm90INS1_16FlashAttnBwdSm90INS1_25CollectiveMainloopBwdSm90ILi2ELi1ELi1EN4cute5tupleIJNS5_1CILi1EEES8_S8_EEENS6_IJNS7_ILi64EEENS7_ILi80EEENS7_ILi256EEEEEENS_10bfloat16_tEfNS_4arch4Sm90ELb0ELb1ELb1ELb1ELb0ELb0ELb1ELb1ELi2ELi1ELi1ELi1ELb0EEENS1_21CollectiveEpilogueBwdISD_SE_SG_Li256ELb1ELb1ELi2EEENS1_19SingleTileSchedulerILb1ELb0ELb0ELi80EEEEEEEEEvNT_6ParamsE,"a",@progbits
	.sectionflags	@""
	.align	4
.nv.constant0._ZN7cutlass13device_kernelIN5flash11enable_sm90INS1_16FlashAttnBwdSm90INS1_25CollectiveMainloopBwdSm90ILi2ELi1ELi1EN4cute5tupleIJNS5_1CILi1EEES8_S8_EEENS6_IJNS7_ILi64EEENS7_ILi80EEENS7_ILi256EEEEEENS_10bfloat16_tEfNS_4arch4Sm90ELb0ELb1ELb1ELb1ELb0ELb0ELb1ELb1ELi2ELi1ELi1ELi1ELb0EEENS1_21CollectiveEpilogueBwdISD_SE_SG_Li256ELb1ELb1ELi2EEENS1_19SingleTileSchedulerILb1ELb0ELb0ELi80EEEEEEEEEvNT_6ParamsE:
	.zero		2304


//--------------------- .nv.constant0._ZN7cutlass13device_kernelIN5flash11enable_sm90INS1_16FlashAttnBwdSm90INS1_25CollectiveMainloopBwdSm90ILi2ELi1ELi1EN4cute5tupleIJNS5_1CILi1EEES8_S8_EEENS6_IJNS7_ILi64EEENS7_ILi80EEENS7_ILi256EEEEEENS_10bfloat16_tEfNS_4arch4Sm90ELb0ELb1ELb1ELb1ELb0ELb0ELb1ELb1ELi2ELi1ELi1ELi1ELb0EEENS1_24CollectiveEpilogueBwdGQAISD_fSG_Li256ELb1ELb0EEENS1_19SingleTileSchedulerILb1ELb0ELb0ELi80EEEEEEEEEvNT_6ParamsE --------------------------
	.section	.nv.constant0._ZN7cutlass13device_kernelIN5flash11enable_sm90INS1_16FlashAttnBwdSm90INS1_25CollectiveMainloopBwdSm90ILi2ELi1ELi1EN4cute5tupleIJNS5_1CILi1EEES8_S8_EEENS6_IJNS7_ILi64EEENS7_ILi80EEENS7_ILi256EEEEEENS_10bfloat16_tEfNS_4arch4Sm90ELb0ELb1ELb1ELb1ELb0ELb0ELb1ELb1ELi2ELi1ELi1ELi1ELb0EEENS1_24CollectiveEpilogueBwdGQAISD_fSG_Li256ELb1ELb0EEENS1_19SingleTileSchedulerILb1ELb0ELb0ELi80EEEEEEEEEvNT_6ParamsE,"a",@progbits
	.sectionflags	@""
	.align	4
.nv.constant0._ZN7cutlass13device_kernelIN5flash11enable_sm90INS1_16FlashAttnBwdSm90INS1_25CollectiveMainloopBwdSm90ILi2ELi1ELi1EN4cute5tupleIJNS5_1CILi1EEES8_S8_EEENS6_IJNS7_ILi64EEENS7_ILi80EEENS7_ILi256EEEEEENS_10bfloat16_tEfNS_4arch4Sm90ELb0ELb1ELb1ELb1ELb0ELb0ELb1ELb1ELi2ELi1ELi1ELi1ELb0EEENS1_24CollectiveEpilogueBwdGQAISD_fSG_Li256ELb1ELb0EEENS1_19SingleTileSchedulerILb1ELb0ELb0ELi80EEEEEEEEEvNT_6ParamsE:
	.zero		2304


//--------------------- .nv.constant0._ZN7cutlass13device_kernelIN5flash11enable_sm90INS1_16FlashAttnBwdSm90INS1_25CollectiveMainloopBwdSm90ILi2ELi1ELi1EN4cute5tupleIJNS5_1CILi1EEES8_S8_EEENS6_IJNS7_ILi64EEENS7_ILi80EEENS7_ILi256EEEEEENS_10bfloat16_tEfNS_4arch4Sm90ELb1ELb0ELb1ELb0ELb0ELb0ELb1ELb1ELi2ELi1ELi1ELi1ELb0EEENS1_21CollectiveEpilogueBwdISD_SE_SG_Li256ELb0ELb1ELi2EEENS1_25SingleTileBwdLPTSchedulerILb0ELi80ELb0EEEEEEEEEvNT_6ParamsE --------------------------
	.section	.nv.constant0._ZN7cutlass13device_kernelIN5flash11enable_sm90INS1_16FlashAttnBwdSm90INS1_25CollectiveMainloopBwdSm90ILi2ELi1ELi1EN4cute5tupleIJNS5_1CILi1EEES8_S8_EEENS6_IJNS7_ILi64EEENS7_ILi80EEENS7_ILi256EEEEEENS_10bfloat16_tEfNS_4arch4Sm90ELb1ELb0ELb1ELb0ELb0ELb0ELb1ELb1ELi2ELi1ELi1ELi1ELb0EEENS1_21CollectiveEpilogueBwdISD_SE_SG_Li256ELb0ELb1ELi2EEENS1_25SingleTileBwdLPTSchedulerILb0ELi80ELb0EEEEEEEEEvNT_6ParamsE,"a",@progbits
	.sectionflags	@""
	.align	4
.nv.constant0._ZN7cutlass13device_kernelIN5flash11enable_sm90INS1_16FlashAttnBwdSm90INS1_25CollectiveMainloopBwdSm90ILi2ELi1ELi1EN4cute5tupleIJNS5_1CILi1EEES8_S8_EEENS6_IJNS7_ILi64EEENS7_ILi80EEENS7_ILi256EEEEEENS_10bfloat16_tEfNS_4arch4Sm90ELb1ELb0ELb1ELb0ELb0ELb0ELb1ELb1ELi2ELi1ELi1ELi1ELb0EEENS1_21CollectiveEpilogueBwdISD_SE_SG_Li256ELb0ELb1ELi2EEENS1_25SingleTileBwdLPTSchedulerILb0ELi80ELb0EEEEEEEEEvNT_6ParamsE:
	.zero		2944


//--------------------- .nv.constant0._ZN7cutlass13device_kernelIN5flash11enable_sm90INS1_16FlashAttnBwdSm90INS1_25CollectiveMainloopBwdSm90ILi2ELi1ELi1EN4cute5tupleIJNS5_1CILi1EEES8_S8_EEENS6_IJNS7_ILi64EEENS7_ILi80EEENS7_ILi256EEEEEENS_10bfloat16_tEfNS_4arch4Sm90ELb1ELb0ELb1ELb0ELb0ELb0ELb1ELb1ELi2ELi1ELi1ELi1ELb0EEENS1_24CollectiveEpilogueBwdGQAISD_fSG_Li256ELb0ELb0EEENS1_25SingleTileBwdLPTSchedulerILb0ELi80ELb0EEEEEEEEEvNT_6ParamsE --------------------------
	.section	.nv.constant0._ZN7cutlass13device_kernelIN5flash11enable_sm90INS1_16FlashAttnBwdSm90INS1_25CollectiveMainloopBwdSm90ILi2ELi1ELi1EN4cute5tupleIJNS5_1CILi1EEES8_S8_EEENS6_IJNS7_ILi64EEENS7_ILi80EEENS7_ILi256EEEEEENS_10bfloat16_tEfNS_4arch4Sm90ELb1ELb0ELb1ELb0ELb0ELb0ELb1ELb1ELi2ELi1ELi1ELi1ELb0EEENS1_24CollectiveEpilogueBwdGQAISD_fSG_Li256ELb0ELb0EEENS1_25SingleTileBwdLPTSchedulerILb0ELi80ELb0EEEEEEEEEvNT_6ParamsE,"a",@progbits
	.sectionflags	@""
	.align	4
.nv.constant0._ZN7cutlass13device_kernelIN5flash11enable_sm90INS1_16FlashAttnBwdSm90INS1_25CollectiveMainloopBwdSm90ILi2ELi1ELi1EN4cute5tupleIJNS5_1CILi1EEES8_S8_EEENS6_IJNS7_ILi64EEENS7_ILi80EEENS7_ILi256EEEEEENS_10bfloat16_tEfNS_4arch4Sm90ELb1ELb0ELb1ELb0ELb0ELb0ELb1ELb1ELi2ELi1ELi1ELi1ELb0EEENS1_24CollectiveEpilogueBwdGQAISD_fSG_Li256ELb0ELb0EEENS1_25SingleTileBwdLPTSchedulerILb0ELi80ELb0EEEEEEEEEvNT_6ParamsE:
	.zero		2432


//--------------------- .nv.constant0._ZN7cutlass13device_kernelIN5flash11enable_sm90INS1_16FlashAttnBwdSm90INS1_25CollectiveMainloopBwdSm90ILi2ELi1ELi1EN4cute5tupleIJNS5_1CILi1EEES8_S8_EEENS6_IJNS7_ILi64EEENS7_ILi80EEENS7_ILi256EEEEEENS_10bfloat16_tEfNS_4arch4Sm90ELb1ELb0ELb1ELb1ELb0ELb0ELb1ELb1ELi2ELi1ELi1ELi1ELb0EEENS1_21CollectiveEpilogueBwdISD_SE_SG_Li256ELb1ELb1ELi2EEENS1_25SingleTileBwdLPTSchedulerILb1ELi80ELb0EEEEEEEEEvNT_6ParamsE --------------------------
	.section	.nv.constant0._ZN7cutlass13device_kernelIN5flash11enable_sm90INS1_16FlashAttnBwdSm90INS1_25CollectiveMainloopBwdSm90ILi2ELi1ELi1EN4cute5tupleIJNS5_1CILi1EEES8_S8_EEENS6_IJNS7_ILi64EEENS7_ILi80EEENS7_ILi256EEEEEENS_10bfloat16_tEfNS_4arch4Sm90ELb1ELb0ELb1ELb1ELb0ELb0ELb1ELb1ELi2ELi1ELi1ELi1ELb0EEENS1_21CollectiveEpilogueBwdISD_SE_SG_Li256ELb1ELb1ELi2EEENS1_25SingleTileBwdLPTSchedulerILb1ELi80ELb0EEEEEEEEEvNT_6ParamsE,"a",@progbits
	.sectionflags	@""
	.align	4
.nv.constant0._ZN7cutlass13device_kernelIN5flash11enable_sm90INS1_16FlashAttnBwdSm90INS1_25CollectiveMainloopBwdSm90ILi2ELi1ELi1EN4cute5tupleIJNS5_1CILi1EEES8_S8_EEENS6_IJNS7_ILi64EEENS7_ILi80EEENS7_ILi256EEEEEENS_10bfloat16_tEfNS_4arch4Sm90ELb1ELb0ELb1ELb1ELb0ELb0ELb1ELb1ELi2ELi1ELi1ELi1ELb0EEENS1_21CollectiveEpilogueBwdISD_SE_SG_Li256ELb1ELb1ELi2EEENS1_25SingleTileBwdLPTSchedulerILb1ELi80ELb0EEEEEEEEEvNT_6ParamsE:
	.zero		2304


//--------------------- .nv.constant0._ZN7cutlass13device_kernelIN5flash11enable_sm90INS1_16FlashAttnBwdSm90INS1_25CollectiveMainloopBwdSm90ILi2ELi1ELi1EN4cute5tupleIJNS5_1CILi1EEES8_S8_EEENS6_IJNS7_ILi64EEENS7_ILi80EEENS7_ILi256EEEEEENS_10bfloat16_tEfNS_4arch4Sm90ELb1ELb0ELb1ELb1ELb0ELb0ELb1ELb1ELi2ELi1ELi1ELi1ELb0EEENS1_24CollectiveEpilogueBwdGQAISD_fSG_Li256ELb1ELb0EEENS1_25SingleTileBwdLPTSchedulerILb1ELi80ELb0EEEEEEEEEvNT_6ParamsE --------------------------
	.section	.nv.constant0._ZN7cutlass13device_kernelIN5flash11enable_sm90INS1_16FlashAttnBwdSm90INS1_25CollectiveMainloopBwdSm90ILi2ELi1ELi1EN4cute5tupleIJNS5_1CILi1EEES8_S8_EEENS6_IJNS7_ILi64EEENS7_ILi80EEENS7_ILi256EEEEEENS_10bfloat16_tEfNS_4arch4Sm90ELb1ELb0ELb1ELb1ELb0ELb0ELb1ELb1ELi2ELi1ELi1ELi1ELb0EEENS1_24CollectiveEpilogueBwdGQAISD_fSG_Li256ELb1ELb0EEENS1_25SingleTileBwdLPTSchedulerILb1ELi80ELb0EEEEEEEEEvNT_6ParamsE,"a",@progbits
	.sectionflags	@""
	.align	4
.nv.constant0._ZN7cutlass13device_kernelIN5flash11enable_sm90INS1_16FlashAttnBwdSm90INS1_25CollectiveMainloopBwdSm90ILi2ELi1ELi1EN4cute5tupleIJNS5_1CILi1EEES8_S8_EEENS6_IJNS7_ILi64EEENS7_ILi80EEENS7_ILi256EEEEEENS_10bfloat16_tEfNS_4arch4Sm90ELb1ELb0ELb1ELb1ELb0ELb0ELb1ELb1ELi2ELi1ELi1ELi1ELb0EEENS1_24CollectiveEpilogueBwdGQAISD_fSG_Li256ELb1ELb0EEENS1_25SingleTileBwdLPTSchedulerILb1ELi80ELb0EEEEEEEEEvNT_6ParamsE:
	.zero		2432


//--------------------- .nv.constant0._ZN7cutlass13device_kernelIN5flash11enable_sm90INS1_16FlashAttnBwdSm90INS1_25CollectiveMainloopBwdSm90ILi2ELi1ELi1EN4cute5tupleIJNS5_1CILi1EEES8_S8_EEENS6_IJNS7_ILi64EEENS7_ILi80EEENS7_ILi256EEEEEENS_10bfloat16_tEfNS_4arch4Sm90ELb0ELb0ELb0ELb0ELb0ELb0ELb1ELb1ELi2ELi1ELi1ELi1ELb0EEENS1_21CollectiveEpilogueBwdISD_SE_SG_Li256ELb0ELb1ELi2EEENS1_19SingleTileSchedulerILb0ELb0ELb0ELi80EEEEEEEEEvNT_6ParamsE --------------------------
	.section	.nv.constant0._ZN7cutlass13device_kernelIN5flash11enable_sm90INS1_16FlashAttnBwdSm90INS1_25CollectiveMainloopBwdSm90ILi2ELi1ELi1EN4cute5tupleIJNS5_1CILi1EEES8_S8_EEENS6_IJNS7_ILi64EEENS7_ILi80EEENS7_ILi256EEEEEENS_10bfloat16_tEfNS_4arch4Sm90ELb0ELb0ELb0ELb0ELb0ELb0ELb1ELb1ELi2ELi1ELi1ELi1ELb0EEENS1_21CollectiveEpilogueBwdISD_SE_SG_Li256ELb0ELb1ELi2EEENS1_19SingleTileSchedulerILb0ELb0ELb0ELi80EEEEEEEEEvNT_6ParamsE,"a",@progbits
	.sectionflags	@""
	.align	4
.nv.constant0._ZN7cutlass13device_kernelIN5flash11enable_sm90INS1_16FlashAttnBwdSm90INS1_25CollectiveMainloopBwdSm90ILi2ELi1ELi1EN4cute5tupleIJNS5_1CILi1EEES8_S8_EEENS6_IJNS7_ILi64EEENS7_ILi80EEENS7_ILi256EEEEEENS_10bfloat16_tEfNS_4arch4Sm90ELb0ELb0ELb0ELb0ELb0ELb0ELb1ELb1ELi2ELi1ELi1ELi1ELb0EEENS1_21CollectiveEpilogueBwdISD_SE_SG_Li256ELb0ELb1ELi2EEENS1_19SingleTileSchedulerILb0ELb0ELb0ELi80EEEEEEEEEvNT_6ParamsE:
	.zero		2944


//--------------------- .nv.constant0._ZN7cutlass13device_kernelIN5flash11enable_sm90INS1_16FlashAttnBwdSm90INS1_25CollectiveMainloopBwdSm90ILi2ELi1ELi1EN4cute5tupleIJNS5_1CILi1EEES8_S8_EEENS6_IJNS7_ILi64EEENS7_ILi80EEENS7_ILi256EEEEEENS_10bfloat16_tEfNS_4arch4Sm90ELb0ELb0ELb0ELb0ELb0ELb0ELb1ELb1ELi2ELi1ELi1ELi1ELb0EEENS1_24CollectiveEpilogueBwdGQAISD_fSG_Li256ELb0ELb0EEENS1_19SingleTileSchedulerILb0ELb0ELb0ELi80EEEEEEEEEvNT_6ParamsE --------------------------
	.section	.nv.constant0._ZN7cutlass13device_kernelIN5flash11enable_sm90INS1_16FlashAttnBwdSm90INS1_25CollectiveMainloopBwdSm90ILi2ELi1ELi1EN4cute5tupleIJNS5_1CILi1EEES8_S8_EEENS6_IJNS7_ILi64EEENS7_ILi80EEENS7_ILi256EEEEEENS_10bfloat16_tEfNS_4arch4Sm90ELb0ELb0ELb0ELb0ELb0ELb0ELb1ELb1ELi2ELi1ELi1ELi1ELb0EEENS1_24CollectiveEpilogueBwdGQAISD_fSG_Li256ELb0ELb0EEENS1_19SingleTileSchedulerILb0ELb0ELb0ELi80EEEEEEEEEvNT_6ParamsE,"a",@progbits
	.sectionflags	@""
	.align	4
.nv.constant0._ZN7cutlass13device_kernelIN5flash11enable_sm90INS1_16FlashAttnBwdSm90INS1_25CollectiveMainloopBwdSm90ILi2ELi1ELi1EN4cute5tupleIJNS5_1CILi1EEES8_S8_EEENS6_IJNS7_ILi64EEENS7_ILi80EEENS7_ILi256EEEEEENS_10bfloat16_tEfNS_4arch4Sm90ELb0ELb0ELb0ELb0ELb0ELb0ELb1ELb1ELi2ELi1ELi1ELi1ELb0EEENS1_24CollectiveEpilogueBwdGQAISD_fSG_Li256ELb0ELb0EEENS1_19SingleTileSchedulerILb0ELb0ELb0ELi80EEEEEEEEEvNT_6ParamsE:
	.zero		2304


//--------------------- .nv.constant0._ZN7cutlass13device_kernelIN5flash11enable_sm90INS1_16FlashAttnBwdSm90INS1_25CollectiveMainloopBwdSm90ILi2ELi1ELi1EN4cute5tupleIJNS5_1CILi1EEES8_S8_EEENS6_IJNS7_ILi64EEENS7_ILi80EEENS7_ILi256EEEEEENS_10bfloat16_tEfNS_4arch4Sm90ELb0ELb0ELb0ELb1ELb0ELb0ELb1ELb1ELi2ELi1ELi1ELi1ELb0EEENS1_21CollectiveEpilogueBwdISD_SE_SG_Li256ELb1ELb1ELi2EEENS1_19SingleTileSchedulerILb1ELb0ELb0ELi80EEEEEEEEEvNT_6ParamsE --------------------------
	.section	.nv.constant0._ZN7cutlass13device_kernelIN5flash11enable_sm90INS1_16FlashAttnBwdSm90INS1_25CollectiveMainloopBwdSm90ILi2ELi1ELi1EN4cute5tupleIJNS5_1CILi1EEES8_S8_EEENS6_IJNS7_ILi64EEENS7_ILi80EEENS7_ILi256EEEEEENS_10bfloat16_tEfNS_4arch4Sm90ELb0ELb0ELb0ELb1ELb0ELb0ELb1ELb1ELi2ELi1ELi1ELi1ELb0EEENS1_21CollectiveEpilogueBwdISD_SE_SG_Li256ELb1ELb1ELi2EEENS1_19SingleTileSchedulerILb1ELb0ELb0ELi80EEEEEEEEEvNT_6ParamsE,"a",@progbits
	.sectionflags	@""
	.align	4
.nv.constant0._ZN7cutlass13device_kernelIN5flash11enable_sm90INS1_16FlashAttnBwdSm90INS1_25CollectiveMainloopBwdSm90ILi2ELi1ELi1EN4cute5tupleIJNS5_1CILi1EEES8_S8_EEENS6_IJNS7_ILi64EEENS7_ILi80EEENS7_ILi256EEEEEENS_10bfloat16_tEfNS_4arch4Sm90ELb0ELb0ELb0ELb1ELb0ELb0ELb1ELb1ELi2ELi1ELi1ELi1ELb0EEENS1_21CollectiveEpilogueBwdISD_SE_SG_Li256ELb1ELb1ELi2EEENS1_19SingleTileSchedulerILb1ELb0ELb0ELi80EEEEEEEEEvNT_6ParamsE:
	.zero		2304


//--------------------- .nv.constant0._ZN7cutlass13device_kernelIN5flash11enable_sm90INS1_16FlashAttnBwdSm90INS1_25CollectiveMainloopBwdSm90ILi2ELi1ELi1EN4cute5tupleIJNS5_1CILi1EEES8_S8_EEENS6_IJNS7_ILi64EEENS7_ILi80EEENS7_ILi256EEEEEENS_10bfloat16_tEfNS_4arch4Sm90ELb0ELb0ELb0ELb1ELb0ELb0ELb1ELb1ELi2ELi1ELi1ELi1ELb0EEENS1_24CollectiveEpilogueBwdGQAISD_fSG_Li256ELb1ELb0EEENS1_19SingleTileSchedulerILb1ELb0ELb0ELi80EEEEEEEEEvNT_6ParamsE --------------------------
	.section	.nv.constant0._ZN7cutlass13device_kernelIN5flash11enable_sm90INS1_16FlashAttnBwdSm90INS1_25CollectiveMainloopBwdSm90ILi2ELi1ELi1EN4cute5tupleIJNS5_1CILi1EEES8_S8_EEENS6_IJNS7_ILi64EEENS7_ILi80EEENS7_ILi256EEEEEENS_10bfloat16_tEfNS_4arch4Sm90ELb0ELb0ELb0ELb1ELb0ELb0ELb1ELb1ELi2ELi1ELi1ELi1ELb0EEENS1_24CollectiveEpilogueBwdGQAISD_fSG_Li256ELb1ELb0EEENS1_19SingleTileSchedulerILb1ELb0ELb0ELi80EEEEEEEEEvNT_6ParamsE,"a",@progbits
	.sectionflags	@""
	.align	4
.nv.constant0._ZN7cutlass13device_kernelIN5flash11enable_sm90INS1_16FlashAttnBwdSm90INS1_25CollectiveMainloopBwdSm90ILi2ELi1ELi1EN4cute5tupleIJNS5_1CILi1EEES8_S8_EEENS6_IJNS7_ILi64EEENS7_ILi80EEENS7_ILi256EEEEEENS_10bfloat16_tEfNS_4arch4Sm90ELb0ELb0ELb0ELb1ELb0ELb0ELb1ELb1ELi2ELi1ELi1ELi1ELb0EEENS1_24CollectiveEpilogueBwdGQAISD_fSG_Li256ELb1ELb0EEENS1_19SingleTileSchedulerILb1ELb0ELb0ELi80EEEEEEEEEvNT_6ParamsE:
	.zero		2304


//--------------------- .nv.constant0._ZN7cutlass13device_kernelIN5flash11enable_sm90INS1_16FlashAttnBwdSm90INS1_25CollectiveMainloopBwdSm90ILi2ELi1ELi1EN4cute5tupleIJNS5_1CILi1EEES8_S8_EEENS6_IJNS7_ILi64EEENS7_ILi80EEENS7_ILi256EEEEEENS_10bfloat16_tEfNS_4arch4Sm90ELb0ELb1ELb0ELb0ELb0ELb0ELb1ELb1ELi2ELi1ELi1ELi1ELb0EEENS1_21CollectiveEpilogueBwdISD_SE_SG_Li256ELb0ELb1ELi2EEENS1_19SingleTileSchedulerILb0ELb0ELb0ELi80EEEEEEEEEvNT_6ParamsE --------------------------
	.section	.nv.constant0._ZN7cutlass13device_kernelIN5flash11enable_sm90INS1_16FlashAttnBwdSm90INS1_25CollectiveMainloopBwdSm90ILi2ELi1ELi1EN4cute5tupleIJNS5_1CILi1EEES8_S8_EEENS6_IJNS7_ILi64EEENS7_ILi80EEENS7_ILi256EEEEEENS_10bfloat16_tEfNS_4arch4Sm90ELb0ELb1ELb0ELb0ELb0ELb0ELb1ELb1ELi2ELi1ELi1ELi1ELb0EEENS1_21CollectiveEpilogueBwdISD_SE_SG_Li256ELb0ELb1ELi2EEENS1_19SingleTileSchedulerILb0ELb0ELb0ELi80EEEEEEEEEvNT_6ParamsE,"a",@progbits
	.sectionflags	@""
	.align	4
.nv.constant0._ZN7cutlass13device_kernelIN5flash11enable_sm90INS1_16FlashAttnBwdSm90INS1_25CollectiveMainloopBwdSm90ILi2ELi1ELi1EN4cute5tupleIJNS5_1CILi1EEES8_S8_EEENS6_IJNS7_ILi64EEENS7_ILi80EEENS7_ILi256EEEEEENS_10bfloat16_tEfNS_4arch4Sm90ELb0ELb1ELb0ELb0ELb0ELb0ELb1ELb1ELi2ELi1ELi1ELi1ELb0EEENS1_21CollectiveEpilogueBwdISD_SE_SG_Li256ELb0ELb1ELi2EEENS1_19SingleTileSchedulerILb0ELb0ELb0ELi80EEEEEEEEEvNT_6ParamsE:
	.zero		2944


//--------------------- .nv.constant0._ZN7cutlass13device_kernelIN5flash11enable_sm90INS1_16FlashAttnBwdSm90INS1_25CollectiveMainloopBwdSm90ILi2ELi1ELi1EN4cute5tupleIJNS5_1CILi1EEES8_S8_EEENS6_IJNS7_ILi64EEENS7_ILi80EEENS7_ILi256EEEEEENS_10bfloat16_tEfNS_4arch4Sm90ELb0ELb1ELb0ELb0ELb0ELb0ELb1ELb1ELi2ELi1ELi1ELi1ELb0EEENS1_24CollectiveEpilogueBwdGQAISD_fSG_Li256ELb0ELb0EEENS1_19SingleTileSchedulerILb0ELb0ELb0ELi80EEEEEEEEEvNT_6ParamsE --------------------------
	.section	.nv.constant0._ZN7cutlass13device_kernelIN5flash11enable_sm90INS1_16FlashAttnBwdSm90INS1_25CollectiveMainloopBwdSm90ILi2ELi1ELi1EN4cute5tupleIJNS5_1CILi1EEES8_S8_EEENS6_IJNS7_ILi64EEENS7_ILi80EEENS7_ILi256EEEEEENS_10bfloat16_tEfNS_4arch4Sm90ELb0ELb1ELb0ELb0ELb0ELb0ELb1ELb1ELi2ELi1ELi1ELi1ELb0EEENS1_24CollectiveEpilogueBwdGQAISD_fSG_Li256ELb0ELb0EEENS1_19SingleTileSchedulerILb0ELb0ELb0ELi80EEEEEEEEEvNT_6ParamsE,"a",@progbits
	.sectionflags	@""
	.align	4
.nv.constant0._ZN7cutlass13device_kernelIN5flash11enable_sm90INS1_16FlashAttnBwdSm90INS1_25CollectiveMainloopBwdSm90ILi2ELi1ELi1EN4cute5tupleIJNS5_1CILi1EEES8_S8_EEENS6_IJNS7_ILi64EEENS7_ILi80EEENS7_ILi256EEEEEENS_10bfloat16_tEfNS_4arch4Sm90ELb0ELb1ELb0ELb0ELb0ELb0ELb1ELb1ELi2ELi1ELi1ELi1ELb0EEENS1_24CollectiveEpilogueBwdGQAISD_fSG_Li256ELb0ELb0EEENS1_19SingleTileSchedulerILb0ELb0ELb0ELi80EEEEEEEEEvNT_6ParamsE:
	.zero		2304


//--------------------- .nv.constant0._ZN7cutlass13device_kernelIN5flash11enable_sm90INS1_16FlashAttnBwdSm90INS1_25CollectiveMainloopBwdSm90ILi2ELi1ELi1EN4cute5tupleIJNS5_1CILi1EEES8_S8_EEENS6_IJNS7_ILi64EEENS7_ILi80EEENS7_ILi256EEEEEENS_10bfloat16_tEfNS_4arch4Sm90ELb0ELb1ELb0ELb1ELb0ELb0ELb1ELb1ELi2ELi1ELi1ELi1ELb0EEENS1_21CollectiveEpilogueBwdISD_SE_SG_Li256ELb1ELb1ELi2EEENS1_19SingleTileSchedulerILb1ELb0ELb0ELi80EEEEEEEEEvNT_6ParamsE --------------------------
	.section	.nv.constant0._ZN7cutlass13device_kernelIN5flash11enable_sm90INS1_16FlashAttnBwdSm90INS1_25CollectiveMainloopBwdSm90ILi2ELi1ELi1EN4cute5tupleIJNS5_1CILi1EEES8_S8_EEENS6_IJNS7_ILi64EEENS7_ILi80EEENS7_ILi256EEEEEENS_10bfloat16_tEfNS_4arch4Sm90ELb0ELb1ELb0ELb1ELb0ELb0ELb1ELb1ELi2ELi1ELi1ELi1ELb0EEENS1_21CollectiveEpilogueBwdISD_SE_SG_Li256ELb1ELb1ELi2EEENS1_19SingleTileSchedulerILb1ELb0ELb0ELi80EEEEEEEEEvNT_6ParamsE,"a",@progbits
	.sectionflags	@""
	.align	4
.nv.constant0._ZN7cutlass13device_kernelIN5flash11enable_sm90INS1_16FlashAttnBwdSm90INS1_25CollectiveMainloopBwdSm90ILi2ELi1ELi1EN4cute5tupleIJNS5_1CILi1EEES8_S8_EEENS6_IJNS7_ILi64EEENS7_ILi80EEENS7_ILi256EEEEEENS_10bfloat16_tEfNS_4arch4Sm90ELb0ELb1ELb0ELb1ELb0ELb0ELb1ELb1ELi2ELi1ELi1ELi1ELb0EEENS1_21CollectiveEpilogueBwdISD_SE_SG_Li256ELb1ELb1ELi2EEENS1_19SingleTileSchedulerILb1ELb0ELb0ELi80EEEEEEEEEvNT_6ParamsE:
	.zero		2304


//--------------------- .nv.constant0._ZN7cutlass13device_kernelIN5flash11enable_sm90INS1_16FlashAttnBwdSm90INS1_25CollectiveMainloopBwdSm90ILi2ELi1ELi1EN4cute5tupleIJNS5_1CILi1EEES8_S8_EEENS6_IJNS7_ILi64EEENS7_ILi80EEENS7_ILi256EEEEEENS_10bfloat16_tEfNS_4arch4Sm90ELb0ELb1ELb0ELb1ELb0ELb0ELb1ELb1ELi2ELi1ELi1ELi1ELb0EEENS1_24CollectiveEpilogueBwdGQAISD_fSG_Li256ELb1ELb0EEENS1_19SingleTileSchedulerILb1ELb0ELb0ELi80EEEEEEEEEvNT_6ParamsE --------------------------
	.section	.nv.constant0._ZN7cutlass13device_kernelIN5flash11enable_sm90INS1_16FlashAttnBwdSm90INS1_25CollectiveMainloopBwdSm90ILi2ELi1ELi1EN4cute5tupleIJNS5_1CILi1EEES8_S8_EEENS6_IJNS7_ILi64EEENS7_ILi80EEENS7_ILi256EEEEEENS_10bfloat16_tEfNS_4arch4Sm90ELb0ELb1ELb0ELb1ELb0ELb0ELb1ELb1ELi2ELi1ELi1ELi1ELb0EEENS1_24CollectiveEpilogueBwdGQAISD_fSG_Li256ELb1ELb0EEENS1_19SingleTileSchedulerILb1ELb0ELb0ELi80EEEEEEEEEvNT_6ParamsE,"a",@progbits
	.sectionflags	@""
	.align	4
.nv.constant0._ZN7cutlass13device_kernelIN5flash11enable_sm90INS1_16FlashAttnBwdSm90INS1_25CollectiveMainloopBwdSm90ILi2ELi1ELi1EN4cute5tupleIJNS5_1CILi1EEES8_S8_EEENS6_IJNS7_ILi64EEENS7_ILi80EEENS7_ILi256EEEEEENS_10bfloat16_tEfNS_4arch4Sm90ELb0ELb1ELb0ELb1ELb0ELb0ELb1ELb1ELi2ELi1ELi1ELi1ELb0EEENS1_24CollectiveEpilogueBwdGQAISD_fSG_Li256ELb1ELb0EEENS1_19SingleTileSchedulerILb1ELb0ELb0ELi80EEEEEEEEEvNT_6ParamsE:
	.zero		2304


//--------------------- .nv.constant0._ZN7cutlass13device_kernelIN5flash11enable_sm90INS1_16FlashAttnBwdSm90INS1_25CollectiveMainloopBwdSm90ILi2ELi1ELi1EN4cute5tupleIJNS5_1CILi1EEES8_S8_EEENS6_IJNS7_ILi64EEENS7_ILi80EEENS7_ILi256EEEEEENS_10bfloat16_tEfNS_4arch4Sm90ELb1ELb0ELb0ELb0ELb0ELb0ELb1ELb1ELi2ELi1ELi1ELi1ELb0EEENS1_21CollectiveEpilogueBwdISD_SE_SG_Li256ELb0ELb1ELi2EEENS1_25SingleTileBwdLPTSchedulerILb0ELi80ELb0EEEEEEEEEvNT_6ParamsE --------------------------
	.section	.nv.constant0._ZN7cutlass13device_kernelIN5flash11enable_sm90INS1_16FlashAttnBwdSm90INS1_25CollectiveMainloopBwdSm90ILi2ELi1ELi1EN4cute5tupleIJNS5_1CILi1EEES8_S8_EEENS6_IJNS7_ILi64EEENS7_ILi80EEENS7_ILi256EEEEEENS_10bfloat16_tEfNS_4arch4Sm90ELb1ELb0ELb0ELb0ELb0ELb0ELb1ELb1ELi2ELi1ELi1ELi1ELb0EEENS1_21CollectiveEpilogueBwdISD_SE_SG_Li256ELb0ELb1ELi2EEENS1_25SingleTileBwdLPTSchedulerILb0ELi80ELb0EEEEEEEEEvNT_6ParamsE,"a",@progbits
	.sectionflags	@""
	.align	4
.nv.constant0._ZN7cutlass13device_kernelIN5flash11enable_sm90INS1_16FlashAttnBwdSm90INS1_25CollectiveMainloopBwdSm90ILi2ELi1ELi1EN4cute5tupleIJNS5_1CILi1EEES8_S8_EEENS6_IJNS7_ILi64EEENS7_ILi80EEENS7_ILi256EEEEEENS_10bfloat16_tEfNS_4arch4Sm90ELb1ELb0ELb0ELb0ELb0ELb0ELb1ELb1ELi2ELi1ELi1ELi1ELb0EEENS1_21CollectiveEpilogueBwdISD_SE_SG_Li256ELb0ELb1ELi2EEENS1_25SingleTileBwdLPTSchedulerILb0ELi80ELb0EEEEEEEEEvNT_6ParamsE:
	.zero		2944


//--------------------- .nv.constant0._ZN7cutlass13device_kernelIN5flash11enable_sm90INS1_16FlashAttnBwdSm90INS1_25CollectiveMainloopBwdSm90ILi2ELi1ELi1EN4cute5tupleIJNS5_1CILi1EEES8_S8_EEENS6_IJNS7_ILi64EEENS7_ILi80EEENS7_ILi256EEEEEENS_10bfloat16_tEfNS_4arch4Sm90ELb1ELb0ELb0ELb0ELb0ELb0ELb1ELb1ELi2ELi1ELi1ELi1ELb0EEENS1_24CollectiveEpilogueBwdGQAISD_fSG_Li256ELb0ELb0EEENS1_25SingleTileBwdLPTSchedulerILb0ELi80ELb0EEEEEEEEEvNT_6ParamsE --------------------------
	.section	.nv.constant0._ZN7cutlass13device_kernelIN5flash11enable_sm90INS1_16FlashAttnBwdSm90INS1_25CollectiveMainloopBwdSm90ILi2ELi1ELi1EN4cute5tupleIJNS5_1CILi1EEES8_S8_EEENS6_IJNS7_ILi64EEENS7_ILi80EEENS7_ILi256EEEEEENS_10bfloat16_tEfNS_4arch4Sm90ELb1ELb0ELb0ELb0ELb0ELb0ELb1ELb1ELi2ELi1ELi1ELi1ELb0EEENS1_24CollectiveEpilogueBwdGQAISD_fSG_Li256ELb0ELb0EEENS1_25SingleTileBwdLPTSchedulerILb0ELi80ELb0EEEEEEEEEvNT_6ParamsE,"a",@progbits
	.sectionflags	@""
	.align	4
.nv.constant0._ZN7cutlass13device_kernelIN5flash11enable_sm90INS1_16FlashAttnBwdSm90INS1_25CollectiveMainloopBwdSm90ILi2ELi1ELi1EN4cute5tupleIJNS5_1CILi1EEES8_S8_EEENS6_IJNS7_ILi64EEENS7_ILi80EEENS7_ILi256EEEEEENS_10bfloat16_tEfNS_4arch4Sm90ELb1ELb0ELb0ELb0ELb0ELb0ELb1ELb1ELi2ELi1ELi1ELi1ELb0EEENS1_24CollectiveEpilogueBwdGQAISD_fSG_Li256ELb0ELb0EEENS1_25SingleTileBwdLPTSchedulerILb0ELi80ELb0EEEEEEEEEvNT_6ParamsE:
	.zero		2432


//--------------------- .nv.constant0._ZN7cutlass13device_kernelIN5flash22FlashAttnBwdPreprocessIN4cute5tupleIJNS3_1CILi64EEENS5_ILi256EEEEEENS_10bfloat16_tEfNS_4arch4Sm90ELb1ELb0EEEEEvNT_6ParamsE --------------------------
	.section	.nv.constant0._ZN7cutlass13device_kernelIN5flash22FlashAttnBwdPreprocessIN4cute5tupleIJNS3_1CILi64EEENS5_ILi256EEEEEENS_10bfloat16_tEfNS_4arch4Sm90ELb1ELb0EEEEEvNT_6ParamsE,"a",@progbits
	.sectionflags	@""
	.align	4
.nv.constant0._ZN7cutlass13device_kernelIN5flash22FlashAttnBwdPreprocessIN4cute5tupleIJNS3_1CILi64EEENS5_ILi256EEEEEENS_10bfloat16_tEfNS_4arch4Sm90ELb1ELb0EEEEEvNT_6ParamsE:
	.zero		768


//--------------------- .nv.constant0._ZN7cutlass13device_kernelIN5flash11enable_sm90INS1_16FlashAttnBwdSm90INS1_25CollectiveMainloopBwdSm90ILi2ELi1ELi1EN4cute5tupleIJNS5_1CILi1EEES8_S8_EEENS6_IJNS7_ILi64EEENS7_ILi80EEENS7_ILi256EEEEEENS_10bfloat16_tEfNS_4arch4Sm90ELb1ELb0ELb0ELb1ELb0ELb0ELb1ELb1ELi2ELi1ELi1ELi1ELb0EEENS1_21CollectiveEpilogueBwdISD_SE_SG_Li256ELb1ELb1ELi2EEENS1_25SingleTileBwdLPTSchedulerILb1ELi80ELb0EEEEEEEEEvNT_6ParamsE --------------------------
	.section	.nv.constant0._ZN7cutlass13device_kernelIN5flash11enable_sm90INS1_16FlashAttnBwdSm90INS1_25CollectiveMainloopBwdSm90ILi2ELi1ELi1EN4cute5tupleIJNS5_1CILi1EEES8_S8_EEENS6_IJNS7_ILi64EEENS7_ILi80EEENS7_ILi256EEEEEENS_10bfloat16_tEfNS_4arch4Sm90ELb1ELb0ELb0ELb1ELb0ELb0ELb1ELb1ELi2ELi1ELi1ELi1ELb0EEENS1_21CollectiveEpilogueBwdISD_SE_SG_Li256ELb1ELb1ELi2EEENS1_25SingleTileBwdLPTSchedulerILb1ELi80ELb0EEEEEEEEEvNT_6ParamsE,"a",@progbits
	.sectionflags	@""
	.align	4
.nv.constant0._ZN7cutlass13device_kernelIN5flash11enable_sm90INS1_16FlashAttnBwdSm90INS1_25CollectiveMainloopBwdSm90ILi2ELi1ELi1EN4cute5tupleIJNS5_1CILi1EEES8_S8_EEENS6_IJNS7_ILi64EEENS7_ILi80EEENS7_ILi256EEEEEENS_10bfloat16_tEfNS_4arch4Sm90ELb1ELb0ELb0ELb1ELb0ELb0ELb1ELb1ELi2ELi1ELi1ELi1ELb0EEENS1_21CollectiveEpilogueBwdISD_SE_SG_Li256ELb1ELb1ELi2EEENS1_25SingleTileBwdLPTSchedulerILb1ELi80ELb0EEEEEEEEEvNT_6ParamsE:
	.zero		2304


//--------------------- .nv.constant0._ZN7cutlass13device_kernelIN5flash32FlashAttnBwdPostprocessConvertdQIN4cute5tupleIJNS3_1CILi80EEENS5_ILi256EEEEEENS_10bfloat16_tEfNS_4arch4Sm90ELi256ENS3_8TiledMMAINS3_8MMA_AtomIJNS3_4SM904GMMA27MMA_64x16x16_F32BF16BF16_SSILNSF_5MajorE1ELSH_1ELNSF_7ScaleInE1ELSI_1EEEEEENS3_6LayoutINS4_IJNS5_ILi2EEENS5_ILi1EEESN_EEENS4_IJSN_NS5_ILi0EEESP_EEEEENS4_IJNS3_10UnderscoreESS_SS_EEEEELb1EEEEEvNT_6ParamsE --------------------------
	.section	.nv.constant0._ZN7cutlass13device_kernelIN5flash32FlashAttnBwdPostprocessConvertdQIN4cute5tupleIJNS3_1CILi80EEENS5_ILi256EEEEEENS_10bfloat16_tEfNS_4arch4Sm90ELi256ENS3_8TiledMMAINS3_8MMA_AtomIJNS3_4SM904GMMA27MMA_64x16x16_F32BF16BF16_SSILNSF_5MajorE1ELSH_1ELNSF_7ScaleInE1ELSI_1EEEEEENS3_6LayoutINS4_IJNS5_ILi2EEENS5_ILi1EEESN_EEENS4_IJSN_NS5_ILi0EEESP_EEEEENS4_IJNS3_10UnderscoreESS_SS_EEEEELb1EEEEEvNT_6ParamsE,"a",@progbits
	.sectionflags	@""
	.align	4
.nv.constant0._ZN7cutlass13device_kernelIN5flash32FlashAttnBwdPostprocessConvertdQIN4cute5tupleIJNS3_1CILi80EEENS5_ILi256EEEEEENS_10bfloat16_tEfNS_4arch4Sm90ELi256ENS3_8TiledMMAINS3_8MMA_AtomIJNS3_4SM904GMMA27MMA_64x16x16_F32BF16BF16_SSILNSF_5MajorE1ELSH_1ELNSF_7ScaleInE1ELSI_1EEEEEENS3_6LayoutINS4_IJNS5_ILi2EEENS5_ILi1EEESN_EEENS4_IJSN_NS5_ILi0EEESP_EEEEENS4_IJNS3_10UnderscoreESS_SS_EEEEELb1EEEEEvNT_6ParamsE:
	.zero		640


//--------------------- .nv.constant0._ZN7cutlass13device_kernelIN5flash32FlashAttnBwdPostprocessConvertdQIN4cute5tupleIJNS3_1CILi64EEENS5_ILi256EEEEEENS_10bfloat16_tEfNS_4arch4Sm90ELi256ENS3_8TiledMMAINS3_8MMA_AtomIJNS3_4SM904GMMA27MMA_64x64x16_F32BF16BF16_SSILNSF_5MajorE1ELSH_0ELNSF_7ScaleInE1ELSI_1EEEEEENS3_6LayoutINS4_IJNS5_ILi2EEENS5_ILi1EEESN_EEENS4_IJSN_NS5_ILi0EEESP_EEEEENS4_IJNS3_10UnderscoreESS_SS_EEEEELb1EEEEEvNT_6ParamsE --------------------------
	.section	.nv.constant0._ZN7cutlass13device_kernelIN5flash32FlashAttnBwdPostprocessConvertdQIN4cute5tupleIJNS3_1CILi64EEENS5_ILi256EEEEEENS_10bfloat16_tEfNS_4arch4Sm90ELi256ENS3_8TiledMMAINS3_8MMA_AtomIJNS3_4SM904GMMA27MMA_64x64x16_F32BF16BF16_SSILNSF_5MajorE1ELSH_0ELNSF_7ScaleInE1ELSI_1EEEEEENS3_6LayoutINS4_IJNS5_ILi2EEENS5_ILi1EEESN_EEENS4_IJSN_NS5_ILi0EEESP_EEEEENS4_IJNS3_10UnderscoreESS_SS_EEEEELb1EEEEEvNT_6ParamsE,"a",@progbits
	.sectionflags	@""
	.align	4
.nv.constant0._ZN7cutlass13device_kernelIN5flash32FlashAttnBwdPostprocessConvertdQIN4cute5tupleIJNS3_1CILi64EEENS5_ILi256EEEEEENS_10bfloat16_tEfNS_4arch4Sm90ELi256ENS3_8TiledMMAINS3_8MMA_AtomIJNS3_4SM904GMMA27MMA_64x64x16_F32BF16BF16_SSILNSF_5MajorE1ELSH_0ELNSF_7ScaleInE1ELSI_1EEEEEENS3_6LayoutINS4_IJNS5_ILi2EEENS5_ILi1EEESN_EEENS4_IJSN_NS5_ILi0EEESP_EEEEENS4_IJNS3_10UnderscoreESS_SS_EEEEELb1EEEEEvNT_6ParamsE:
	.zero		640


//--------------------- .nv.constant0._ZN7cutlass13device_kernelIN5flash11enable_sm90INS1_16FlashAttnBwdSm90INS1_25CollectiveMainloopBwdSm90ILi2ELi1ELi1EN4cute5tupleIJNS5_1CILi1EEES8_S8_EEENS6_IJNS7_ILi64EEENS7_ILi80EEENS7_ILi256EEEEEENS_10bfloat16_tEfNS_4arch4Sm90ELb1ELb0ELb0ELb1ELb0ELb0ELb1ELb1ELi2ELi1ELi1ELi1ELb0EEENS1_24CollectiveEpilogueBwdGQAISD_fSG_Li256ELb1ELb0EEENS1_25SingleTileBwdLPTSchedulerILb1ELi80ELb0EEEEEEEEEvNT_6ParamsE --------------------------
	.section	.nv.constant0._ZN7cutlass13device_kernelIN5flash11enable_sm90INS1_16FlashAttnBwdSm90INS1_25CollectiveMainloopBwdSm90ILi2ELi1ELi1EN4cute5tupleIJNS5_1CILi1EEES8_S8_EEENS6_IJNS7_ILi64EEENS7_ILi80EEENS7_ILi256EEEEEENS_10bfloat16_tEfNS_4arch4Sm90ELb1ELb0ELb0ELb1ELb0ELb0ELb1ELb1ELi2ELi1ELi1ELi1ELb0EEENS1_24CollectiveEpilogueBwdGQAISD_fSG_Li256ELb1ELb0EEENS1_25SingleTileBwdLPTSchedulerILb1ELi80ELb0EEEEEEEEEvNT_6ParamsE,"a",@progbits
	.sectionflags	@""
	.align	4
.nv.constant0._ZN7cutlass13device_kernelIN5flash11enable_sm90INS1_16FlashAttnBwdSm90INS1_25CollectiveMainloopBwdSm90ILi2ELi1ELi1EN4cute5tupleIJNS5_1CILi1EEES8_S8_EEENS6_IJNS7_ILi64EEENS7_ILi80EEENS7_ILi256EEEEEENS_10bfloat16_tEfNS_4arch4Sm90ELb1ELb0ELb0ELb1ELb0ELb0ELb1ELb1ELi2ELi1ELi1ELi1ELb0EEENS1_24CollectiveEpilogueBwdGQAISD_fSG_Li256ELb1ELb0EEENS1_25SingleTileBwdLPTSchedulerILb1ELi80ELb0EEEEEEEEEvNT_6ParamsE:
	.zero		2432


//--------------------- .nv.constant0._ZN7cutlass13device_kernelIN5flash22FlashAttnBwdPreprocessIN4cute5tupleIJNS3_1CILi64EEENS5_ILi256EEEEEENS_10bfloat16_tEfNS_4arch4Sm90ELb1ELb1EEEEEvNT_6ParamsE --------------------------
	.section	.nv.constant0._ZN7cutlass13device_kernelIN5flash22FlashAttnBwdPreprocessIN4cute5tupleIJNS3_1CILi64EEENS5_ILi256EEEEEENS_10bfloat16_tEfNS_4arch4Sm90ELb1ELb1EEEEEvNT_6ParamsE,"a",@progbits
	.sectionflags	@""
	.align	4
.nv.constant0._ZN7cutlass13device_kernelIN5flash22FlashAttnBwdPreprocessIN4cute5tupleIJNS3_1CILi64EEENS5_ILi256EEEEEENS_10bfloat16_tEfNS_4arch4Sm90ELb1ELb1EEEEEvNT_6ParamsE:
	.zero		768


//--------------------- SYMBOLS --------------------------

	.type		.nv.reservedSmem.offset0,@object
	.size		.nv.reservedSmem.offset0,0x4
	.type		__assertfail,@function
